	.target	sm_90a

	.elftype	@"ET_EXEC"


//--------------------- .note.nv.tkinfo           --------------------------
	.section	.note.nv.tkinfo,"",@"SHT_NOTE"
	.sectionflags	@"SHF_NOTE_NV_TKINFO"
	.tkinfo
        /*0018*/ 	.word	0x00000002
        /*0030*/ 	.string	""
        /*0030*/ 	.string	"ptxas"
        /*0030*/ 	.string	"Cuda compilation tools, release 13.0, V13.0.88"
        /*0030*/ 	.string	"Build cuda_13.0.r13.0/compiler.36424714_0"
        /*0030*/ 	.string	"-v  -suppress-debug-info  -lineinfo  -arch sm_90a "



//--------------------- .note.nv.cuinfo           --------------------------
	.section	.note.nv.cuinfo,"",@"SHT_NOTE"
	.sectionflags	@"SHF_NOTE_NV_CUINFO"
        /*0018*/ 	.short	0x0002
        /*001a*/ 	.short	0x005a
        /*001c*/ 	.short	0x0082
	.zero		2


//--------------------- .nv.info                  --------------------------
	.section	.nv.info,"",@"SHT_CUDA_INFO"
	.align	4


	//----- nvinfo : EIATTR_REGCOUNT
	.align		4
        /*0000*/ 	.byte	0x04, 0x2f
        /*0002*/ 	.short	(.L_1 - .L_0)
	.align		4
.L_0:
        /*0004*/ 	.word	index@(matmul_kernel)
        /*0008*/ 	.word	0x00000020


	//----- nvinfo : EIATTR_FRAME_SIZE
	.align		4
.L_1:
        /*000c*/ 	.byte	0x04, 0x11
        /*000e*/ 	.short	(.L_3 - .L_2)
	.align		4
.L_2:
        /*0010*/ 	.word	index@(matmul_kernel)
        /*0014*/ 	.word	0x000044b0


	//----- nvinfo : EIATTR_MIN_STACK_SIZE
	.align		4
.L_3:
        /*0018*/ 	.byte	0x04, 0x12
        /*001a*/ 	.short	(.L_5 - .L_4)
	.align		4
.L_4:
        /*001c*/ 	.word	index@(matmul_kernel)
        /*0020*/ 	.word	0x000044b0
.L_5:


//--------------------- .nv.compat                --------------------------
	.section	.nv.compat,"",@"SHT_CUDA_COMPAT_INFO"
	.align	4
        /*0000*/ 	.byte	0x02, 0x09, 0x01, 0x00, 0x02, 0x02, 0x02, 0x00, 0x02, 0x05, 0x05, 0x00, 0x03, 0x07, 0x01, 0x01
        /*0010*/ 	.byte	0x02, 0x03, 0x00, 0x00, 0x02, 0x06, 0x01, 0x00, 0x04, 0x0b, 0x08, 0x00, 0x00, 0x00, 0x00, 0x00
        /*0020*/ 	.byte	0x00, 0x00, 0x00, 0x00


//--------------------- .nv.info.matmul_kernel    --------------------------
	.section	.nv.info.matmul_kernel,"",@"SHT_CUDA_INFO"
	.sectionflags	@""
	.align	4


	//----- nvinfo : EIATTR_CUDA_API_VERSION
	.align		4
        /*0000*/ 	.byte	0x04, 0x37
        /*0002*/ 	.short	(.L_7 - .L_6)
.L_6:
        /*0004*/ 	.word	0x00000082


	//----- nvinfo : EIATTR_KPARAM_INFO
	.align		4
.L_7:
        /*0008*/ 	.byte	0x04, 0x17
        /*000a*/ 	.short	(.L_9 - .L_8)
.L_8:
        /*000c*/ 	.word	0x00000000
        /*0010*/ 	.short	0x000d
        /*0012*/ 	.short	0x0048
        /*0014*/ 	.byte	0x00, 0xf4, 0x21, 0x00


	//----- nvinfo : EIATTR_KPARAM_INFO
	.align		4
.L_9:
        /*0018*/ 	.byte	0x04, 0x17
        /*001a*/ 	.short	(.L_11 - .L_10)
.L_10:
        /*001c*/ 	.word	0x00000000
        /*0020*/ 	.short	0x000c
        /*0022*/ 	.short	0x0040
        /*0024*/ 	.byte	0x00, 0xf4, 0x21, 0x00


	//----- nvinfo : EIATTR_KPARAM_INFO
	.align		4
.L_11:
        /*0028*/ 	.byte	0x04, 0x17
        /*002a*/ 	.short	(.L_13 - .L_12)
.L_12:
        /*002c*/ 	.word	0x00000000
        /*0030*/ 	.short	0x000b
        /*0032*/ 	.short	0x0038
        /*0034*/ 	.byte	0x00, 0xf0, 0x11, 0x00


	//----- nvinfo : EIATTR_KPARAM_INFO
	.align		4
.L_13:
        /*0038*/ 	.byte	0x04, 0x17
        /*003a*/ 	.short	(.L_15 - .L_14)
.L_14:
        /*003c*/ 	.word	0x00000000
        /*0040*/ 	.short	0x000a
        /*0042*/ 	.short	0x0034
        /*0044*/ 	.byte	0x00, 0xf0, 0x11, 0x00


	//----- nvinfo : EIATTR_KPARAM_INFO
	.align		4
.L_15:
        /*0048*/ 	.byte	0x04, 0x17
        /*004a*/ 	.short	(.L_17 - .L_16)
.L_16:
        /*004c*/ 	.word	0x00000000
        /*0050*/ 	.short	0x0009
        /*0052*/ 	.short	0x0030
        /*0054*/ 	.byte	0x00, 0xf0, 0x11, 0x00


	//----- nvinfo : EIATTR_KPARAM_INFO
	.align		4
.L_17:
        /*0058*/ 	.byte	0x04, 0x17
        /*005a*/ 	.short	(.L_19 - .L_18)
.L_18:
        /*005c*/ 	.word	0x00000000
        /*0060*/ 	.short	0x0008
        /*0062*/ 	.short	0x002c
        /*0064*/ 	.byte	0x00, 0xf0, 0x11, 0x00


	//----- nvinfo : EIATTR_KPARAM_INFO
	.align		4
.L_19:
        /*0068*/ 	.byte	0x04, 0x17
        /*006a*/ 	.short	(.L_21 - .L_20)
.L_20:
        /*006c*/ 	.word	0x00000000
        /*0070*/ 	.short	0x0007
        /*0072*/ 	.short	0x0028
        /*0074*/ 	.byte	0x00, 0xf0, 0x11, 0x00


	//----- nvinfo : EIATTR_KPARAM_INFO
	.align		4
.L_21:
        /*0078*/ 	.byte	0x04, 0x17
        /*007a*/ 	.short	(.L_23 - .L_22)
.L_22:
        /*007c*/ 	.word	0x00000000
        /*0080*/ 	.short	0x0006
        /*0082*/ 	.short	0x0024
        /*0084*/ 	.byte	0x00, 0xf0, 0x11, 0x00


	//----- nvinfo : EIATTR_KPARAM_INFO
	.align		4
.L_23:
        /*0088*/ 	.byte	0x04, 0x17
        /*008a*/ 	.short	(.L_25 - .L_24)
.L_24:
        /*008c*/ 	.word	0x00000000
        /*0090*/ 	.short	0x0005
        /*0092*/ 	.short	0x0020
        /*0094*/ 	.byte	0x00, 0xf0, 0x11, 0x00


	//----- nvinfo : EIATTR_KPARAM_INFO
	.align		4
.L_25:
        /*0098*/ 	.byte	0x04, 0x17
        /*009a*/ 	.short	(.L_27 - .L_26)
.L_26:
        /*009c*/ 	.word	0x00000000
        /*00a0*/ 	.short	0x0004
        /*00a2*/ 	.short	0x001c
        /*00a4*/ 	.byte	0x00, 0xf0, 0x11, 0x00


	//----- nvinfo : EIATTR_KPARAM_INFO
	.align		4
.L_27:
        /*00a8*/ 	.byte	0x04, 0x17
        /*00aa*/ 	.short	(.L_29 - .L_28)
.L_28:
        /*00ac*/ 	.word	0x00000000
        /*00b0*/ 	.short	0x0003
        /*00b2*/ 	.short	0x0018
        /*00b4*/ 	.byte	0x00, 0xf0, 0x11, 0x00


	//----- nvinfo : EIATTR_KPARAM_INFO
	.align		4
.L_29:
        /*00b8*/ 	.byte	0x04, 0x17
        /*00ba*/ 	.short	(.L_31 - .L_30)
.L_30:
        /*00bc*/ 	.word	0x00000000
        /*00c0*/ 	.short	0x0002
        /*00c2*/ 	.short	0x0010
        /*00c4*/ 	.byte	0x00, 0xf4, 0x21, 0x00


	//----- nvinfo : EIATTR_KPARAM_INFO
	.align		4
.L_31:
        /*00c8*/ 	.byte	0x04, 0x17
        /*00ca*/ 	.short	(.L_33 - .L_32)
.L_32:
        /*00cc*/ 	.word	0x00000000
        /*00d0*/ 	.short	0x0001
        /*00d2*/ 	.short	0x0008
        /*00d4*/ 	.byte	0x00, 0xf4, 0x21, 0x00


	//----- nvinfo : EIATTR_KPARAM_INFO
	.align		4
.L_33:
        /*00d8*/ 	.byte	0x04, 0x17
        /*00da*/ 	.short	(.L_35 - .L_34)
.L_34:
        /*00dc*/ 	.word	0x00000000
        /*00e0*/ 	.short	0x0000
        /*00e2*/ 	.short	0x0000
        /*00e4*/ 	.byte	0x00, 0xf4, 0x21, 0x00


	//----- nvinfo : EIATTR_SPARSE_MMA_MASK
	.align		4
.L_35:
        /*00e8*/ 	.byte	0x03, 0x50
        /*00ea*/ 	.short	0x0000


	//----- nvinfo : EIATTR_MAXREG_COUNT
	.align		4
        /*00ec*/ 	.byte	0x03, 0x1b
        /*00ee*/ 	.short	0x00ff


	//----- nvinfo : EIATTR_NUM_BARRIERS
	.align		4
        /*00f0*/ 	.byte	0x02, 0x4c
        /*00f2*/ 	.byte	0x01
	.zero		1


	//----- nvinfo : EIATTR_ANNOTATIONS
	.align		4
        /*00f4*/ 	.byte	0x04, 0x55
        /*00f6*/ 	.short	(.L_37 - .L_36)


	//   ....[0]....
.L_36:
        /*00f8*/ 	.word	0x00000001
        /*00fc*/ 	.byte	0x10, 0x05, 0x00, 0x00, 0x01, 0x00, 0x00, 0x00, 0x40, 0x05, 0x00, 0x00, 0x01, 0x00, 0x00, 0x00
        /* <DEDUP_REMOVED lines=241> */
        /*101c*/ 	.byte	0xa0, 0x2b, 0x00, 0x00, 0x01, 0x00, 0x00, 0x00, 0xb0, 0x2b, 0x00, 0x00


	//----- nvinfo : EIATTR_MERCURY_ISA_VERSION
	.align		4
.L_37:
        /*1028*/ 	.byte	0x03, 0x5f
        /*102a*/ 	.short	0x0101


	//----- nvinfo : EIATTR_EXIT_INSTR_OFFSETS
	.align		4
        /*102c*/ 	.byte	0x04, 0x1c
        /*102e*/ 	.short	(.L_39 - .L_38)


	//   ....[0]....
.L_38:
        /*1030*/ 	.word	0x00081c00


	//   ....[1]....
        /*1034*/ 	.word	0x00081c30


	//----- nvinfo : EIATTR_REQNTID
	.align		4
.L_39:
        /*1038*/ 	.byte	0x04, 0x10
        /*103a*/ 	.short	(.L_41 - .L_40)
.L_40:
        /*103c*/ 	.word	0x00000040
        /*1040*/ 	.word	0x00000001
        /*1044*/ 	.word	0x00000001


	//----- nvinfo : EIATTR_CBANK_PARAM_SIZE
	.align		4
.L_41:
        /*1048*/ 	.byte	0x03, 0x19
        /*104a*/ 	.short	0x0050


	//----- nvinfo : EIATTR_PARAM_CBANK
	.align		4
        /*104c*/ 	.byte	0x04, 0x0a
        /*104e*/ 	.short	(.L_43 - .L_42)
	.align		4
.L_42:
        /*1050*/ 	.word	index@(.nv.constant0.matmul_kernel)
        /*1054*/ 	.short	0x0210
        /*1056*/ 	.short	0x0050


	//----- nvinfo : EIATTR_SW_WAR
	.align		4
.L_43:
        /*1058*/ 	.byte	0x04, 0x36
        /*105a*/ 	.short	(.L_45 - .L_44)
.L_44:
        /*105c*/ 	.word	0x00000008
.L_45:


//--------------------- .nv.callgraph             --------------------------
	.section	.nv.callgraph,"",@"SHT_CUDA_CALLGRAPH"
	.align	4
	.sectionentsize	8
	.align		4
        /*0000*/ 	.word	0x00000000
	.align		4
        /*0004*/ 	.word	0xffffffff
	.align		4
        /*0008*/ 	.word	0x00000000
	.align		4
        /*000c*/ 	.word	0xfffffffe
	.align		4
        /*0010*/ 	.word	0x00000000
	.align		4
        /*0014*/ 	.word	0xfffffffd
	.align		4
        /*0018*/ 	.word	0x00000000
	.align		4
        /*001c*/ 	.word	0xfffffffc


//--------------------- .text.matmul_kernel       --------------------------
	.section	.text.matmul_kernel,"ax",@progbits
	.align	128
        .global         matmul_kernel
        .type           matmul_kernel,@function
        .size           matmul_kernel,(.L_x_4 - matmul_kernel)
        .other          matmul_kernel,@"STO_CUDA_ENTRY STV_DEFAULT"
matmul_kernel:
.text.matmul_kernel:
[----:B------:R-:W0:Y:S08]  /*0000*/  LDC R1, c[0x0][0x28] ;  /* 0x00000a00ff017b82 */ /* 0x000e300000000800 */
[----:B------:R-:W1:Y:S01]  /*0010*/  LDC.64 R4, c[0x0][0x228] ;  /* 0x00008a00ff047b82 */ /* 0x000e620000000a00 */
[----:B0-----:R-:W-:Y:S01]  /*0020*/  VIADD R1, R1, 0xffffbb50 ;  /* 0xffffbb5001017836 */ /* 0x001fe20000000000 */
[----:B------:R-:W0:Y:S01]  /*0030*/  S2R R14, SR_TID.X ;  /* 0x00000000000e7919 */ /* 0x000e220000002100 */
[----:B------:R-:W-:Y:S01]  /*0040*/  UMOV UR5, 0x400 ;  /* 0x0000040000057882 */ /* 0x000fe20000000000 */
[----:B------:R-:W-:-:S04]  /*0050*/  ULDC.64 UR32, c[0x0][0x208] ;  /* 0x0000820000207ab9 */ /* 0x000fc80000000a00 */
[----:B------:R-:W2:Y:S01]  /*0060*/  S2UR UR4, SR_CgaCtaId ;  /* 0x00000000000479c3 */ /* 0x000ea20000008800 */
[----:B-1----:R-:W-:-:S05]  /*0070*/  VIADD R0, R5, 0x7f ;  /* 0x0000007f05007836 */ /* 0x002fca0000000000 */
[----:B------:R-:W-:Y:S01]  /*0080*/  SHF.R.S32.HI R3, RZ, 0x1f, R0 ;  /* 0x0000001fff037819 */ /* 0x000fe20000011400 */
[----:B--2---:R-:W-:-:S03]  /*0090*/  ULEA UR5, UR4, UR5, 0x18 ;  /* 0x0000000504057291 */ /* 0x004fc6000f8ec03f */
[----:B------:R-:W-:Y:S02]  /*00a0*/  LEA.HI R3, R3, R0, RZ, 0x7 ;  /* 0x0000000003037211 */ /* 0x000fe400078f38ff */
[----:B0-----:R-:W-:Y:S02]  /*00b0*/  LOP3.LUT R17, R14, 0x3f, RZ, 0xc0, !PT ;  /* 0x0000003f0e117812 */ /* 0x001fe400078ec0ff */
[----:B------:R-:W-:Y:S02]  /*00c0*/  SHF.R.S32.HI R0, RZ, 0x7, R3 ;  /* 0x00000007ff007819 */ /* 0x000fe40000011403 */
[----:B------:R-:W0:Y:S03]  /*00d0*/  S2R R3, SR_CTAID.X ;  /* 0x0000000000037919 */ /* 0x000e260000002500 */
[----:B------:R-:W-:-:S05]  /*00e0*/  IMAD.SHL.U32 R0, R0, 0x8, RZ ;  /* 0x0000000800007824 */ /* 0x000fca00078e00ff */
[-C--:B------:R-:W-:Y:S02]  /*00f0*/  IABS R9, R0.reuse ;  /* 0x0000000000097213 */ /* 0x080fe40000000000 */
[----:B------:R-:W-:Y:S02]  /*0100*/  IABS R12, R0 ;  /* 0x00000000000c7213 */ /* 0x000fe40000000000 */
[----:B------:R-:W1:Y:S08]  /*0110*/  I2F.RP R2, R9 ;  /* 0x0000000900027306 */ /* 0x000e700000209400 */
[----:B-1----:R-:W1:Y:S01]  /*0120*/  MUFU.RCP R2, R2 ;  /* 0x0000000200027308 */ /* 0x002e620000001000 */
[----:B0-----:R-:W-:Y:S01]  /*0130*/  IABS R10, R3 ;  /* 0x00000003000a7213 */ /* 0x001fe20000000000 */
[----:B-1----:R-:W-:-:S02]  /*0140*/  VIADD R6, R2, 0xffffffe ;  /* 0x0ffffffe02067836 */ /* 0x002fc40000000000 */
[----:B------:R-:W-:-:S04]  /*0150*/  IMAD.MOV R2, RZ, RZ, -R12 ;  /* 0x000000ffff027224 */ /* 0x000fc800078e0a0c */
[----:B------:R0:W1:Y:S02]  /*0160*/  F2I.FTZ.U32.TRUNC.NTZ R7, R6 ;  /* 0x0000000600077305 */ /* 0x000064000021f000 */
[----:B0-----:R-:W-:Y:S02]  /*0170*/  IMAD.MOV.U32 R6, RZ, RZ, RZ ;  /* 0x000000ffff067224 */ /* 0x001fe400078e00ff */
[----:B-1----:R-:W-:-:S04]  /*0180*/  IMAD.MOV R8, RZ, RZ, -R7 ;  /* 0x000000ffff087224 */ /* 0x002fc800078e0a07 */
[----:B------:R-:W-:Y:S02]  /*0190*/  IMAD R11, R8, R9, RZ ;  /* 0x00000009080b7224 */ /* 0x000fe400078e02ff */
[----:B------:R-:W-:Y:S02]  /*01a0*/  IMAD.MOV.U32 R8, RZ, RZ, R10 ;  /* 0x000000ffff087224 */ /* 0x000fe400078e000a */
[----:B------:R-:W-:-:S06]  /*01b0*/  IMAD.HI.U32 R7, R7, R11, R6 ;  /* 0x0000000b07077227 */ /* 0x000fcc00078e0006 */
[----:B------:R-:W-:-:S04]  /*01c0*/  IMAD.HI.U32 R7, R7, R8, RZ ;  /* 0x0000000807077227 */ /* 0x000fc800078e00ff */
[----:B------:R-:W-:-:S05]  /*01d0*/  IMAD R2, R7, R2, R8 ;  /* 0x0000000207027224 */ /* 0x000fca00078e0208 */
[----:B------:R-:W-:-:S13]  /*01e0*/  ISETP.GT.U32.AND P1, PT, R9, R2, PT ;  /* 0x000000020900720c */ /* 0x000fda0003f24070 */
[----:B------:R-:W-:Y:S02]  /*01f0*/  @!P1 IMAD.IADD R2, R2, 0x1, -R9 ;  /* 0x0000000102029824 */ /* 0x000fe400078e0a09 */
[----:B------:R-:W-:Y:S01]  /*0200*/  @!P1 VIADD R7, R7, 0x1 ;  /* 0x0000000107079836 */ /* 0x000fe20000000000 */
[----:B------:R-:W-:Y:S02]  /*0210*/  ISETP.NE.AND P1, PT, R0, RZ, PT ;  /* 0x000000ff0000720c */ /* 0x000fe40003f25270 */
[----:B------:R-:W-:Y:S02]  /*0220*/  ISETP.GE.U32.AND P0, PT, R2, R9, PT ;  /* 0x000000090200720c */ /* 0x000fe40003f06070 */
[----:B------:R-:W-:-:S04]  /*0230*/  LOP3.LUT R2, R3, R0, RZ, 0x3c, !PT ;  /* 0x0000000003027212 */ /* 0x000fc800078e3cff */
[----:B------:R-:W-:Y:S01]  /*0240*/  ISETP.GE.AND P2, PT, R2, RZ, PT ;  /* 0x000000ff0200720c */ /* 0x000fe20003f46270 */
[----:B------:R-:W-:-:S06]  /*0250*/  VIADD R2, R4, 0xff ;  /* 0x000000ff04027836 */ /* 0x000fcc0000000000 */
[----:B------:R-:W-:-:S04]  /*0260*/  @P0 VIADD R7, R7, 0x1 ;  /* 0x0000000107070836 */ /* 0x000fc80000000000 */
[----:B------:R-:W-:Y:S01]  /*0270*/  IMAD.MOV.U32 R6, RZ, RZ, R7 ;  /* 0x000000ffff067224 */ /* 0x000fe200078e0007 */
[----:B------:R-:W-:-:S03]  /*0280*/  SHF.R.S32.HI R7, RZ, 0x1f, R2 ;  /* 0x0000001fff077819 */ /* 0x000fc60000011402 */
[----:B------:R-:W-:Y:S01]  /*0290*/  @!P2 IMAD.MOV R6, RZ, RZ, -R6 ;  /* 0x000000ffff06a224 */ /* 0x000fe200078e0a06 */
[----:B------:R-:W-:Y:S02]  /*02a0*/  @!P1 LOP3.LUT R6, RZ, R0, RZ, 0x33, !PT ;  /* 0x00000000ff069212 */ /* 0x000fe400078e33ff */
[----:B------:R-:W-:-:S03]  /*02b0*/  LEA.HI R7, R7, R2, RZ, 0x8 ;  /* 0x0000000207077211 */ /* 0x000fc600078f40ff */
[----:B------:R-:W-:Y:S02]  /*02c0*/  IMAD.SHL.U32 R2, R6, 0x8, RZ ;  /* 0x0000000806027824 */ /* 0x000fe400078e00ff */
[----:B------:R-:W-:-:S03]  /*02d0*/  IMAD.MOV R6, RZ, RZ, -R6 ;  /* 0x000000ffff067224 */ /* 0x000fc600078e0a06 */
[----:B------:R-:W-:Y:S01]  /*02e0*/  LEA.HI.SX32 R7, R7, -R2, 0x18 ;  /* 0x8000000207077211 */ /* 0x000fe200078fc2ff */
[----:B------:R-:W-:Y:S02]  /*02f0*/  IMAD R15, R0, R6, R3 ;  /* 0x00000006000f7224 */ /* 0x000fe400078e0203 */
[----:B------:R-:W-:Y:S01]  /*0300*/  IMAD.MOV.U32 R6, RZ, RZ, RZ ;  /* 0x000000ffff067224 */ /* 0x000fe200078e00ff */
[----:B------:R-:W-:Y:S02]  /*0310*/  VIMNMX R8, R7, 0x8, PT ;  /* 0x0000000807087848 */ /* 0x000fe40003fe0100 */
[----:B------:R-:W-:Y:S02]  /*0320*/  IABS R13, R15 ;  /* 0x0000000f000d7213 */ /* 0x000fe40000000000 */
[----:B------:R-:W-:-:S04]  /*0330*/  IABS R11, R8 ;  /* 0x00000008000b7213 */ /* 0x000fc80000000000 */
[----:B------:R-:W0:Y:S08]  /*0340*/  I2F.RP R9, R11 ;  /* 0x0000000b00097306 */ /* 0x000e300000209400 */
[----:B0-----:R-:W0:Y:S02]  /*0350*/  MUFU.RCP R9, R9 ;  /* 0x0000000900097308 */ /* 0x001e240000001000 */
[----:B0-----:R-:W-:-:S06]  /*0360*/  VIADD R7, R9, 0xffffffe ;  /* 0x0ffffffe09077836 */ /* 0x001fcc0000000000 */
[----:B------:R-:W0:Y:S02]  /*0370*/  F2I.FTZ.U32.TRUNC.NTZ R7, R7 ;  /* 0x0000000700077305 */ /* 0x000e24000021f000 */
[----:B0-----:R-:W-:-:S04]  /*0380*/  IMAD.MOV R10, RZ, RZ, -R7 ;  /* 0x000000ffff0a7224 */ /* 0x001fc800078e0a07 */
[----:B------:R-:W-:-:S04]  /*0390*/  IMAD.MOV.U32 R0, RZ, RZ, R10 ;  /* 0x000000ffff007224 */ /* 0x000fc800078e000a */
[----:B------:R-:W-:Y:S01]  /*03a0*/  IMAD R3, R0, R11, RZ ;  /* 0x0000000b00037224 */ /* 0x000fe200078e02ff */
[----:B------:R-:W-:-:S03]  /*03b0*/  IABS R0, R8 ;  /* 0x0000000800007213 */ /* 0x000fc60000000000 */
[----:B------:R-:W-:Y:S02]  /*03c0*/  IMAD.HI.U32 R6, R7, R3, R6 ;  /* 0x0000000307067227 */ /* 0x000fe400078e0006 */
[----:B------:R-:W0:Y:S02]  /*03d0*/  LDC R7, c[0x0][0x230] ;  /* 0x00008c00ff077b82 */ /* 0x000e240000000800 */
[----:B------:R-:W-:Y:S02]  /*03e0*/  IMAD.MOV R0, RZ, RZ, -R0 ;  /* 0x000000ffff007224 */ /* 0x000fe400078e0a00 */
[----:B------:R-:W-:-:S04]  /*03f0*/  IMAD.HI.U32 R6, R6, R13, RZ ;  /* 0x0000000d06067227 */ /* 0x000fc800078e00ff */
[----:B------:R-:W-:-:S05]  /*0400*/  IMAD R0, R6, R0, R13 ;  /* 0x0000000006007224 */ /* 0x000fca00078e020d */
[----:B------:R-:W-:Y:S01]  /*0410*/  ISETP.GT.U32.AND P1, PT, R11, R0, PT ;  /* 0x000000000b00720c */ /* 0x000fe20003f24070 */
[----:B0-----:R-:W-:-:S12]  /*0420*/  VIADD R18, R7, 0x3f ;  /* 0x0000003f07127836 */ /* 0x001fd80000000000 */
[----:B------:R-:W-:Y:S02]  /*0430*/  @!P1 IMAD.IADD R0, R0, 0x1, -R11 ;  /* 0x0000000100009824 */ /* 0x000fe400078e0a0b */
[----:B------:R-:W-:Y:S01]  /*0440*/  @!P1 VIADD R6, R6, 0x1 ;  /* 0x0000000106069836 */ /* 0x000fe20000000000 */
[----:B------:R-:W-:Y:S02]  /*0450*/  ISETP.NE.AND P1, PT, R8, RZ, PT ;  /* 0x000000ff0800720c */ /* 0x000fe40003f25270 */
[----:B------:R-:W-:Y:S02]  /*0460*/  ISETP.GE.U32.AND P0, PT, R0, R11, PT ;  /* 0x0000000b0000720c */ /* 0x000fe40003f06070 */
[----:B------:R-:W-:-:S04]  /*0470*/  LOP3.LUT R0, R15, R8, RZ, 0x3c, !PT ;  /* 0x000000080f007212 */ /* 0x000fc800078e3cff */
[----:B------:R-:W-:-:S07]  /*0480*/  ISETP.GE.AND P2, PT, R0, RZ, PT ;  /* 0x000000ff0000720c */ /* 0x000fce0003f46270 */
[----:B------:R-:W-:Y:S01]  /*0490*/  @P0 VIADD R6, R6, 0x1 ;  /* 0x0000000106060836 */ /* 0x000fe20000000000 */
[----:B------:R-:W-:-:S05]  /*04a0*/  ISETP.GT.AND P0, PT, R18, 0x3f, PT ;  /* 0x0000003f1200780c */ /* 0x000fca0003f04270 */
[----:B------:R-:W-:Y:S01]  /*04b0*/  @!P2 IMAD.MOV R6, RZ, RZ, -R6 ;  /* 0x000000ffff06a224 */ /* 0x000fe200078e0a06 */
[----:B------:R-:W-:-:S05]  /*04c0*/  @!P1 LOP3.LUT R6, RZ, R8, RZ, 0x33, !PT ;  /* 0x00000008ff069212 */ /* 0x000fca00078e33ff */
[----:B------:R-:W-:Y:S02]  /*04d0*/  IMAD.MOV R3, RZ, RZ, -R6 ;  /* 0x000000ffff037224 */ /* 0x000fe400078e0a06 */
[----:B------:R-:W-:Y:S02]  /*04e0*/  IMAD.SHL.U32 R16, R6, 0x80, RZ ;  /* 0x0000008006107824 */ /* 0x000fe400078e00ff */
[----:B------:R-:W-:Y:S02]  /*04f0*/  IMAD R3, R8, R3, R15 ;  /* 0x0000000308037224 */ /* 0x000fe400078e020f */
[----:B------:R-:W-:Y:S01]  /*0500*/  VIADD R6, R16, 0x1 ;  /* 0x0000000110067836 */ /* 0x000fe20000000000 */
[----:B------:R-:W-:Y:S01]  /*0510*/  STL [R1+0xfa4], R16 ;  /* 0x000fa41001007387 */ /* 0x000fe20000100800 */
[----:B------:R-:W-:Y:S02]  /*0520*/  IMAD.IADD R0, R2, 0x1, R3 ;  /* 0x0000000102007824 */ /* 0x000fe400078e0203 */
[C---:B------:R-:W-:Y:S01]  /*0530*/  VIADD R3, R16.reuse, 0x2 ;  /* 0x0000000210037836 */ /* 0x040fe20000000000 */
[----:B------:R0:W-:Y:S01]  /*0540*/  STL [R1+0x2cc], R6 ;  /* 0x0002cc0601007387 */ /* 0x0001e20000100800 */
[----:B------:R-:W-:-:S02]  /*0550*/  VIADD R2, R16, 0x3 ;  /* 0x0000000310027836 */ /* 0x000fc40000000000 */
[----:B------:R-:W-:Y:S01]  /*0560*/  IMAD R0, R0, 0x100, R17 ;  /* 0x0000010000007824 */ /* 0x000fe200078e0211 */
[----:B------:R1:W-:Y:S01]  /*0570*/  STL [R1+0x2c8], R3 ;  /* 0x0002c80301007387 */ /* 0x0003e20000100800 */
[C---:B------:R-:W-:Y:S02]  /*0580*/  VIADD R15, R16.reuse, 0x19 ;  /* 0x00000019100f7836 */ /* 0x040fe40000000000 */
[C---:B------:R-:W-:Y:S01]  /*0590*/  VIADD R20, R16.reuse, 0x72 ;  /* 0x0000007210147836 */ /* 0x040fe20000000000 */
[----:B------:R2:W-:Y:S01]  /*05a0*/  STL [R1+0x2c4], R2 ;  /* 0x0002c40201007387 */ /* 0x0005e20000100800 */
[C---:B------:R-:W-:Y:S02]  /*05b0*/  VIADD R19, R16.reuse, 0x73 ;  /* 0x0000007310137836 */ /* 0x040fe40000000000 */
[C---:B0-----:R-:W-:Y:S02]  /*05c0*/  VIADD R6, R16.reuse, 0x4 ;  /* 0x0000000410067836 */ /* 0x041fe40000000000 */
[----:B------:R-:W-:-:S02]  /*05d0*/  VIADD R18, R16, 0x74 ;  /* 0x0000007410127836 */ /* 0x000fc40000000000 */
[C---:B-1----:R-:W-:Y:S01]  /*05e0*/  VIADD R3, R16.reuse, 0x5 ;  /* 0x0000000510037836 */ /* 0x042fe20000000000 */
[----:B------:R0:W-:Y:S01]  /*05f0*/  STL [R1+0x2c0], R6 ;  /* 0x0002c00601007387 */ /* 0x0001e20000100800 */
[C---:B------:R-:W-:Y:S02]  /*0600*/  VIADD R13, R16.reuse, 0x75 ;  /* 0x00000075100d7836 */ /* 0x040fe40000000000 */
[C---:B--2---:R-:W-:Y:S01]  /*0610*/  VIADD R2, R16.reuse, 0x6 ;  /* 0x0000000610027836 */ /* 0x044fe20000000000 */
[----:B------:R1:W-:Y:S01]  /*0620*/  STL [R1+0x2bc], R3 ;  /* 0x0002bc0301007387 */ /* 0x0003e20000100800 */
[C---:B------:R-:W-:Y:S02]  /*0630*/  VIADD R12, R16.reuse, 0x77 ;  /* 0x00000077100c7836 */ /* 0x040fe40000000000 */
[C---:B------:R-:W-:Y:S01]  /*0640*/  VIADD R11, R16.reuse, 0x78 ;  /* 0x00000078100b7836 */ /* 0x040fe20000000000 */
[----:B------:R2:W-:Y:S01]  /*0650*/  STL [R1+0x2b8], R2 ;  /* 0x0002b80201007387 */ /* 0x0005e20000100800 */
[----:B------:R-:W-:-:S02]  /*0660*/  VIADD R10, R16, 0x79 ;  /* 0x00000079100a7836 */ /* 0x000fc40000000000 */
[C---:B0-----:R-:W-:Y:S02]  /*0670*/  VIADD R6, R16.reuse, 0x7 ;  /* 0x0000000710067836 */ /* 0x041fe40000000000 */
[C---:B------:R-:W-:Y:S02]  /*0680*/  VIADD R9, R16.reuse, 0x7a ;  /* 0x0000007a10097836 */ /* 0x040fe40000000000 */
[C---:B-1----:R-:W-:Y:S01]  /*0690*/  VIADD R3, R16.reuse, 0x8 ;  /* 0x0000000810037836 */ /* 0x042fe20000000000 */
[----:B------:R0:W-:Y:S01]  /*06a0*/  STL [R1+0x2b4], R6 ;  /* 0x0002b40601007387 */ /* 0x0001e20000100800 */
[C---:B------:R-:W-:Y:S02]  /*06b0*/  VIADD R8, R16.reuse, 0x7b ;  /* 0x0000007b10087836 */ /* 0x040fe40000000000 */
[C---:B--2---:R-:W-:Y:S01]  /*06c0*/  VIADD R2, R16.reuse, 0x9 ;  /* 0x0000000910027836 */ /* 0x044fe20000000000 */
[----:B------:R1:W-:Y:S01]  /*06d0*/  STL [R1+0x2a8], R3 ;  /* 0x0002a80301007387 */ /* 0x0003e20000100800 */
[----:B------:R-:W-:-:S02]  /*06e0*/  VIADD R7, R16, 0x7c ;  /* 0x0000007c10077836 */ /* 0x000fc40000000000 */
[C---:B------:R-:W-:Y:S01]  /*06f0*/  VIADD R22, R16.reuse, 0x7f ;  /* 0x0000007f10167836 */ /* 0x040fe20000000000 */
[----:B------:R2:W-:Y:S01]  /*0700*/  STL [R1+0x2b0], R2 ;  /* 0x0002b00201007387 */ /* 0x0005e20000100800 */
[C---:B0-----:R-:W-:Y:S02]  /*0710*/  VIADD R6, R16.reuse, 0xa ;  /* 0x0000000a10067836 */ /* 0x041fe40000000000 */
[----:B-1----:R-:W-:-:S03]  /*0720*/  VIADD R3, R16, 0xb ;  /* 0x0000000b10037836 */ /* 0x002fc60000000000 */
[----:B------:R0:W-:Y:S01]  /*0730*/  STL [R1+0x2ac], R6 ;  /* 0x0002ac0601007387 */ /* 0x0001e20000100800 */
[----:B--2---:R-:W-:-:S03]  /*0740*/  VIADD R2, R16, 0xc ;  /* 0x0000000c10027836 */ /* 0x004fc60000000000 */
[----:B------:R1:W-:Y:S04]  /*0750*/  STL [R1+0x2a4], R3 ;  /* 0x0002a40301007387 */ /* 0x0003e80000100800 */
        /* <DEDUP_REMOVED lines=28> */
[----:B--2---:R-:W-:-:S05]  /*0920*/  VIADD R2, R16, 0x1b ;  /* 0x0000001b10027836 */ /* 0x004fca0000000000 */
[----:B------:R1:W-:Y:S01]  /*0930*/  STL [R1+0x264], R2 ;  /* 0x0002640201007387 */ /* 0x0003e20000100800 */
[----:B0-----:R-:W-:-:S03]  /*0940*/  VIADD R6, R16, 0x1e ;  /* 0x0000001e10067836 */ /* 0x001fc60000000000 */
[----:B------:R0:W-:Y:S01]  /*0950*/  STL [R1+0x260], R3 ;  /* 0x0002600301007387 */ /* 0x0001e20000100800 */
[C---:B-1----:R-:W-:Y:S02]  /*0960*/  VIADD R2, R16.reuse, 0x1d ;  /* 0x0000001d10027836 */ /* 0x042fe40000000000 */
[----:B0-----:R-:W-:-:S03]  /*0970*/  VIADD R3, R16, 0x1f ;  /* 0x0000001f10037836 */ /* 0x001fc60000000000 */
[----:B------:R0:W-:Y:S04]  /*0980*/  STL [R1+0x25c], R2 ;  /* 0x00025c0201007387 */ /* 0x0001e80000100800 */
        /* <DEDUP_REMOVED lines=167> */
[C---:B--2---:R-:W-:Y:S02]  /*1400*/  VIADD R3, R16.reuse, 0x7e ;  /* 0x0000007e10037836 */ /* 0x044fe40000000000 */
[----:B0-----:R-:W-:Y:S02]  /*1410*/  VIADD R2, R16, 0x76 ;  /* 0x0000007610027836 */ /* 0x001fe40000000000 */
[----:B------:R-:W-:-:S03]  /*1420*/  VIADD R16, R0, 0x40 ;  /* 0x0000004000107836 */ /* 0x000fc60000000000 */
[----:B------:R0:W-:Y:S04]  /*1430*/  STL [R1+0x28], R2 ;  /* 0x0000280201007387 */ /* 0x0001e80000100800 */
[----:B------:R1:W-:Y:S04]  /*1440*/  STL [R1+0xfc8], R0 ;  /* 0x000fc80001007387 */ /* 0x0003e80000100800 */
[----:B------:R2:W-:Y:S01]  /*1450*/  STL [R1+0xfcc], R16 ;  /* 0x000fcc1001007387 */ /* 0x0005e20000100800 */
[C---:B0-----:R-:W-:Y:S02]  /*1460*/  VIADD R2, R0.reuse, 0x80 ;  /* 0x0000008000027836 */ /* 0x041fe40000000000 */
[----:B-1----:R-:W-:-:S03]  /*1470*/  VIADD R0, R0, 0xc0 ;  /* 0x000000c000007836 */ /* 0x002fc60000000000 */
[----:B------:R2:W-:Y:S04]  /*1480*/  STL [R1+0xfd0], R2 ;  /* 0x000fd00201007387 */ /* 0x0005e80000100800 */
[----:B------:R2:W-:Y:S01]  /*1490*/  STL [R1+0xfd4], R0 ;  /* 0x000fd40001007387 */ /* 0x0005e20000100800 */
[----:B------:R-:W-:Y:S05]  /*14a0*/  @P0 BRA `(.L_x_0) ;  /* 0x00000020000c0947 */ /* 0x000fea0003800000 */
[----:B--2---:R-:W-:Y:S01]  /*14b0*/  IMAD.SHL.U32 R0, R14, 0x8, RZ ;  /* 0x000000080e007824 */ /* 0x004fe200078e00ff */
[----:B------:R0:W-:Y:S04]  /*14c0*/  STL [R1+0x50], RZ ;  /* 0x000050ff01007387 */ /* 0x0001e80000100800 */
[----:B------:R0:W-:Y:S04]  /*14d0*/  STL [R1+0x1f3c], R0 ;  /* 0x001f3c0001007387 */ /* 0x0001e80000100800 */
[----:B------:R0:W-:Y:S04]  /*14e0*/  STL [R1+0x54], RZ ;  /* 0x000054ff01007387 */ /* 0x0001e80000100800 */
        /* <DEDUP_REMOVED lines=509> */
[----:B------:R0:W-:Y:S01]  /*34c0*/  STL [R1+0x3c], RZ ;  /* 0x00003cff01007387 */ /* 0x0001e20000100800 */
[----:B------:R-:W-:Y:S05]  /*34d0*/  BRA `(.L_x_1) ;  /* 0x000004b800dc7947 */ /* 0x000fea0003800000 */
.L_x_0:
[----:B------:R-:W-:Y:S01]  /*34e0*/  STL [R1+0x2054], R10 ;  /* 0x0020540a01007387 */ /* 0x000fe20000100800 */
[----:B------:R-:W-:Y:S02]  /*34f0*/  IABS R21, R4 ;  /* 0x0000000400157213 */ /* 0x000fe40000000000 */
[----:B--2---:R-:W-:Y:S01]  /*3500*/  IABS R2, R5 ;  /* 0x0000000500027213 */ /* 0x004fe20000000000 */
[----:B------:R-:W-:Y:S01]  /*3510*/  STL [R1+0x2050], R11 ;  /* 0x0020500b01007387 */ /* 0x000fe20000100800 */
[----:B------:R-:W-:Y:S01]  /*3520*/  IMAD.MOV.U32 R14, RZ, RZ, RZ ;  /* 0x000000ffff0e7224 */ /* 0x000fe200078e00ff */
[----:B------:R-:W-:Y:S01]  /*3530*/  ISETP.GE.AND P6, PT, R22, RZ, PT ;  /* 0x000000ff1600720c */ /* 0x000fe20003fc6270 */
[----:B------:R-:W-:Y:S01]  /*3540*/  ULDC UR4, c[0x0][0x23c] ;  /* 0x00008f0000047ab9 */ /* 0x000fe20000000800 */
[----:B------:R0:W-:Y:S01]  /*3550*/  STL [R1+0x204c], R12 ;  /* 0x00204c0c01007387 */ /* 0x0001e20000100800 */
[----:B------:R-:W-:Y:S01]  /*3560*/  ULDC.64 UR6, c[0x0][0x218] ;  /* 0x0000860000067ab9 */ /* 0x000fe20000000a00 */
[----:B------:R-:W-:Y:S01]  /*3570*/  ULDC.64 UR8, c[0x0][0x210] ;  /* 0x0000840000087ab9 */ /* 0x000fe20000000a00 */
[----:B------:R-:W-:Y:S01]  /*3580*/  ULDC UR21, c[0x0][0x238] ;  /* 0x00008e0000157ab9 */ /* 0x000fe20000000800 */
[----:B------:R-:W-:Y:S01]  /*3590*/  ULDC UR22, c[0x0][0x238] ;  /* 0x00008e0000167ab9 */ /* 0x000fe20000000800 */
[----:B------:R-:W-:Y:S01]  /*35a0*/  ULDC UR23, c[0x0][0x238] ;  /* 0x00008e0000177ab9 */ /* 0x000fe20000000800 */
[----:B------:R-:W-:Y:S01]  /*35b0*/  ULDC UR24, c[0x0][0x238] ;  /* 0x00008e0000187ab9 */ /* 0x000fe20000000800 */
[----:B------:R-:W-:Y:S01]  /*35c0*/  ULDC UR25, c[0x0][0x238] ;  /* 0x00008e0000197ab9 */ /* 0x000fe20000000800 */
[----:B------:R-:W-:Y:S01]  /*35d0*/  ULDC UR26, c[0x0][0x238] ;  /* 0x00008e00001a7ab9 */ /* 0x000fe20000000800 */
[----:B------:R-:W-:Y:S01]  /*35e0*/  ULDC UR27, c[0x0][0x238] ;  /* 0x00008e00001b7ab9 */ /* 0x000fe20000000800 */
[----:B0-----:R-:W2:Y:S01]  /*35f0*/  LDL R12, [R1+0xfc8] ;  /* 0x000fc800010c7983 */ /* 0x001ea20000100800 */
[----:B------:R-:W-:Y:S01]  /*3600*/  ULDC UR28, c[0x0][0x238] ;  /* 0x00008e00001c7ab9 */ /* 0x000fe20000000800 */
[----:B------:R-:W-:Y:S01]  /*3610*/  ULDC UR29, c[0x0][0x238] ;  /* 0x00008e00001d7ab9 */ /* 0x000fe20000000800 */
[----:B------:R-:W-:Y:S01]  /*3620*/  ULDC UR30, c[0x0][0x238] ;  /* 0x00008e00001e7ab9 */ /* 0x000fe20000000800 */
[----:B------:R0:W-:Y:S01]  /*3630*/  STL [R1+0x2048], R13 ;  /* 0x0020480d01007387 */ /* 0x0001e20000100800 */
[----:B------:R-:W-:Y:S01]  /*3640*/  ULDC UR31, c[0x0][0x238] ;  /* 0x00008e00001f7ab9 */ /* 0x000fe20000000800 */
        /* <DEDUP_REMOVED lines=8> */
[----:B0-----:R-:W3:Y:S01]  /*36d0*/  LDL R13, [R1+0xfcc] ;  /* 0x000fcc00010d7983 */ /* 0x001ee20000100800 */
        /* <DEDUP_REMOVED lines=11> */
[----:B0-----:R-:W4:Y:S04]  /*3790*/  LDL R18, [R1+0xfd0] ;  /* 0x000fd00001127983 */ /* 0x001f280000100800 */
[----:B------:R0:W-:Y:S04]  /*37a0*/  STL [R1+0x2040], R19 ;  /* 0x0020401301007387 */ /* 0x0001e80000100800 */
[----:B0-----:R-:W5:Y:S04]  /*37b0*/  LDL R19, [R1+0xfd4] ;  /* 0x000fd40001137983 */ /* 0x001f680000100800 */
[----:B------:R0:W-:Y:S04]  /*37c0*/  STL [R1+0x203c], R20 ;  /* 0x00203c1401007387 */ /* 0x0001e80000100800 */
[----:B0-----:R-:W5:Y:S01]  /*37d0*/  LDL R20, [R1+0xfa4] ;  /* 0x000fa40001147983 */ /* 0x001f620000100800 */
[----:B------:R-:W0:Y:S01]  /*37e0*/  I2F.RP R0, R21 ;  /* 0x0000001500007306 */ /* 0x000e220000209400 */
[----:B------:R-:W-:-:S02]  /*37f0*/  IABS R22, R22 ;  /* 0x0000001600167213 */ /* 0x000fc40000000000 */
[----:B------:R1:W-:Y:S03]  /*3800*/  STL [R1+0x2038], R5 ;  /* 0x0020380501007387 */ /* 0x0003e60000100800 */
[----:B------:R-:W-:Y:S02]  /*3810*/  IMAD.MOV.U32 R10, RZ, RZ, R22 ;  /* 0x000000ffff0a7224 */ /* 0x000fe400078e0016 */
[----:B------:R-:W0:Y:S01]  /*3820*/  I2F.RP R16, R2 ;  /* 0x0000000200107306 */ /* 0x000e220000209400 */
[----:B-1----:R-:W-:-:S07]  /*3830*/  IMAD.MOV.U32 R5, RZ, RZ, R15 ;  /* 0x000000ffff057224 */ /* 0x002fce00078e000f */
[----:B0-----:R-:W0:Y:S08]  /*3840*/  MUFU.RCP R0, R0 ;  /* 0x0000000000007308 */ /* 0x001e300000001000 */
[----:B------:R-:W1:Y:S01]  /*3850*/  MUFU.RCP R16, R16 ;  /* 0x0000001000107308 */ /* 0x000e620000001000 */
[----:B0-----:R-:W-:-:S07]  /*3860*/  VIADD R0, R0, 0xffffffe ;  /* 0x0ffffffe00007836 */ /* 0x001fce0000000000 */
[----:B------:R-:W0:Y:S01]  /*3870*/  F2I.FTZ.U32.TRUNC.NTZ R15, R0 ;  /* 0x00000000000f7305 */ /* 0x000e22000021f000 */
[----:B-1----:R-:W-:-:S07]  /*3880*/  VIADD R16, R16, 0xffffffe ;  /* 0x0ffffffe10107836 */ /* 0x002fce0000000000 */
[----:B------:R1:W1:Y:S01]  /*3890*/  F2I.FTZ.U32.TRUNC.NTZ R17, R16 ;  /* 0x0000001000117305 */ /* 0x000262000021f000 */
[----:B0-----:R-:W-:Y:S02]  /*38a0*/  IMAD.MOV R0, RZ, RZ, -R15 ;  /* 0x000000ffff007224 */ /* 0x001fe400078e0a0f */
[----:B-1----:R-:W-:Y:S02]  /*38b0*/  IMAD.MOV.U32 R16, RZ, RZ, RZ ;  /* 0x000000ffff107224 */ /* 0x002fe400078e00ff */
[----:B------:R-:W-:-:S04]  /*38c0*/  IMAD R0, R0, R21, RZ ;  /* 0x0000001500007224 */ /* 0x000fc800078e02ff */
[----:B------:R-:W-:-:S04]  /*38d0*/  IMAD.HI.U32 R14, R15, R0, R14 ;  /* 0x000000000f0e7227 */ /* 0x000fc800078e000e */
[----:B------:R-:W-:-:S04]  /*38e0*/  IMAD.MOV R0, RZ, RZ, -R17 ;  /* 0x000000ffff007224 */ /* 0x000fc800078e0a11 */
[----:B------:R-:W-:-:S04]  /*38f0*/  IMAD R0, R0, R2, RZ ;  /* 0x0000000200007224 */ /* 0x000fc800078e02ff */
[----:B------:R-:W-:Y:S01]  /*3900*/  IMAD.HI.U32 R0, R17, R0, R16 ;  /* 0x0000000011007227 */ /* 0x000fe200078e0010 */
[----:B------:R-:W-:Y:S02]  /*3910*/  IABS R17, R6 ;  /* 0x0000000600117213 */ /* 0x000fe40000000000 */
[----:B------:R-:W-:-:S03]  /*3920*/  IABS R16, R7 ;  /* 0x0000000700107213 */ /* 0x000fc60000000000 */
[----:B------:R-:W-:-:S04]  /*3930*/  IMAD.HI.U32 R11, R0, R10, RZ ;  /* 0x0000000a000b7227 */ /* 0x000fc800078e00ff */
[----:B------:R-:W-:Y:S01]  /*3940*/  IMAD.MOV R11, RZ, RZ, -R11 ;  /* 0x000000ffff0b7224 */ /* 0x000fe200078e0a0b */
[----:B--2---:R-:W-:-:S05]  /*3950*/  IABS R27, R12 ;  /* 0x0000000c001b7213 */ /* 0x004fca0000000000 */
[----:B------:R-:W-:-:S04]  /*3960*/  IMAD.HI.U32 R28, R14, R27, RZ ;  /* 0x0000001b0e1c7227 */ /* 0x000fc800078e00ff */
[----:B------:R-:W-:-:S04]  /*3970*/  IMAD.MOV R28, RZ, RZ, -R28 ;  /* 0x000000ffff1c7224 */ /* 0x000fc800078e0a1c */
[----:B------:R-:W-:Y:S01]  /*3980*/  IMAD R27, R21, R28, R27 ;  /* 0x0000001c151b7224 */ /* 0x000fe200078e021b */
[----:B---3--:R-:W-:-:S04]  /*3990*/  IABS R26, R13 ;  /* 0x0000000d001a7213 */ /* 0x008fc80000000000 */
[----:B------:R-:W-:Y:S01]  /*39a0*/  ISETP.GT.U32.AND P0, PT, R21, R27, PT ;  /* 0x0000001b1500720c */ /* 0x000fe20003f04070 */
[----:B------:R-:W-:-:S04]  /*39b0*/  IMAD.HI.U32 R23, R14, R26, RZ ;  /* 0x0000001a0e177227 */ /* 0x000fc800078e00ff */
[----:B------:R-:W-:-:S04]  /*39c0*/  IMAD.MOV R23, RZ, RZ, -R23 ;  /* 0x000000ffff177224 */ /* 0x000fc800078e0a17 */
[----:B------:R-:W-:Y:S01]  /*39d0*/  IMAD R26, R21, R23, R26 ;  /* 0x00000017151a7224 */ /* 0x000fe200078e021a */
[----:B----4-:R-:W-:-:S03]  /*39e0*/  IABS R25, R18 ;  /* 0x0000001200197213 */ /* 0x010fc60000000000 */
[----:B------:R-:W-:Y:S01]  /*39f0*/  @!P0 IMAD.IADD R27, R27, 0x1, -R21 ;  /* 0x000000011b1b8824 */ /* 0x000fe200078e0a15 */
[----:B------:R-:W-:Y:S01]  /*3a00*/  ISETP.GT.U32.AND P1, PT, R21, R26, PT ;  /* 0x0000001a1500720c */ /* 0x000fe20003f24070 */
[----:B------:R-:W-:-:S03]  /*3a10*/  IMAD.HI.U32 R15, R14, R25, RZ ;  /* 0x000000190e0f7227 */ /* 0x000fc600078e00ff */
[----:B------:R-:W-:Y:S01]  /*3a20*/  ISETP.GT.U32.AND P0, PT, R21, R27, PT ;  /* 0x0000001b1500720c */ /* 0x000fe20003f04070 */
[----:B------:R-:W-:-:S04]  /*3a30*/  IMAD.MOV R15, RZ, RZ, -R15 ;  /* 0x000000ffff0f7224 */ /* 0x000fc800078e0a0f */
[----:B------:R-:W-:Y:S01]  /*3a40*/  IMAD R25, R21, R15, R25 ;  /* 0x0000000f15197224 */ /* 0x000fe200078e0219 */
[----:B-----5:R-:W-:Y:S01]  /*3a50*/  IABS R24, R19 ;  /* 0x0000001300187213 */ /* 0x020fe20000000000 */
[----:B------:R-:W-:-:S03]  /*3a60*/  IMAD.HI.U32 R15, R0, R17, RZ ;  /* 0x00000011000f7227 */ /* 0x000fc600078e00ff */
[----:B------:R-:W-:Y:S01]  /*3a70*/  ISETP.GT.U32.AND P2, PT, R21, R25, PT ;  /* 0x000000191500720c */ /* 0x000fe20003f44070 */
[----:B------:R-:W-:-:S04]  /*3a80*/  IMAD.HI.U32 R14, R14, R24, RZ ;  /* 0x000000180e0e7227 */ /* 0x000fc800078e00ff */
[----:B------:R-:W-:Y:S02]  /*3a90*/  IMAD.MOV R14, RZ, RZ, -R14 ;  /* 0x000000ffff0e7224 */ /* 0x000fe400078e0a0e */
[--C-:B------:R-:W-:Y:S02]  /*3aa0*/  @!P1 IMAD.IADD R26, R26, 0x1, -R21.reuse ;  /* 0x000000011a1a9824 */ /* 0x100fe400078e0a15 */
[----:B------:R-:W-:Y:S01]  /*3ab0*/  IMAD R24, R21, R14, R24 ;  /* 0x0000000e15187224 */ /* 0x000fe200078e0218 */
[----:B------:R-:W-:Y:S01]  /*3ac0*/  IABS R23, R20 ;  /* 0x0000001400177213 */ /* 0x000fe20000000000 */
[--C-:B------:R-:W-:Y:S01]  /*3ad0*/  @!P0 IMAD.IADD R27, R27, 0x1, -R21.reuse ;  /* 0x000000011b1b8824 */ /* 0x100fe200078e0a15 */
[----:B------:R-:W-:Y:S01]  /*3ae0*/  ISETP.GT.U32.AND P1, PT, R21, R26, PT ;  /* 0x0000001a1500720c */ /* 0x000fe20003f24070 */
[----:B------:R-:W-:Y:S01]  /*3af0*/  @!P2 IMAD.IADD R25, R25, 0x1, -R21 ;  /* 0x000000011919a824 */ /* 0x000fe200078e0a15 */
[----:B------:R-:W-:Y:S01]  /*3b00*/  ISETP.GT.U32.AND P3, PT, R21, R24, PT ;  /* 0x000000181500720c */ /* 0x000fe20003f64070 */
[----:B------:R-:W-:Y:S01]  /*3b10*/  IMAD.HI.U32 R28, R0, R23, RZ ;  /* 0x00000017001c7227 */ /* 0x000fe200078e00ff */
[----:B------:R-:W-:-:S02]  /*3b20*/  IABS R14, R3 ;  /* 0x00000003000e7213 */ /* 0x000fc40000000000 */
[----:B------:R-:W-:Y:S01]  /*3b30*/  ISETP.GT.U32.AND P2, PT, R21, R25, PT ;  /* 0x000000191500720c */ /* 0x000fe20003f44070 */
[----:B------:R-:W-:Y:S01]  /*3b40*/  IMAD.MOV R28, RZ, RZ, -R28 ;  /* 0x000000ffff1c7224 */ /* 0x000fe200078e0a1c */
[----:B------:R-:W-:Y:S01]  /*3b50*/  ISETP.GE.AND P4, PT, R12, RZ, PT ;  /* 0x000000ff0c00720c */ /* 0x000fe20003f86270 */
[----:B------:R-:W-:Y:S02]  /*3b60*/  IMAD.MOV.U32 R22, RZ, RZ, R14 ;  /* 0x000000ffff167224 */ /* 0x000fe400078e000e */
[----:B------:R-:W-:Y:S02]  /*3b70*/  IMAD R28, R2, R28, R23 ;  /* 0x0000001c021c7224 */ /* 0x000fe400078e0217 */
[--C-:B------:R-:W-:Y:S02]  /*3b80*/  @!P1 IMAD.IADD R26, R26, 0x1, -R21.reuse ;  /* 0x000000011a1a9824 */ /* 0x100fe400078e0a15 */
[----:B------:R-:W-:Y:S01]  /*3b90*/  @!P3 IMAD.IADD R24, R24, 0x1, -R21 ;  /* 0x000000011818b824 */ /* 0x000fe200078e0a15 */
[C---:B------:R-:W-:Y:S01]  /*3ba0*/  ISETP.GT.U32.AND P5, PT, R2.reuse, R28, PT ;  /* 0x0000001c0200720c */ /* 0x040fe20003fa4070 */
[----:B------:R-:W-:-:S02]  /*3bb0*/  IMAD R23, R2, R11, R10 ;  /* 0x0000000b02177224 */ /* 0x000fc400078e020a */
[----:B------:R-:W-:Y:S01]  /*3bc0*/  @!P2 IMAD.IADD R25, R25, 0x1, -R21 ;  /* 0x000000011919a824 */ /* 0x000fe200078e0a15 */
[----:B------:R-:W-:Y:S01]  /*3bd0*/  ISETP.GE.AND P2, PT, R13, RZ, PT ;  /* 0x000000ff0d00720c */ /* 0x000fe20003f46270 */
[----:B------:R-:W2:Y:S01]  /*3be0*/  LDL.LU R10, [R1+0x2054] ;  /* 0x00205400010a7983 */ /* 0x000ea20000300800 */
[----:B------:R-:W-:Y:S01]  /*3bf0*/  ISETP.GT.U32.AND P3, PT, R21, R24, PT ;  /* 0x000000181500720c */ /* 0x000fe20003f64070 */
[----:B------:R-:W-:Y:S01]  /*3c00*/  IMAD.HI.U32 R29, R0, R22, RZ ;  /* 0x00000016001d7227 */ /* 0x000fe200078e00ff */
[----:B------:R-:W-:Y:S01]  /*3c10*/  ISETP.GE.AND P0, PT, R18, RZ, PT ;  /* 0x000000ff1200720c */ /* 0x000fe20003f06270 */
[----:B------:R-:W3:Y:S01]  /*3c20*/  LDL.LU R11, [R1+0x2050] ;  /* 0x00205000010b7983 */ /* 0x000ee20000300800 */
[----:B------:R-:W-:Y:S01]  /*3c30*/  ISETP.GE.AND P1, PT, R19, RZ, PT ;  /* 0x000000ff1300720c */ /* 0x000fe20003f26270 */
[----:B------:R-:W-:Y:S02]  /*3c40*/  IMAD.MOV R29, RZ, RZ, -R29 ;  /* 0x000000ffff1d7224 */ /* 0x000fe400078e0a1d */
[----:B------:R-:W-:-:S02]  /*3c50*/  @!P5 IMAD.IADD R28, R28, 0x1, -R2 ;  /* 0x000000011c1cd824 */ /* 0x000fc400078e0a02 */
[----:B------:R-:W-:Y:S02]  /*3c60*/  @!P4 IMAD.MOV R27, RZ, RZ, -R27 ;  /* 0x000000ffff1bc224 */ /* 0x000fe400078e0a1b */
[----:B------:R-:W-:Y:S01]  /*3c70*/  @!P2 IMAD.MOV R26, RZ, RZ, -R26 ;  /* 0x000000ffff1aa224 */ /* 0x000fe200078e0a1a */
[----:B------:R-:W-:Y:S01]  /*3c80*/  ISETP.GT.U32.AND P2, PT, R2, R28, PT ;  /* 0x0000001c0200720c */ /* 0x000fe20003f44070 */
[----:B------:R-:W-:Y:S01]  /*3c90*/  @!P3 IMAD.IADD R24, R24, 0x1, -R21 ;  /* 0x000000011818b824 */ /* 0x000fe200078e0a15 */
[----:B------:R-:W-:Y:S01]  /*3ca0*/  ISETP.NE.AND P3, PT, R4, RZ, PT ;  /* 0x000000ff0400720c */ /* 0x000fe20003f65270 */
[----:B------:R-:W-:Y:S01]  /*3cb0*/  @!P0 IMAD.MOV R25, RZ, RZ, -R25 ;  /* 0x000000ffff198224 */ /* 0x000fe200078e0a19 */
[----:B------:R-:W-:Y:S01]  /*3cc0*/  LOP3.LUT R4, RZ, R4, RZ, 0x33, !PT ;  /* 0x00000004ff047212 */ /* 0x000fe200078e33ff */
[----:B------:R-:W-:Y:S02]  /*3cd0*/  IMAD R22, R2, R29, R22 ;  /* 0x0000001d02167224 */ /* 0x000fe400078e0216 */
[----:B------:R-:W4:Y:S01]  /*3ce0*/  LDL.LU R29, [R1+0x270] ;  /* 0x00027000011d7983 */ /* 0x000f220000300800 */
[C---:B------:R-:W-:Y:S01]  /*3cf0*/  SEL R21, R4.reuse, R27, !P3 ;  /* 0x0000001b04157207 */ /* 0x040fe20005800000 */
[----:B------:R-:W-:Y:S01]  /*3d00*/  IMAD.MOV R15, RZ, RZ, -R15 ;  /* 0x000000ffff0f7224 */ /* 0x000fe200078e0a0f */
[----:B------:R-:W-:Y:S01]  /*3d10*/  SEL R26, R4, R26, !P3 ;  /* 0x0000001a041a7207 */ /* 0x000fe20005800000 */
[----:B------:R-:W5:Y:S01]  /*3d20*/  LDL.LU R12, [R1+0x204c] ;  /* 0x00204c00010c7983 */ /* 0x000f620000300800 */
[----:B------:R-:W-:-:S04]  /*3d30*/  IMAD.HI.U32 R14, R0, R16, RZ ;  /* 0x00000010000e7227 */ /* 0x000fc800078e00ff */
[----:B------:R-:W-:Y:S01]  /*3d40*/  @!P2 IMAD.IADD R28, R28, 0x1, -R2 ;  /* 0x000000011c1ca824 */ /* 0x000fe200078e0a02 */
[----:B------:R-:W-:Y:S01]  /*3d50*/  ISETP.GE.AND P2, PT, R20, RZ, PT ;  /* 0x000000ff1400720c */ /* 0x000fe20003f46270 */
[----:B------:R-:W4:Y:S01]  /*3d60*/  LDL.LU R13, [R1+0x2048] ;  /* 0x00204800010d7983 */ /* 0x000f220000300800 */
[----:B------:R-:W-:Y:S01]  /*3d70*/  SEL R25, R4, R25, !P3 ;  /* 0x0000001904197207 */ /* 0x000fe20005800000 */
[----:B------:R-:W-:Y:S02]  /*3d80*/  @!P1 IMAD.MOV R24, RZ, RZ, -R24 ;  /* 0x000000ffff189224 */ /* 0x000fe400078e0a18 */
[----:B------:R-:W4:Y:S01]  /*3d90*/  LDL.LU R18, [R1+0x2044] ;  /* 0x0020440001127983 */ /* 0x000f220000300800 */
[C---:B------:R-:W-:Y:S01]  /*3da0*/  ISETP.GT.U32.AND P4, PT, R2.reuse, R23, PT ;  /* 0x000000170200720c */ /* 0x040fe20003f84070 */
[C---:B------:R-:W-:Y:S02]  /*3db0*/  IMAD R15, R2.reuse, R15, R17 ;  /* 0x0000000f020f7224 */ /* 0x040fe400078e0211 */
[----:B------:R-:W4:Y:S01]  /*3dc0*/  LDL.LU R19, [R1+0x2040] ;  /* 0x0020400001137983 */ /* 0x000f220000300800 */
[----:B------:R-:W-:Y:S01]  /*3dd0*/  ISETP.GT.U32.AND P5, PT, R2, R22, PT ;  /* 0x000000160200720c */ /* 0x000fe20003fa4070 */
[----:B------:R-:W-:-:S02]  /*3de0*/  IMAD.MOV R14, RZ, RZ, -R14 ;  /* 0x000000ffff0e7224 */ /* 0x000fc400078e0a0e */
[----:B------:R0:W-:Y:S04]  /*3df0*/  STL [R1+0x2dc], R21 ;  /* 0x0002dc1501007387 */ /* 0x0001e80000100800 */
[----:B------:R-:W-:Y:S04]  /*3e00*/  STL [R1+0x2d8], R26 ;  /* 0x0002d81a01007387 */ /* 0x000fe80000100800 */
[----:B------:R1:W-:Y:S01]  /*3e10*/  STL [R1+0x2d4], R25 ;  /* 0x0002d41901007387 */ /* 0x0003e20000100800 */
[----:B0-----:R-:W-:Y:S01]  /*3e20*/  SEL R21, R4, R24, !P3 ;  /* 0x0000001804157207 */ /* 0x001fe20005800000 */
[----:B-1----:R-:W-:-:S04]  /*3e30*/  IMAD.MOV.U32 R25, RZ, RZ, R28 ;  /* 0x000000ffff197224 */ /* 0x002fc800078e001c */
[----:B------:R0:W-:Y:S01]  /*3e40*/  STL [R1+0x2d0], R21 ;  /* 0x0002d01501007387 */ /* 0x0001e20000100800 */
[----:B------:R-:W-:-:S03]  /*3e50*/  @!P2 IMAD.MOV R25, RZ, RZ, -R25 ;  /* 0x000000ffff19a224 */ /* 0x000fc600078e0a19 */
[----:B------:R-:W4:Y:S04]  /*3e60*/  LDL.LU R20, [R1+0x203c] ;  /* 0x00203c0001147983 */ /* 0x000f280000300800 */
[----:B------:R-:W-:Y:S04]  /*3e70*/  STL [R1+0x214], R25 ;  /* 0x0002141901007387 */ /* 0x000fe80000100800 */
[----:B------:R-:W5:Y:S01]  /*3e80*/  LDL.LU R27, [R1+0x28] ;  /* 0x00002800011b7983 */ /* 0x000f620000300800 */
[----:B------:R-:W-:Y:S01]  /*3e90*/  @!P4 IMAD.IADD R23, R23, 0x1, -R2 ;  /* 0x000000011717c824 */ /* 0x000fe200078e0a02 */
[----:B------:R-:W-:-:S02]  /*3ea0*/  IABS R17, R8 ;  /* 0x0000000800117213 */ /* 0x000fc40000000000 */
[C---:B------:R-:W-:Y:S01]  /*3eb0*/  ISETP.GT.U32.AND P4, PT, R2.reuse, R15, PT ;  /* 0x0000000f0200720c */ /* 0x040fe20003f84070 */
[----:B------:R-:W-:Y:S02]  /*3ec0*/  IMAD R14, R2, R14, R16 ;  /* 0x0000000e020e7224 */ /* 0x000fe400078e0210 */
[----:B------:R-:W-:-:S04]  /*3ed0*/  IMAD.HI.U32 R4, R0, R17, RZ ;  /* 0x0000001100047227 */ /* 0x000fc800078e00ff */
[----:B------:R-:W-:Y:S02]  /*3ee0*/  IMAD.MOV R4, RZ, RZ, -R4 ;  /* 0x000000ffff047224 */ /* 0x000fe400078e0a04 */
[--C-:B------:R-:W-:Y:S01]  /*3ef0*/  @!P5 IMAD.IADD R22, R22, 0x1, -R2.reuse ;  /* 0x000000011616d824 */ /* 0x100fe200078e0a02 */
[C---:B------:R-:W-:Y:S01]  /*3f00*/  ISETP.GT.U32.AND P0, PT, R2.reuse, R14, PT ;  /* 0x0000000e0200720c */ /* 0x040fe20003f04070 */
[C---:B------:R-:W-:Y:S02]  /*3f10*/  IMAD R4, R2.reuse, R4, R17 ;  /* 0x0000000402047224 */ /* 0x040fe400078e0211 */
[----:B------:R-:W-:Y:S01]  /*3f20*/  @!P4 IMAD.IADD R15, R15, 0x1, -R2 ;  /* 0x000000010f0fc824 */ /* 0x000fe200078e0a02 */
[C---:B------:R-:W-:Y:S02]  /*3f30*/  ISETP.GT.U32.AND P4, PT, R2.reuse, R22, PT ;  /* 0x000000160200720c */ /* 0x040fe40003f84070 */
[C---:B------:R-:W-:Y:S02]  /*3f40*/  ISETP.GT.U32.AND P2, PT, R2.reuse, R4, PT ;  /* 0x000000040200720c */ /* 0x040fe40003f44070 */
[----:B------:R-:W-:-:S02]  /*3f50*/  ISETP.GT.U32.AND P3, PT, R2, R23, PT ;  /* 0x000000170200720c */ /* 0x000fc40003f64070 */
[----:B------:R-:W-:-:S03]  /*3f60*/  ISETP.GE.AND P1, PT, R3, RZ, PT ;  /* 0x000000ff0300720c */ /* 0x000fc60003f26270 */
[----:B------:R-:W-:Y:S01]  /*3f70*/  @!P0 IMAD.IADD R14, R14, 0x1, -R2 ;  /* 0x000000010e0e8824 */ /* 0x000fe200078e0a02 */
[----:B------:R-:W-:-:S03]  /*3f80*/  ISETP.GT.U32.AND P0, PT, R2, R15, PT ;  /* 0x0000000f0200720c */ /* 0x000fc60003f04070 */
[--C-:B------:R-:W-:Y:S02]  /*3f90*/  @!P4 IMAD.IADD R22, R22, 0x1, -R2.reuse ;  /* 0x000000011616c824 */ /* 0x100fe400078e0a02 */
[----:B------:R-:W-:Y:S02]  /*3fa0*/  @!P2 IMAD.IADD R4, R4, 0x1, -R2 ;  /* 0x000000010404a824 */ /* 0x000fe400078e0a02 */
[----:B------:R-:W-:Y:S01]  /*3fb0*/  IMAD.MOV.U32 R17, RZ, RZ, R22 ;  /* 0x000000ffff117224 */ /* 0x000fe200078e0016 */
[----:B------:R-:W-:Y:S01]  /*3fc0*/  ISETP.GE.AND P5, PT, R6, RZ, PT ;  /* 0x000000ff0600720c */ /* 0x000fe20003fa6270 */
[----:B------:R-:W-:Y:S01]  /*3fd0*/  @!P3 IMAD.IADD R23, R23, 0x1, -R2 ;  /* 0x000000011717b824 */ /* 0x000fe200078e0a02 */
[C---:B------:R-:W-:Y:S01]  /*3fe0*/  ISETP.GT.U32.AND P3, PT, R2.reuse, R14, PT ;  /* 0x0000000e0200720c */ /* 0x040fe20003f64070 */
[----:B------:R-:W-:Y:S01]  /*3ff0*/  @!P1 IMAD.MOV R17, RZ, RZ, -R17 ;  /* 0x000000ffff119224 */ /* 0x000fe200078e0a11 */
[----:B------:R-:W-:Y:S01]  /*4000*/  ISETP.GT.U32.AND P1, PT, R2, R4, PT ;  /* 0x000000040200720c */ /* 0x000fe20003f24070 */
[----:B------:R-:W-:-:S02]  /*4010*/  IMAD.MOV.U32 R24, RZ, RZ, R23 ;  /* 0x000000ffff187224 */ /* 0x000fc400078e0017 */
[----:B------:R-:W-:Y:S02]  /*4020*/  @!P0 IMAD.IADD R15, R15, 0x1, -R2 ;  /* 0x000000010f0f8824 */ /* 0x000fe400078e0a02 */
[----:B------:R-:W-:Y:S01]  /*4030*/  @!P6 IMAD.MOV R24, RZ, RZ, -R24 ;  /* 0x000000ffff18e224 */ /* 0x000fe200078e0a18 */
[----:B------:R-:W-:Y:S02]  /*4040*/  ISETP.GE.AND P6, PT, R7, RZ, PT ;  /* 0x000000ff0700720c */ /* 0x000fe40003fc6270 */
[----:B------:R-:W-:-:S03]  /*4050*/  ISETP.GE.AND P0, PT, R8, RZ, PT ;  /* 0x000000ff0800720c */ /* 0x000fc60003f06270 */
[--C-:B------:R-:W-:Y:S01]  /*4060*/  @!P3 IMAD.IADD R14, R14, 0x1, -R2.reuse ;  /* 0x000000010e0eb824 */ /* 0x100fe200078e0a02 */
[----:B------:R-:W-:Y:S01]  /*4070*/  STL [R1+0x218], R24 ;  /* 0x0002181801007387 */ /* 0x000fe20000100800 */
[----:B------:R-:W-:Y:S01]  /*4080*/  @!P1 IMAD.IADD R4, R4, 0x1, -R2 ;  /* 0x0000000104049824 */ /* 0x000fe200078e0a02 */
[----:B------:R-:W-:Y:S02]  /*4090*/  IABS R16, R9 ;  /* 0x0000000900107213 */ /* 0x000fe40000000000 */
[----:B------:R-:W-:Y:S01]  /*40a0*/  ISETP.GE.AND P3, PT, R9, RZ, PT ;  /* 0x000000ff0900720c */ /* 0x000fe20003f66270 */
[----:B------:R-:W-:Y:S01]  /*40b0*/  STL [R1+0x20c], R17 ;  /* 0x00020c1101007387 */ /* 0x000fe20000100800 */
[----:B------:R-:W-:-:S04]  /*40c0*/  IMAD.MOV.U32 R9, RZ, RZ, R14 ;  /* 0x000000ffff097224 */ /* 0x000fc800078e000e */
[----:B------:R-:W-:Y:S02]  /*40d0*/  @!P6 IMAD.MOV R9, RZ, RZ, -R9 ;  /* 0x000000ffff09e224 */ /* 0x000fe400078e0a09 */
[----:B0-----:R-:W-:-:S04]  /*40e0*/  IMAD.HI.U32 R21, R0, R16, RZ ;  /* 0x0000001000157227 */ /* 0x001fc800078e00ff */
[----:B------:R-:W-:-:S04]  /*40f0*/  IMAD.MOV R21, RZ, RZ, -R21 ;  /* 0x000000ffff157224 */ /* 0x000fc800078e0a15 */
[----:B------:R-:W-:-:S05]  /*4100*/  IMAD R16, R2, R21, R16 ;  /* 0x0000001502107224 */ /* 0x000fca00078e0210 */
[----:B------:R-:W-:-:S13]  /*4110*/  ISETP.GT.U32.AND P4, PT, R2, R16, PT ;  /* 0x000000100200720c */ /* 0x000fda0003f84070 */
[----:B------:R-:W-:Y:S01]  /*4120*/  @!P4 IMAD.IADD R16, R16, 0x1, -R2 ;  /* 0x000000011010c824 */ /* 0x000fe200078e0a02 */
[----:B--2---:R-:W-:-:S05]  /*4130*/  IABS R3, R10 ;  /* 0x0000000a00037213 */ /* 0x004fca0000000000 */
[----:B------:R-:W-:Y:S01]  /*4140*/  IMAD.HI.U32 R6, R0, R3, RZ ;  /* 0x0000000300067227 */ /* 0x000fe200078e00ff */
[----:B------:R-:W-:-:S03]  /*4150*/  ISETP.GE.AND P2, PT, R10, RZ, PT ;  /* 0x000000ff0a00720c */ /* 0x000fc60003f46270 */
[----:B------:R-:W-:Y:S02]  /*4160*/  IMAD.MOV R6, RZ, RZ, -R6 ;  /* 0x000000ffff067224 */ /* 0x000fe400078e0a06 */
[----:B------:R-:W-:Y:S02]  /*4170*/  IMAD.MOV.U32 R10, RZ, RZ, R15 ;  /* 0x000000ffff0a7224 */ /* 0x000fe400078e000f */
[----:B------:R-:W-:Y:S01]  /*4180*/  IMAD R6, R2, R6, R3 ;  /* 0x0000000602067224 */ /* 0x000fe200078e0203 */
[----:B---3--:R-:W-:Y:S01]  /*4190*/  IABS R7, R11 ;  /* 0x0000000b00077213 */ /* 0x008fe20000000000 */
[----:B------:R-:W-:-:S03]  /*41a0*/  @!P5 IMAD.MOV R10, RZ, RZ, -R10 ;  /* 0x000000ffff0ad224 */ /* 0x000fc600078e0a0a */
[----:B------:R-:W-:Y:S01]  /*41b0*/  ISETP.GT.U32.AND P5, PT, R2, R6, PT ;  /* 0x000000060200720c */ /* 0x000fe20003fa4070 */
[----:B------:R-:W-:Y:S01]  /*41c0*/  IMAD.HI.U32 R3, R0, R7, RZ ;  /* 0x0000000700037227 */ /* 0x000fe200078e00ff */
[----:B------:R0:W-:Y:S03]  /*41d0*/  STL [R1+0x208], R10 ;  /* 0x0002080a01007387 */ /* 0x0001e60000100800 */
[----:B------:R-:W-:Y:S02]  /*41e0*/  IMAD.MOV R3, RZ, RZ, -R3 ;  /* 0x000000ffff037224 */ /* 0x000fe400078e0a03 */
[----:B0-----:R-:W-:-:S04]  /*41f0*/  IMAD.MOV.U32 R10, RZ, RZ, R4 ;  /* 0x000000ffff0a7224 */ /* 0x001fc800078e0004 */
[----:B------:R-:W-:Y:S01]  /*4200*/  @!P0 IMAD.MOV R10, RZ, RZ, -R10 ;  /* 0x000000ffff0a8224 */ /* 0x000fe200078e0a0a */
[----:B------:R0:W-:Y:S01]  /*4210*/  STL [R1+0x204], R9 ;  /* 0x0002040901007387 */ /* 0x0001e20000100800 */
[----:B------:R-:W-:Y:S02]  /*4220*/  IMAD R3, R2, R3, R7 ;  /* 0x0000000302037224 */ /* 0x000fe400078e0207 */
[----:B------:R-:W-:Y:S01]  /*4230*/  @!P5 IMAD.IADD R6, R6, 0x1, -R2 ;  /* 0x000000010606d824 */ /* 0x000fe200078e0a02 */
[----:B------:R1:W-:Y:S01]  /*4240*/  STL [R1+0x1fc], R10 ;  /* 0x0001fc0a01007387 */ /* 0x0003e20000100800 */
[----:B-----5:R-:W-:Y:S02]  /*4250*/  IABS R7, R27 ;  /* 0x0000001b00077213 */ /* 0x020fe40000000000 */
[----:B------:R-:W-:Y:S02]  /*4260*/  ISETP.GE.AND P5, PT, R27, RZ, PT ;  /* 0x000000ff1b00720c */ /* 0x000fe40003fa6270 */
[----:B------:R-:W2:Y:S01]  /*4270*/  LDL.LU R27, [R1+0x4] ;  /* 0x00000400011b7983 */ /* 0x000ea20000300800 */
[----:B------:R-:W-:-:S02]  /*4280*/  ISETP.GT.U32.AND P4, PT, R2, R16, PT ;  /* 0x000000100200720c */ /* 0x000fc40003f84070 */
[----:B------:R-:W-:-:S11]  /*4290*/  ISETP.GE.AND P6, PT, R11, RZ, PT ;  /* 0x000000ff0b00720c */ /* 0x000fd60003fc6270 */
[----:B------:R-:W-:-:S04]  /*42a0*/  @!P4 IMAD.IADD R16, R16, 0x1, -R2 ;  /* 0x000000011010c824 */ /* 0x000fc800078e0a02 */
[----:B------:R-:W-:-:S04]  /*42b0*/  IMAD.MOV.U32 R11, RZ, RZ, R16 ;  /* 0x000000ffff0b7224 */ /* 0x000fc800078e0010 */
[----:B------:R-:W-:-:S05]  /*42c0*/  @!P3 IMAD.MOV R11, RZ, RZ, -R11 ;  /* 0x000000ffff0bb224 */ /* 0x000fca00078e0a0b */
[----:B------:R3:W-:Y:S04]  /*42d0*/  STL [R1+0x1f4], R11 ;  /* 0x0001f40b01007387 */ /* 0x0007e80000100800 */
[----:B------:R-:W5:Y:S01]  /*42e0*/  LDL.LU R24, [R1+0x8] ;  /* 0x0000080001187983 */ /* 0x000f620000300800 */
[C---:B------:R-:W-:Y:S02]  /*42f0*/  ISETP.GT.U32.AND P4, PT, R2.reuse, R3, PT ;  /* 0x000000030200720c */ /* 0x040fe40003f84070 */
[----:B------:R-:W-:-:S11]  /*4300*/  ISETP.GT.U32.AND P0, PT, R2, R6, PT ;  /* 0x000000060200720c */ /* 0x000fd60003f04070 */
[----:B------:R-:W-:-:S05]  /*4310*/  @!P4 IMAD.IADD R3, R3, 0x1, -R2 ;  /* 0x000000010303c824 */ /* 0x000fca00078e0a02 */
[----:B------:R-:W-:Y:S01]  /*4320*/  ISETP.GT.U32.AND P4, PT, R2, R3, PT ;  /* 0x000000030200720c */ /* 0x000fe20003f84070 */
[----:B------:R-:W-:-:S04]  /*4330*/  @!P0 IMAD.IADD R6, R6, 0x1, -R2 ;  /* 0x0000000106068824 */ /* 0x000fc800078e0a02 */
[----:B------:R-:W-:-:S08]  /*4340*/  IMAD.MOV.U32 R15, RZ, RZ, R6 ;  /* 0x000000ffff0f7224 */ /* 0x000fd000078e0006 */
[----:B------:R-:W-:-:S04]  /*4350*/  @!P4 IMAD.IADD R3, R3, 0x1, -R2 ;  /* 0x000000010303c824 */ /* 0x000fc800078e0a02 */
[----:B------:R-:W-:Y:S02]  /*4360*/  IMAD.MOV.U32 R14, RZ, RZ, R3 ;  /* 0x000000ffff0e7224 */ /* 0x000fe400078e0003 */
[----:B------:R-:W-:Y:S02]  /*4370*/  @!P2 IMAD.MOV R15, RZ, RZ, -R15 ;  /* 0x000000ffff0fa224 */ /* 0x000fe400078e0a0f */
[----:B------:R-:W-:-:S03]  /*4380*/  @!P6 IMAD.MOV R14, RZ, RZ, -R14 ;  /* 0x000000ffff0ee224 */ /* 0x000fc600078e0a0e */
[----:B------:R-:W-:Y:S04]  /*4390*/  STL [R1+0x1f0], R15 ;  /* 0x0001f00f01007387 */ /* 0x000fe80000100800 */
[----:B------:R-:W-:Y:S04]  /*43a0*/  STL [R1+0x1ec], R14 ;  /* 0x0001ec0e01007387 */ /* 0x000fe80000100800 */
[----:B------:R-:W5:Y:S01]  /*43b0*/  LDL.LU R25, [R1+0xc] ;  /* 0x00000c0001197983 */ /* 0x000f620000300800 */
[----:B------:R-:W-:-:S05]  /*43c0*/  IABS R8, R12 ;  /* 0x0000000c00087213 */ /* 0x000fca0000000000 */
[----:B0-----:R-:W-:-:S04]  /*43d0*/  IMAD.HI.U32 R9, R0, R8, RZ ;  /* 0x0000000800097227 */ /* 0x001fc800078e00ff */
[----:B------:R-:W-:-:S04]  /*43e0*/  IMAD.MOV R9, RZ, RZ, -R9 ;  /* 0x000000ffff097224 */ /* 0x000fc800078e0a09 */
[----:B------:R-:W-:-:S05]  /*43f0*/  IMAD R8, R2, R9, R8 ;  /* 0x0000000902087224 */ /* 0x000fca00078e0208 */
[----:B------:R-:W-:Y:S01]  /*4400*/  ISETP.GT.U32.AND P3, PT, R2, R8, PT ;  /* 0x000000080200720c */ /* 0x000fe20003f64070 */
[----:B-1----:R-:W-:Y:S01]  /*4410*/  IMAD.HI.U32 R10, R0, R7, RZ ;  /* 0x00000007000a7227 */ /* 0x002fe200078e00ff */
[----:B----4-:R-:W-:-:S11]  /*4420*/  IABS R4, R13 ;  /* 0x0000000d00047213 */ /* 0x010fd60000000000 */
[----:B------:R-:W-:-:S05]  /*4430*/  @!P3 IMAD.IADD R8, R8, 0x1, -R2 ;  /* 0x000000010808b824 */ /* 0x000fca00078e0a02 */
[----:B------:R-:W-:Y:S01]  /*4440*/  ISETP.GT.U32.AND P3, PT, R2, R8, PT ;  /* 0x000000080200720c */ /* 0x000fe20003f64070 */
[----:B------:R-:W-:Y:S01]  /*4450*/  IMAD.HI.U32 R9, R0, R4, RZ ;  /* 0x0000000400097227 */ /* 0x000fe200078e00ff */
[----:B------:R-:W-:-:S03]  /*4460*/  ISETP.GE.AND P1, PT, R12, RZ, PT ;  /* 0x000000ff0c00720c */ /* 0x000fc60003f26270 */
[----:B------:R-:W-:Y:S02]  /*4470*/  IMAD.MOV R10, RZ, RZ, -R10 ;  /* 0x000000ffff0a7224 */ /* 0x000fe400078e0a0a */
[----:B------:R-:W-:Y:S02]  /*4480*/  IMAD.MOV R9, RZ, RZ, -R9 ;  /* 0x000000ffff097224 */ /* 0x000fe400078e0a09 */
[----:B------:R-:W-:-:S04]  /*4490*/  IMAD R7, R2, R10, R7 ;  /* 0x0000000a02077224 */ /* 0x000fc800078e0207 */
[----:B------:R-:W-:Y:S01]  /*44a0*/  @!P3 IMAD.IADD R8, R8, 0x1, -R2 ;  /* 0x000000010808b824 */ /* 0x000fe200078e0a02 */
[C---:B------:R-:W-:Y:S01]  /*44b0*/  ISETP.GT.U32.AND P4, PT, R2.reuse, R7, PT ;  /* 0x000000070200720c */ /* 0x040fe20003f84070 */
[----:B------:R-:W-:Y:S02]  /*44c0*/  IMAD R4, R2, R9, R4 ;  /* 0x0000000902047224 */ /* 0x000fe400078e0204 */
[----:B------:R-:W-:-:S03]  /*44d0*/  IMAD.MOV.U32 R10, RZ, RZ, R8 ;  /* 0x000000ffff0a7224 */ /* 0x000fc600078e0008 */
[----:B------:R-:W-:Y:S01]  /*44e0*/  ISETP.GT.U32.AND P2, PT, R2, R4, PT ;  /* 0x000000040200720c */ /* 0x000fe20003f44070 */
[----:B------:R-:W-:-:S05]  /*44f0*/  @!P1 IMAD.MOV R10, RZ, RZ, -R10 ;  /* 0x000000ffff0a9224 */ /* 0x000fca00078e0a0a */
[----:B------:R5:W-:Y:S01]  /*4500*/  STL [R1+0x1e8], R10 ;  /* 0x0001e80a01007387 */ /* 0x000be20000100800 */
[----:B------:R-:W-:-:S03]  /*4510*/  @!P4 IMAD.IADD R7, R7, 0x1, -R2 ;  /* 0x000000010707c824 */ /* 0x000fc600078e0a02 */
[----:B------:R-:W4:Y:S02]  /*4520*/  LDL.LU R26, [R1+0x44] ;  /* 0x00004400011a7983 */ /* 0x000f240000300800 */
[----:B------:R-:W-:Y:S01]  /*4530*/  ISETP.GT.U32.AND P4, PT, R2, R7, PT ;  /* 0x000000070200720c */ /* 0x000fe20003f84070 */
[----:B------:R-:W-:Y:S01]  /*4540*/  @!P2 IMAD.IADD R4, R4, 0x1, -R2 ;  /* 0x000000010404a824 */ /* 0x000fe200078e0a02 */
[----:B------:R-:W-:Y:S01]  /*4550*/  IABS R12, R19 ;  /* 0x00000013000c7213 */ /* 0x000fe20000000000 */
[----:B------:R-:W4:Y:S03]  /*4560*/  LDL.LU R17, [R1+0x10] ;  /* 0x0000100001117983 */ /* 0x000f260000300800 */
[----:B------:R-:W-:Y:S01]  /*4570*/  ISETP.GT.U32.AND P2, PT, R2, R4, PT ;  /* 0x000000040200720c */ /* 0x000fe20003f44070 */
[----:B------:R-:W-:Y:S01]  /*4580*/  IMAD.HI.U32 R6, R0, R12, RZ ;  /* 0x0000000c00067227 */ /* 0x000fe200078e00ff */
[----:B------:R-:W-:-:S05]  /*4590*/  ISETP.GE.AND P0, PT, R13, RZ, PT ;  /* 0x000000ff0d00720c */ /* 0x000fca0003f06270 */
[----:B------:R-:W-:Y:S02]  /*45a0*/  @!P4 IMAD.IADD R7, R7, 0x1, -R2 ;  /* 0x000000010707c824 */ /* 0x000fe400078e0a02 */
[----:B------:R-:W-:Y:S02]  /*45b0*/  IMAD.MOV R6, RZ, RZ, -R6 ;  /* 0x000000ffff067224 */ /* 0x000fe400078e0a06 */
[----:B------:R-:W-:Y:S02]  /*45c0*/  IMAD.MOV.U32 R13, RZ, RZ, R7 ;  /* 0x000000ffff0d7224 */ /* 0x000fe400078e0007 */
[----:B------:R-:W-:Y:S02]  /*45d0*/  @!P2 IMAD.IADD R4, R4, 0x1, -R2 ;  /* 0x000000010404a824 */ /* 0x000fe400078e0a02 */
[----:B------:R-:W-:Y:S02]  /*45e0*/  IMAD R6, R2, R6, R12 ;  /* 0x0000000602067224 */ /* 0x000fe400078e020c */
[----:B------:R-:W-:-:S02]  /*45f0*/  IMAD.MOV.U32 R12, RZ, RZ, R4 ;  /* 0x000000ffff0c7224 */ /* 0x000fc400078e0004 */
[----:B------:R-:W-:Y:S02]  /*4600*/  @!P5 IMAD.MOV R13, RZ, RZ, -R13 ;  /* 0x000000ffff0dd224 */ /* 0x000fe400078e0a0d */
[----:B------:R-:W-:-:S03]  /*4610*/  @!P0 IMAD.MOV R12, RZ, RZ, -R12 ;  /* 0x000000ffff0c8224 */ /* 0x000fc600078e0a0c */
[----:B------:R-:W-:Y:S01]  /*4620*/  STL [R1+0x1d8], R13 ;  /* 0x0001d80d01007387 */ /* 0x000fe20000100800 */
[----:B---3--:R-:W-:-:S05]  /*4630*/  IABS R11, R18 ;  /* 0x00000012000b7213 */ /* 0x008fca0000000000 */
[----:B------:R-:W-:-:S04]  /*4640*/  IMAD.HI.U32 R9, R0, R11, RZ ;  /* 0x0000000b00097227 */ /* 0x000fc800078e00ff */
[----:B------:R-:W-:-:S04]  /*4650*/  IMAD.MOV R9, RZ, RZ, -R9 ;  /* 0x000000ffff097224 */ /* 0x000fc800078e0a09 */
[C---:B------:R-:W-:Y:S01]  /*4660*/  IMAD R9, R2.reuse, R9, R11 ;  /* 0x0000000902097224 */ /* 0x040fe200078e020b */
[----:B--2---:R-:W-:Y:S02]  /*4670*/  IABS R8, R27 ;  /* 0x0000001b00087213 */ /* 0x004fe40000000000 */
[----:B------:R-:W-:Y:S02]  /*4680*/  ISETP.GE.AND P0, PT, R27, RZ, PT ;  /* 0x000000ff1b00720c */ /* 0x000fe40003f06270 */
[----:B------:R-:W2:Y:S01]  /*4690*/  LDL.LU R27, [R1+0x14] ;  /* 0x00001400011b7983 */ /* 0x000ea20000300800 */
[----:B------:R-:W-:-:S13]  /*46a0*/  ISETP.GT.U32.AND P3, PT, R2, R9, PT ;  /* 0x000000090200720c */ /* 0x000fda0003f64070 */
[----:B------:R-:W-:-:S05]  /*46b0*/  @!P3 IMAD.IADD R9, R9, 0x1, -R2 ;  /* 0x000000010909b824 */ /* 0x000fca00078e0a02 */
[----:B------:R-:W-:Y:S01]  /*46c0*/  ISETP.GT.U32.AND P3, PT, R2, R9, PT ;  /* 0x000000090200720c */ /* 0x000fe20003f64070 */
[----:B------:R0:W-:Y:S04]  /*46d0*/  STL [R1+0x1d4], R12 ;  /* 0x0001d40c01007387 */ /* 0x0001e80000100800 */
[----:B------:R-:W3:Y:S01]  /*46e0*/  LDL.LU R21, [R1+0x18] ;  /* 0x0000180001157983 */ /* 0x000ee20000300800 */
[----:B-----5:R-:W-:-:S07]  /*46f0*/  IABS R10, R24 ;  /* 0x00000018000a7213 */ /* 0x020fce0000000000 */
[----:B------:R-:W-:Y:S01]  /*4700*/  @!P3 IMAD.IADD R9, R9, 0x1, -R2 ;  /* 0x000000010909b824 */ /* 0x000fe200078e0a02 */
[----:B------:R-:W-:Y:S02]  /*4710*/  ISETP.GE.AND P3, PT, R24, RZ, PT ;  /* 0x000000ff1800720c */ /* 0x000fe40003f66270 */
[----:B------:R-:W5:Y:S01]  /*4720*/  LDL.LU R24, [R1+0x1c] ;  /* 0x00001c0001187983 */ /* 0x000f620000300800 */
[----:B------:R-:W-:-:S13]  /*4730*/  ISETP.GT.U32.AND P1, PT, R2, R6, PT ;  /* 0x000000060200720c */ /* 0x000fda0003f24070 */
[----:B------:R-:W-:-:S05]  /*4740*/  @!P1 IMAD.IADD R6, R6, 0x1, -R2 ;  /* 0x0000000106069824 */ /* 0x000fca00078e0a02 */
[----:B------:R-:W-:Y:S02]  /*4750*/  ISETP.GT.U32.AND P1, PT, R2, R6, PT ;  /* 0x000000060200720c */ /* 0x000fe40003f24070 */
[----:B------:R-:W-:Y:S02]  /*4760*/  ISETP.GE.AND P6, PT, R18, RZ, PT ;  /* 0x000000ff1200720c */ /* 0x000fe40003fc6270 */
[----:B------:R-:W-:-:S09]  /*4770*/  ISETP.GE.AND P4, PT, R19, RZ, PT ;  /* 0x000000ff1300720c */ /* 0x000fd20003f86270 */
[----:B------:R-:W-:-:S04]  /*4780*/  @!P1 IMAD.IADD R6, R6, 0x1, -R2 ;  /* 0x0000000106069824 */ /* 0x000fc800078e0a02 */
[----:B0-----:R-:W-:Y:S02]  /*4790*/  IMAD.MOV.U32 R12, RZ, RZ, R6 ;  /* 0x000000ffff0c7224 */ /* 0x001fe400078e0006 */
[----:B------:R-:W-:Y:S02]  /*47a0*/  @!P6 IMAD.MOV R9, RZ, RZ, -R9 ;  /* 0x000000ffff09e224 */ /* 0x000fe400078e0a09 */
[----:B------:R-:W-:-:S03]  /*47b0*/  @!P4 IMAD.MOV R12, RZ, RZ, -R12 ;  /* 0x000000ffff0cc224 */ /* 0x000fc600078e0a0c */
[----:B------:R4:W-:Y:S01]  /*47c0*/  STL [R1+0x1cc], R9 ;  /* 0x0001cc0901007387 */ /* 0x0009e20000100800 */
[----:B------:R-:W-:Y:S02]  /*47d0*/  IABS R4, R25 ;  /* 0x0000001900047213 */ /* 0x000fe40000000000 */
[----:B------:R-:W-:Y:S01]  /*47e0*/  ISETP.GE.AND P6, PT, R25, RZ, PT ;  /* 0x000000ff1900720c */ /* 0x000fe20003fc6270 */
[----:B------:R0:W-:Y:S04]  /*47f0*/  STL [R1+0x1c8], R12 ;  /* 0x0001c80c01007387 */ /* 0x0001e80000100800 */
[----:B------:R-:W5:Y:S01]  /*4800*/  LDL.LU R25, [R1+0x20] ;  /* 0x0000200001197983 */ /* 0x000f620000300800 */
[----:B------:R-:W-:-:S05]  /*4810*/  IABS R3, R20 ;  /* 0x0000001400037213 */ /* 0x000fca0000000000 */
[----:B------:R-:W-:-:S04]  /*4820*/  IMAD.HI.U32 R11, R0, R3, RZ ;  /* 0x00000003000b7227 */ /* 0x000fc800078e00ff */
[----:B------:R-:W-:-:S04]  /*4830*/  IMAD.MOV R11, RZ, RZ, -R11 ;  /* 0x000000ffff0b7224 */ /* 0x000fc800078e0a0b */
[----:B------:R-:W-:-:S05]  /*4840*/  IMAD R3, R2, R11, R3 ;  /* 0x0000000b02037224 */ /* 0x000fca00078e0203 */
[----:B------:R-:W-:Y:S01]  /*4850*/  ISETP.GT.U32.AND P2, PT, R2, R3, PT ;  /* 0x000000030200720c */ /* 0x000fe20003f44070 */
[----:B------:R-:W-:Y:S02]  /*4860*/  IMAD.MOV.U32 R11, RZ, RZ, R10 ;  /* 0x000000ffff0b7224 */ /* 0x000fe400078e000a */
[----:B------:R-:W-:Y:S01]  /*4870*/  IMAD.HI.U32 R10, R0, R8, RZ ;  /* 0x00000008000a7227 */ /* 0x000fe200078e00ff */
[----:B------:R-:W-:-:S09]  /*4880*/  ISETP.GE.AND P5, PT, R20, RZ, PT ;  /* 0x000000ff1400720c */ /* 0x000fd20003fa6270 */
[----:B------:R-:W-:Y:S02]  /*4890*/  @!P2 IMAD.IADD R3, R3, 0x1, -R2 ;  /* 0x000000010303a824 */ /* 0x000fe400078e0a02 */
[----:B------:R-:W-:-:S03]  /*48a0*/  IMAD.MOV R10, RZ, RZ, -R10 ;  /* 0x000000ffff0a7224 */ /* 0x000fc600078e0a0a */
[C---:B------:R-:W-:Y:S01]  /*48b0*/  ISETP.GT.U32.AND P2, PT, R2.reuse, R3, PT ;  /* 0x000000030200720c */ /* 0x040fe20003f44070 */
[----:B------:R-:W-:-:S05]  /*48c0*/  IMAD R8, R2, R10, R8 ;  /* 0x0000000a02087224 */ /* 0x000fca00078e0208 */
[----:B------:R-:W-:-:S07]  /*48d0*/  ISETP.GT.U32.AND P1, PT, R2, R8, PT ;  /* 0x000000080200720c */ /* 0x000fce0003f24070 */
[----:B------:R-:W-:-:S04]  /*48e0*/  @!P2 IMAD.IADD R3, R3, 0x1, -R2 ;  /* 0x000000010303a824 */ /* 0x000fc800078e0a02 */
[----:B------:R-:W-:Y:S02]  /*48f0*/  @!P5 IMAD.MOV R3, RZ, RZ, -R3 ;  /* 0x000000ffff03d224 */ /* 0x000fe400078e0a03 */
[----:B------:R-:W-:Y:S01]  /*4900*/  @!P1 IMAD.IADD R8, R8, 0x1, -R2 ;  /* 0x0000000108089824 */ /* 0x000fe200078e0a02 */
[----:B----4-:R-:W-:Y:S02]  /*4910*/  IABS R9, R26 ;  /* 0x0000001a00097213 */ /* 0x010fe40000000000 */
[----:B------:R3:W-:Y:S01]  /*4920*/  STL [R1+0x1c0], R3 ;  /* 0x0001c00301007387 */ /* 0x0007e20000100800 */
[----:B------:R-:W-:-:S03]  /*4930*/  ISETP.GE.AND P2, PT, R26, RZ, PT ;  /* 0x000000ff1a00720c */ /* 0x000fc60003f46270 */
[----:B------:R-:W4:Y:S01]  /*4940*/  LDL.LU R26, [R1+0x24] ;  /* 0x00002400011a7983 */ /* 0x000f220000300800 */
[----:B------:R-:W-:Y:S01]  /*4950*/  ISETP.GT.U32.AND P1, PT, R2, R8, PT ;  /* 0x000000080200720c */ /* 0x000fe20003f24070 */
[----:B0-----:R-:W-:-:S04]  /*4960*/  IMAD.HI.U32 R12, R0, R9, RZ ;  /* 0x00000009000c7227 */ /* 0x001fc800078e00ff */
[----:B------:R-:W-:-:S04]  /*4970*/  IMAD.MOV R12, RZ, RZ, -R12 ;  /* 0x000000ffff0c7224 */ /* 0x000fc800078e0a0c */
[----:B------:R-:W-:-:S04]  /*4980*/  IMAD R9, R2, R12, R9 ;  /* 0x0000000c02097224 */ /* 0x000fc800078e0209 */
[----:B------:R-:W-:Y:S01]  /*4990*/  @!P1 IMAD.IADD R8, R8, 0x1, -R2 ;  /* 0x0000000108089824 */ /* 0x000fe200078e0a02 */
[----:B------:R-:W-:-:S03]  /*49a0*/  ISETP.GT.U32.AND P1, PT, R2, R9, PT ;  /* 0x000000090200720c */ /* 0x000fc60003f24070 */
[----:B------:R-:W-:-:S04]  /*49b0*/  IMAD.MOV.U32 R13, RZ, RZ, R8 ;  /* 0x000000ffff0d7224 */ /* 0x000fc800078e0008 */
[----:B------:R-:W-:-:S05]  /*49c0*/  @!P0 IMAD.MOV R13, RZ, RZ, -R13 ;  /* 0x000000ffff0d8224 */ /* 0x000fca00078e0a0d */
[----:B------:R0:W-:Y:S01]  /*49d0*/  STL [R1+0x1b8], R13 ;  /* 0x0001b80d01007387 */ /* 0x0001e20000100800 */
[----:B------:R-:W-:Y:S02]  /*49e0*/  @!P1 IMAD.IADD R9, R9, 0x1, -R2 ;  /* 0x0000000109099824 */ /* 0x000fe400078e0a02 */
[----:B------:R-:W-:-:S04]  /*49f0*/  IMAD.HI.U32 R7, R0, R11, RZ ;  /* 0x0000000b00077227 */ /* 0x000fc800078e00ff */
[----:B------:R-:W-:-:S04]  /*4a00*/  IMAD.MOV R7, RZ, RZ, -R7 ;  /* 0x000000ffff077224 */ /* 0x000fc800078e0a07 */
[----:B------:R-:W-:-:S05]  /*4a10*/  IMAD R7, R2, R7, R11 ;  /* 0x0000000702077224 */ /* 0x000fca00078e020b */
[----:B------:R-:W-:Y:S01]  /*4a20*/  ISETP.GT.U32.AND P4, PT, R2, R7, PT ;  /* 0x000000070200720c */ /* 0x000fe20003f84070 */
[----:B------:R-:W-:-:S04]  /*4a30*/  IMAD.HI.U32 R11, R0, R4, RZ ;  /* 0x00000004000b7227 */ /* 0x000fc800078e00ff */
[----:B------:R-:W-:-:S04]  /*4a40*/  IMAD.MOV R11, RZ, RZ, -R11 ;  /* 0x000000ffff0b7224 */ /* 0x000fc800078e0a0b */
[----:B------:R-:W-:-:S04]  /*4a50*/  IMAD R11, R2, R11, R4 ;  /* 0x0000000b020b7224 */ /* 0x000fc800078e0204 */
[----:B------:R-:W-:Y:S01]  /*4a60*/  @!P4 IMAD.IADD R7, R7, 0x1, -R2 ;  /* 0x000000010707c824 */ /* 0x000fe200078e0a02 */
[----:B------:R-:W-:-:S04]  /*4a70*/  ISETP.GT.U32.AND P5, PT, R2, R11, PT ;  /* 0x0000000b0200720c */ /* 0x000fc80003fa4070 */
[----:B------:R-:W-:Y:S02]  /*4a80*/  ISETP.GT.U32.AND P4, PT, R2, R7, PT ;  /* 0x000000070200720c */ /* 0x000fe40003f84070 */
[----:B--2---:R-:W-:Y:S02]  /*4a90*/  IABS R10, R27 ;  /* 0x0000001b000a7213 */ /* 0x004fe40000000000 */
[----:B------:R-:W-:Y:S02]  /*4aa0*/  ISETP.GE.AND P1, PT, R27, RZ, PT ;  /* 0x000000ff1b00720c */ /* 0x000fe40003f26270 */
[----:B------:R-:W2:Y:S07]  /*4ab0*/  LDL.LU R27, [R1+0x30] ;  /* 0x00003000011b7983 */ /* 0x000eae0000300800 */
[----:B------:R-:W-:-:S02]  /*4ac0*/  @!P4 IMAD.IADD R7, R7, 0x1, -R2 ;  /* 0x000000010707c824 */ /* 0x000fc400078e0a02 */
[----:B------:R-:W-:Y:S01]  /*4ad0*/  @!P5 IMAD.IADD R11, R11, 0x1, -R2 ;  /* 0x000000010b0bd824 */ /* 0x000fe200078e0a02 */
[----:B------:R-:W2:Y:S01]  /*4ae0*/  LDL.LU R28, [R1+0x34] ;  /* 0x00003400011c7983 */ /* 0x000ea20000300800 */
[----:B------:R-:W-:Y:S01]  /*4af0*/  @!P3 IMAD.MOV R7, RZ, RZ, -R7 ;  /* 0x000000ffff07b224 */ /* 0x000fe200078e0a07 */
[----:B------:R-:W-:Y:S01]  /*4b00*/  IABS R6, R17 ;  /* 0x0000001100067213 */ /* 0x000fe20000000000 */
[----:B------:R-:W-:Y:S01]  /*4b10*/  IMAD.HI.U32 R12, R0, R10, RZ ;  /* 0x0000000a000c7227 */ /* 0x000fe200078e00ff */
[----:B------:R-:W-:Y:S02]  /*4b20*/  ISETP.GT.U32.AND P5, PT, R2, R11, PT ;  /* 0x0000000b0200720c */ /* 0x000fe40003fa4070 */
[----:B------:R-:W-:Y:S01]  /*4b30*/  ISETP.GE.AND P0, PT, R17, RZ, PT ;  /* 0x000000ff1100720c */ /* 0x000fe20003f06270 */
[----:B------:R1:W-:Y:S01]  /*4b40*/  STL [R1+0x1b4], R7 ;  /* 0x0001b40701007387 */ /* 0x0003e20000100800 */
[----:B------:R-:W-:-:S03]  /*4b50*/  IMAD.MOV R12, RZ, RZ, -R12 ;  /* 0x000000ffff0c7224 */ /* 0x000fc600078e0a0c */
[----:B------:R-:W2:Y:S01]  /*4b60*/  LDL.LU R17, [R1+0x38] ;  /* 0x0000380001117983 */ /* 0x000ea20000300800 */
[----:B------:R-:W-:-:S05]  /*4b70*/  IMAD R10, R2, R12, R10 ;  /* 0x0000000c020a7224 */ /* 0x000fca00078e020a */
[----:B------:R-:W-:Y:S01]  /*4b80*/  @!P5 IMAD.IADD R11, R11, 0x1, -R2 ;  /* 0x000000010b0bd824 */ /* 0x000fe200078e0a02 */
[----:B------:R-:W-:Y:S01]  /*4b90*/  ISETP.GT.U32.AND P5, PT, R2, R10, PT ;  /* 0x0000000a0200720c */ /* 0x000fe20003fa4070 */
[----:B------:R-:W-:-:S04]  /*4ba0*/  IMAD.HI.U32 R4, R0, R6, RZ ;  /* 0x0000000600047227 */ /* 0x000fc800078e00ff */
[----:B------:R-:W-:Y:S02]  /*4bb0*/  IMAD.MOV.U32 R12, RZ, RZ, R11 ;  /* 0x000000ffff0c7224 */ /* 0x000fe400078e000b */
[----:B------:R-:W-:Y:S02]  /*4bc0*/  IMAD.MOV R4, RZ, RZ, -R4 ;  /* 0x000000ffff047224 */ /* 0x000fe400078e0a04 */
[----:B------:R-:W-:Y:S01]  /*4bd0*/  @!P6 IMAD.MOV R12, RZ, RZ, -R12 ;  /* 0x000000ffff0ce224 */ /* 0x000fe200078e0a0c */
[----:B---3--:R-:W-:Y:S01]  /*4be0*/  IABS R3, R21 ;  /* 0x0000001500037213 */ /* 0x008fe20000000000 */
[----:B------:R-:W-:Y:S01]  /*4bf0*/  IMAD R4, R2, R4, R6 ;  /* 0x0000000402047224 */ /* 0x000fe200078e0206 */
[----:B-----5:R-:W-:Y:S01]  /*4c00*/  IABS R6, R24 ;  /* 0x0000001800067213 */ /* 0x020fe20000000000 */
[----:B------:R-:W-:Y:S01]  /*4c10*/  @!P5 IMAD.IADD R10, R10, 0x1, -R2 ;  /* 0x000000010a0ad824 */ /* 0x000fe200078e0a02 */
[----:B------:R3:W-:Y:S01]  /*4c20*/  STL [R1+0x1a8], R12 ;  /* 0x0001a80c01007387 */ /* 0x0007e20000100800 */
[----:B------:R-:W-:-:S03]  /*4c30*/  ISETP.GE.AND P5, PT, R24, RZ, PT ;  /* 0x000000ff1800720c */ /* 0x000fc60003fa6270 */
[----:B------:R-:W5:Y:S01]  /*4c40*/  LDL.LU R24, [R1+0x3c] ;  /* 0x00003c0001187983 */ /* 0x000f620000300800 */
[----:B------:R-:W-:Y:S01]  /*4c50*/  IMAD.HI.U32 R8, R0, R3, RZ ;  /* 0x0000000300087227 */ /* 0x000fe200078e00ff */
[----:B------:R-:W-:-:S03]  /*4c60*/  ISETP.GT.U32.AND P4, PT, R2, R4, PT ;  /* 0x000000040200720c */ /* 0x000fc60003f84070 */
[----:B------:R-:W-:-:S04]  /*4c70*/  IMAD.MOV R8, RZ, RZ, -R8 ;  /* 0x000000ffff087224 */ /* 0x000fc800078e0a08 */
[----:B------:R-:W-:-:S05]  /*4c80*/  IMAD R3, R2, R8, R3 ;  /* 0x0000000802037224 */ /* 0x000fca00078e0203 */
[----:B------:R-:W-:Y:S01]  /*4c90*/  ISETP.GT.U32.AND P6, PT, R2, R3, PT ;  /* 0x000000030200720c */ /* 0x000fe20003fc4070 */
[----:B------:R-:W-:Y:S01]  /*4ca0*/  @!P4 IMAD.IADD R4, R4, 0x1, -R2 ;  /* 0x000000010404c824 */ /* 0x000fe200078e0a02 */
[----:B------:R-:W-:Y:S01]  /*4cb0*/  ISETP.GT.U32.AND P3, PT, R2, R9, PT ;  /* 0x000000090200720c */ /* 0x000fe20003f64070 */
[----:B0-----:R-:W-:-:S03]  /*4cc0*/  IMAD.HI.U32 R13, R0, R6, RZ ;  /* 0x00000006000d7227 */ /* 0x001fc600078e00ff */
[----:B------:R-:W-:Y:S01]  /*4cd0*/  ISETP.GT.U32.AND P4, PT, R2, R4, PT ;  /* 0x000000040200720c */ /* 0x000fe20003f84070 */
[----:B------:R-:W-:-:S06]  /*4ce0*/  IMAD.MOV R13, RZ, RZ, -R13 ;  /* 0x000000ffff0d7224 */ /* 0x000fcc00078e0a0d */
[----:B------:R-:W-:Y:S01]  /*4cf0*/  @!P6 IMAD.IADD R3, R3, 0x1, -R2 ;  /* 0x000000010303e824 */ /* 0x000fe200078e0a02 */
[C---:B------:R-:W-:Y:S01]  /*4d00*/  ISETP.GT.U32.AND P6, PT, R2.reuse, R10, PT ;  /* 0x0000000a0200720c */ /* 0x040fe20003fc4070 */
[----:B------:R-:W-:Y:S02]  /*4d10*/  IMAD R6, R2, R13, R6 ;  /* 0x0000000d02067224 */ /* 0x000fe400078e0206 */
[----:B------:R-:W-:-:S03]  /*4d20*/  @!P3 IMAD.IADD R9, R9, 0x1, -R2 ;  /* 0x000000010909b824 */ /* 0x000fc600078e0a02 */
[----:B------:R-:W-:Y:S01]  /*4d30*/  ISETP.GT.U32.AND P3, PT, R2, R6, PT ;  /* 0x000000060200720c */ /* 0x000fe20003f64070 */
[----:B------:R-:W-:Y:S02]  /*4d40*/  @!P4 IMAD.IADD R4, R4, 0x1, -R2 ;  /* 0x000000010404c824 */ /* 0x000fe400078e0a02 */
[----:B------:R-:W-:Y:S02]  /*4d50*/  @!P2 IMAD.MOV R9, RZ, RZ, -R9 ;  /* 0x000000ffff09a224 */ /* 0x000fe400078e0a09 */
[----:B------:R-:W-:Y:S02]  /*4d60*/  @!P0 IMAD.MOV R4, RZ, RZ, -R4 ;  /* 0x000000ffff048224 */ /* 0x000fe400078e0a04 */
[----:B------:R-:W-:Y:S01]  /*4d70*/  @!P6 IMAD.IADD R10, R10, 0x1, -R2 ;  /* 0x000000010a0ae824 */ /* 0x000fe200078e0a02 */
[----:B------:R-:W-:Y:S01]  /*4d80*/  STL [R1+0x1a4], R9 ;  /* 0x0001a40901007387 */ /* 0x000fe20000100800 */
[----:B------:R-:W-:Y:S02]  /*4d90*/  ISETP.GE.AND P4, PT, R21, RZ, PT ;  /* 0x000000ff1500720c */ /* 0x000fe40003f86270 */
[----:B------:R-:W-:Y:S01]  /*4da0*/  @!P1 IMAD.MOV R10, RZ, RZ, -R10 ;  /* 0x000000ffff0a9224 */ /* 0x000fe200078e0a0a */
[----:B------:R-:W-:Y:S01]  /*4db0*/  STL [R1+0x1a0], R4 ;  /* 0x0001a00401007387 */ /* 0x000fe20000100800 */
[----:B------:R-:W-:Y:S01]  /*4dc0*/  @!P3 IMAD.IADD R6, R6, 0x1, -R2 ;  /* 0x000000010606b824 */ /* 0x000fe200078e0a02 */
[----:B-1----:R-:W-:-:S02]  /*4dd0*/  IABS R7, R25 ;  /* 0x0000001900077213 */ /* 0x002fc40000000000 */
[----:B------:R-:W5:Y:S01]  /*4de0*/  LDL.LU R21, [R1+0x40] ;  /* 0x0000400001157983 */ /* 0x000f620000300800 */
[----:B------:R-:W-:-:S03]  /*4df0*/  ISETP.GE.AND P3, PT, R25, RZ, PT ;  /* 0x000000ff1900720c */ /* 0x000fc60003f66270 */
[----:B------:R0:W-:Y:S04]  /*4e00*/  STL [R1+0x198], R10 ;  /* 0x0001980a01007387 */ /* 0x0001e80000100800 */
[----:B------:R-:W5:Y:S01]  /*4e10*/  LDL.LU R25, [R1+0x48] ;  /* 0x0000480001197983 */ /* 0x000f620000300800 */
[----:B------:R-:W-:-:S13]  /*4e20*/  ISETP.GT.U32.AND P0, PT, R2, R6, PT ;  /* 0x000000060200720c */ /* 0x000fda0003f04070 */
[----:B------:R-:W-:Y:S01]  /*4e30*/  @!P0 IMAD.IADD R6, R6, 0x1, -R2 ;  /* 0x0000000106068824 */ /* 0x000fe200078e0a02 */
[----:B----4-:R-:W-:Y:S02]  /*4e40*/  IABS R11, R26 ;  /* 0x0000001a000b7213 */ /* 0x010fe40000000000 */
[----:B------:R-:W-:Y:S02]  /*4e50*/  ISETP.GE.AND P0, PT, R26, RZ, PT ;  /* 0x000000ff1a00720c */ /* 0x000fe40003f06270 */
[----:B------:R-:W4:Y:S01]  /*4e60*/  LDL.LU R26, [R1+0x4c] ;  /* 0x00004c00011a7983 */ /* 0x000f220000300800 */
[----:B------:R-:W-:Y:S02]  /*4e70*/  IMAD.MOV.U32 R8, RZ, RZ, R7 ;  /* 0x000000ffff087224 */ /* 0x000fe400078e0007 */
[----:B------:R-:W-:Y:S01]  /*4e80*/  IMAD.MOV.U32 R7, RZ, RZ, R11 ;  /* 0x000000ffff077224 */ /* 0x000fe200078e000b */
[----:B------:R-:W-:Y:S01]  /*4e90*/  ISETP.GT.U32.AND P2, PT, R2, R3, PT ;  /* 0x000000030200720c */ /* 0x000fe20003f44070 */
[----:B---3--:R-:W-:-:S04]  /*4ea0*/  IMAD.HI.U32 R12, R0, R8, RZ ;  /* 0x00000008000c7227 */ /* 0x008fc800078e00ff */
[----:B------:R-:W-:-:S04]  /*4eb0*/  IMAD.HI.U32 R11, R0, R7, RZ ;  /* 0x00000007000b7227 */ /* 0x000fc800078e00ff */
[----:B------:R-:W-:Y:S02]  /*4ec0*/  IMAD.MOV R12, RZ, RZ, -R12 ;  /* 0x000000ffff0c7224 */ /* 0x000fe400078e0a0c */
[----:B------:R-:W-:Y:S02]  /*4ed0*/  IMAD.MOV R11, RZ, RZ, -R11 ;  /* 0x000000ffff0b7224 */ /* 0x000fe400078e0a0b */
[C---:B------:R-:W-:Y:S02]  /*4ee0*/  IMAD R8, R2.reuse, R12, R8 ;  /* 0x0000000c02087224 */ /* 0x040fe400078e0208 */
[C---:B------:R-:W-:Y:S02]  /*4ef0*/  IMAD R11, R2.reuse, R11, R7 ;  /* 0x0000000b020b7224 */ /* 0x040fe400078e0207 */
[----:B------:R-:W-:Y:S01]  /*4f00*/  @!P2 IMAD.IADD R3, R3, 0x1, -R2 ;  /* 0x000000010303a824 */ /* 0x000fe200078e0a02 */
[C---:B------:R-:W-:Y:S02]  /*4f10*/  ISETP.GT.U32.AND P6, PT, R2.reuse, R8, PT ;  /* 0x000000080200720c */ /* 0x040fe40003fc4070 */
[----:B------:R-:W-:Y:S01]  /*4f20*/  ISETP.GT.U32.AND P2, PT, R2, R11, PT ;  /* 0x0000000b0200720c */ /* 0x000fe20003f44070 */
[----:B0-----:R-:W-:-:S04]  /*4f30*/  IMAD.MOV.U32 R10, RZ, RZ, R3 ;  /* 0x000000ffff0a7224 */ /* 0x001fc800078e0003 */
[----:B------:R-:W-:-:S06]  /*4f40*/  @!P4 IMAD.MOV R10, RZ, RZ, -R10 ;  /* 0x000000ffff0ac224 */ /* 0x000fcc00078e0a0a */
[--C-:B------:R-:W-:Y:S02]  /*4f50*/  @!P6 IMAD.IADD R8, R8, 0x1, -R2.reuse ;  /* 0x000000010808e824 */ /* 0x100fe400078e0a02 */
[----:B------:R-:W-:-:S03]  /*4f60*/  @!P2 IMAD.IADD R11, R11, 0x1, -R2 ;  /* 0x000000010b0ba824 */ /* 0x000fc600078e0a02 */
[C---:B------:R-:W-:Y:S02]  /*4f70*/  ISETP.GT.U32.AND P2, PT, R2.reuse, R8, PT ;  /* 0x000000080200720c */ /* 0x040fe40003f44070 */
[----:B------:R-:W-:Y:S02]  /*4f80*/  ISETP.GT.U32.AND P4, PT, R2, R11, PT ;  /* 0x0000000b0200720c */ /* 0x000fe40003f84070 */
[----:B--2---:R-:W-:Y:S02]  /*4f90*/  IABS R13, R27 ;  /* 0x0000001b000d7213 */ /* 0x004fe40000000000 */
[----:B------:R-:W-:Y:S02]  /*4fa0*/  ISETP.GE.AND P1, PT, R27, RZ, PT ;  /* 0x000000ff1b00720c */ /* 0x000fe40003f26270 */
[----:B------:R-:W2:Y:S04]  /*4fb0*/  LDL.LU R27, [R1+0x50] ;  /* 0x00005000011b7983 */ /* 0x000ea80000300800 */
[----:B------:R-:W3:Y:S01]  /*4fc0*/  LDL.LU R23, [R1+0x54] ;  /* 0x0000540001177983 */ /* 0x000ee20000300800 */
[----:B------:R-:W-:Y:S01]  /*4fd0*/  IABS R7, R28 ;  /* 0x0000001c00077213 */ /* 0x000fe20000000000 */
[----:B------:R-:W-:Y:S01]  /*4fe0*/  IMAD.HI.U32 R9, R0, R13, RZ ;  /* 0x0000000d00097227 */ /* 0x000fe200078e00ff */
[----:B------:R-:W-:-:S03]  /*4ff0*/  IABS R4, R17 ;  /* 0x0000001100047213 */ /* 0x000fc60000000000 */
[----:B------:R-:W-:Y:S02]  /*5000*/  IMAD.MOV R9, RZ, RZ, -R9 ;  /* 0x000000ffff097224 */ /* 0x000fe400078e0a09 */
[----:B------:R-:W-:-:S04]  /*5010*/  IMAD.HI.U32 R12, R0, R7, RZ ;  /* 0x00000007000c7227 */ /* 0x000fc800078e00ff */
[----:B------:R-:W-:-:S04]  /*5020*/  IMAD.HI.U32 R14, R0, R4, RZ ;  /* 0x00000004000e7227 */ /* 0x000fc800078e00ff */
[----:B------:R-:W-:Y:S02]  /*5030*/  IMAD R13, R2, R9, R13 ;  /* 0x00000009020d7224 */ /* 0x000fe400078e020d */
[----:B------:R-:W-:Y:S02]  /*5040*/  IMAD.MOV R12, RZ, RZ, -R12 ;  /* 0x000000ffff0c7224 */ /* 0x000fe400078e0a0c */
[----:B------:R-:W-:Y:S02]  /*5050*/  IMAD.MOV R14, RZ, RZ, -R14 ;  /* 0x000000ffff0e7224 */ /* 0x000fe400078e0a0e */
[--C-:B------:R-:W-:Y:S02]  /*5060*/  @!P2 IMAD.IADD R8, R8, 0x1, -R2.reuse ;  /* 0x000000010808a824 */ /* 0x100fe400078e0a02 */
[----:B------:R-:W-:Y:S01]  /*5070*/  @!P4 IMAD.IADD R11, R11, 0x1, -R2 ;  /* 0x000000010b0bc824 */ /* 0x000fe200078e0a02 */
[----:B------:R0:W-:Y:S01]  /*5080*/  STL [R1+0x110], R10 ;  /* 0x0001100a01007387 */ /* 0x0001e20000100800 */
[C---:B------:R-:W-:Y:S01]  /*5090*/  IMAD R12, R2.reuse, R12, R7 ;  /* 0x0000000c020c7224 */ /* 0x040fe200078e0207 */
[C---:B------:R-:W-:Y:S01]  /*50a0*/  ISETP.GT.U32.AND P6, PT, R2.reuse, R13, PT ;  /* 0x0000000d0200720c */ /* 0x040fe20003fc4070 */
[----:B------:R-:W-:-:S02]  /*50b0*/  IMAD R4, R2, R14, R4 ;  /* 0x0000000e02047224 */ /* 0x000fc400078e0204 */
[----:B------:R-:W-:Y:S01]  /*50c0*/  IMAD.MOV.U32 R14, RZ, RZ, R11 ;  /* 0x000000ffff0e7224 */ /* 0x000fe200078e000b */
[----:B------:R-:W-:Y:S01]  /*50d0*/  ISETP.GT.U32.AND P2, PT, R2, R12, PT ;  /* 0x0000000c0200720c */ /* 0x000fe20003f44070 */
[----:B------:R-:W-:Y:S02]  /*50e0*/  @!P5 IMAD.MOV R6, RZ, RZ, -R6 ;  /* 0x000000ffff06d224 */ /* 0x000fe400078e0a06 */
[----:B0-----:R-:W-:Y:S02]  /*50f0*/  IMAD.MOV.U32 R10, RZ, RZ, R8 ;  /* 0x000000ffff0a7224 */ /* 0x001fe400078e0008 */
[----:B------:R-:W-:Y:S02]  /*5100*/  @!P0 IMAD.MOV R14, RZ, RZ, -R14 ;  /* 0x000000ffff0e8224 */ /* 0x000fe400078e0a0e */
[----:B------:R-:W-:Y:S01]  /*5110*/  @!P3 IMAD.MOV R10, RZ, RZ, -R10 ;  /* 0x000000ffff0ab224 */ /* 0x000fe200078e0a0a */
[----:B------:R-:W-:Y:S01]  /*5120*/  STL [R1+0x140], R6 ;  /* 0x0001400601007387 */ /* 0x000fe20000100800 */
[----:B------:R-:W-:-:S03]  /*5130*/  ISETP.GE.AND P4, PT, R17, RZ, PT ;  /* 0x000000ff1100720c */ /* 0x000fc60003f86270 */
[----:B------:R0:W-:Y:S01]  /*5140*/  STL [R1+0x148], R10 ;  /* 0x0001480a01007387 */ /* 0x0001e20000100800 */
[----:B------:R-:W-:-:S03]  /*5150*/  @!P6 IMAD.IADD R13, R13, 0x1, -R2 ;  /* 0x000000010d0de824 */ /* 0x000fc600078e0a02 */
[----:B------:R-:W-:Y:S01]  /*5160*/  STL [R1+0x150], R14 ;  /* 0x0001500e01007387 */ /* 0x000fe20000100800 */
[----:B-----5:R-:W-:-:S03]  /*5170*/  IABS R9, R24 ;  /* 0x0000001800097213 */ /* 0x020fc60000000000 */
[----:B------:R-:W5:Y:S01]  /*5180*/  LDL.LU R17, [R1+0x58] ;  /* 0x0000580001117983 */ /* 0x000f620000300800 */
[----:B------:R-:W-:Y:S01]  /*5190*/  @!P2 IMAD.IADD R12, R12, 0x1, -R2 ;  /* 0x000000010c0ca824 */ /* 0x000fe200078e0a02 */
[----:B------:R-:W-:Y:S01]  /*51a0*/  ISETP.GT.U32.AND P6, PT, R2, R13, PT ;  /* 0x0000000d0200720c */ /* 0x000fe20003fc4070 */
[----:B------:R-:W-:Y:S01]  /*51b0*/  IMAD.HI.U32 R3, R0, R9, RZ ;  /* 0x0000000900037227 */ /* 0x000fe200078e00ff */
[----:B------:R-:W-:Y:S02]  /*51c0*/  ISETP.GE.AND P2, PT, R24, RZ, PT ;  /* 0x000000ff1800720c */ /* 0x000fe40003f46270 */
[----:B------:R-:W5:Y:S01]  /*51d0*/  LDL.LU R24, [R1+0x5c] ;  /* 0x00005c0001187983 */ /* 0x000f620000300800 */
[----:B------:R-:W-:Y:S01]  /*51e0*/  IMAD.MOV R3, RZ, RZ, -R3 ;  /* 0x000000ffff037224 */ /* 0x000fe200078e0a03 */
[----:B------:R-:W-:-:S03]  /*51f0*/  ISETP.GT.U32.AND P3, PT, R2, R4, PT ;  /* 0x000000040200720c */ /* 0x000fc60003f64070 */
[----:B------:R-:W-:-:S04]  /*5200*/  IMAD R3, R2, R3, R9 ;  /* 0x0000000302037224 */ /* 0x000fc800078e0209 */
[----:B------:R-:W-:Y:S01]  /*5210*/  @!P6 IMAD.IADD R13, R13, 0x1, -R2 ;  /* 0x000000010d0de824 */ /* 0x000fe200078e0a02 */
[----:B------:R-:W-:-:S05]  /*5220*/  ISETP.GT.U32.AND P6, PT, R2, R3, PT ;  /* 0x000000030200720c */ /* 0x000fca0003fc4070 */
[----:B------:R-:W-:Y:S01]  /*5230*/  @!P3 IMAD.IADD R4, R4, 0x1, -R2 ;  /* 0x000000010404b824 */ /* 0x000fe200078e0a02 */
[----:B------:R-:W-:Y:S02]  /*5240*/  ISETP.GT.U32.AND P3, PT, R2, R12, PT ;  /* 0x0000000c0200720c */ /* 0x000fe40003f64070 */
[----:B------:R-:W-:-:S05]  /*5250*/  ISETP.GE.AND P5, PT, R28, RZ, PT ;  /* 0x000000ff1c00720c */ /* 0x000fca0003fa6270 */
[----:B------:R-:W-:Y:S01]  /*5260*/  @!P6 IMAD.IADD R3, R3, 0x1, -R2 ;  /* 0x000000010303e824 */ /* 0x000fe200078e0a02 */
[----:B------:R-:W-:-:S04]  /*5270*/  ISETP.GT.U32.AND P6, PT, R2, R4, PT ;  /* 0x000000040200720c */ /* 0x000fc80003fc4070 */
[----:B------:R-:W-:Y:S01]  /*5280*/  ISETP.GT.U32.AND P0, PT, R2, R3, PT ;  /* 0x000000030200720c */ /* 0x000fe20003f04070 */
[----:B------:R-:W-:Y:S02]  /*5290*/  @!P3 IMAD.IADD R12, R12, 0x1, -R2 ;  /* 0x000000010c0cb824 */ /* 0x000fe400078e0a02 */
[----:B------:R-:W-:Y:S02]  /*52a0*/  @!P1 IMAD.MOV R13, RZ, RZ, -R13 ;  /* 0x000000ffff0d9224 */ /* 0x000fe400078e0a0d */
[----:B------:R-:W-:-:S04]  /*52b0*/  @!P5 IMAD.MOV R12, RZ, RZ, -R12 ;  /* 0x000000ffff0cd224 */ /* 0x000fc800078e0a0c */
[----:B------:R-:W-:Y:S01]  /*52c0*/  @!P6 IMAD.IADD R4, R4, 0x1, -R2 ;  /* 0x000000010404e824 */ /* 0x000fe200078e0a02 */
[----:B------:R-:W-:Y:S01]  /*52d0*/  IABS R7, R21 ;  /* 0x0000001500077213 */ /* 0x000fe20000000000 */
[----:B------:R1:W-:Y:S02]  /*52e0*/  STL [R1+0x15c], R13 ;  /* 0x00015c0d01007387 */ /* 0x0003e40000100800 */
[----:B------:R-:W-:Y:S01]  /*52f0*/  @!P4 IMAD.MOV R4, RZ, RZ, -R4 ;  /* 0x000000ffff04c224 */ /* 0x000fe200078e0a04 */
[----:B------:R-:W-:Y:S01]  /*5300*/  ISETP.GE.AND P3, PT, R21, RZ, PT ;  /* 0x000000ff1500720c */ /* 0x000fe20003f66270 */
[----:B------:R-:W-:Y:S01]  /*5310*/  @!P0 IMAD.IADD R3, R3, 0x1, -R2 ;  /* 0x0000000103038824 */ /* 0x000fe200078e0a02 */
[----:B------:R-:W5:Y:S01]  /*5320*/  LDL.LU R21, [R1+0x60] ;  /* 0x0000600001157983 */ /* 0x000f620000300800 */
[----:B0-----:R-:W-:Y:S02]  /*5330*/  IABS R10, R25 ;  /* 0x00000019000a7213 */ /* 0x001fe40000000000 */
[----:B------:R-:W-:Y:S01]  /*5340*/  ISETP.GE.AND P0, PT, R25, RZ, PT ;  /* 0x000000ff1900720c */ /* 0x000fe20003f06270 */
[----:B------:R-:W-:Y:S04]  /*5350*/  STL [R1+0x164], R12 ;  /* 0x0001640c01007387 */ /* 0x000fe80000100800 */
[----:B------:R5:W-:Y:S04]  /*5360*/  STL [R1+0x18c], R4 ;  /* 0x00018c0401007387 */ /* 0x000be80000100800 */
[----:B------:R-:W5:Y:S01]  /*5370*/  LDL.LU R25, [R1+0x64] ;  /* 0x0000640001197983 */ /* 0x000f620000300800 */
[----:B------:R-:W-:-:S04]  /*5380*/  IMAD.HI.U32 R6, R0, R7, RZ ;  /* 0x0000000700067227 */ /* 0x000fc800078e00ff */
[----:B------:R-:W-:-:S04]  /*5390*/  IMAD.MOV R6, RZ, RZ, -R6 ;  /* 0x000000ffff067224 */ /* 0x000fc800078e0a06 */
[----:B------:R-:W-:-:S05]  /*53a0*/  IMAD R7, R2, R6, R7 ;  /* 0x0000000602077224 */ /* 0x000fca00078e0207 */
[----:B------:R-:W-:Y:S02]  /*53b0*/  ISETP.GT.U32.AND P1, PT, R2, R7, PT ;  /* 0x000000070200720c */ /* 0x000fe40003f24070 */
[----:B----4-:R-:W-:-:S11]  /*53c0*/  IABS R6, R26 ;  /* 0x0000001a00067213 */ /* 0x010fd60000000000 */
[----:B------:R-:W-:Y:S01]  /*53d0*/  @!P1 IMAD.IADD R7, R7, 0x1, -R2 ;  /* 0x0000000107079824 */ /* 0x000fe200078e0a02 */
[----:B------:R-:W-:Y:S02]  /*53e0*/  ISETP.GE.AND P1, PT, R26, RZ, PT ;  /* 0x000000ff1a00720c */ /* 0x000fe40003f26270 */
[----:B------:R-:W4:Y:S01]  /*53f0*/  LDL.LU R26, [R1+0x68] ;  /* 0x00006800011a7983 */ /* 0x000f220000300800 */
[----:B------:R-:W-:-:S04]  /*5400*/  IMAD.HI.U32 R11, R0, R10, RZ ;  /* 0x0000000a000b7227 */ /* 0x000fc800078e00ff */
[----:B------:R-:W-:-:S04]  /*5410*/  IMAD.MOV R11, RZ, RZ, -R11 ;  /* 0x000000ffff0b7224 */ /* 0x000fc800078e0a0b */
[----:B------:R-:W-:-:S05]  /*5420*/  IMAD R10, R2, R11, R10 ;  /* 0x0000000b020a7224 */ /* 0x000fca00078e020a */
[----:B------:R-:W-:-:S13]  /*5430*/  ISETP.GT.U32.AND P6, PT, R2, R10, PT ;  /* 0x0000000a0200720c */ /* 0x000fda0003fc4070 */
[----:B------:R-:W-:-:S05]  /*5440*/  @!P6 IMAD.IADD R10, R10, 0x1, -R2 ;  /* 0x000000010a0ae824 */ /* 0x000fca00078e0a02 */
[----:B------:R-:W-:-:S13]  /*5450*/  ISETP.GT.U32.AND P4, PT, R2, R10, PT ;  /* 0x0000000a0200720c */ /* 0x000fda0003f84070 */
[----:B------:R-:W-:Y:S01]  /*5460*/  @!P4 IMAD.IADD R10, R10, 0x1, -R2 ;  /* 0x000000010a0ac824 */ /* 0x000fe200078e0a02 */
[----:B------:R-:W-:Y:S01]  /*5470*/  ISETP.GT.U32.AND P5, PT, R2, R7, PT ;  /* 0x000000070200720c */ /* 0x000fe20003fa4070 */
[----:B-1----:R-:W-:Y:S01]  /*5480*/  IMAD.HI.U32 R13, R0, R6, RZ ;  /* 0x00000006000d7227 */ /* 0x002fe200078e00ff */
[----:B--2---:R-:W-:Y:S02]  /*5490*/  IABS R8, R27 ;  /* 0x0000001b00087213 */ /* 0x004fe40000000000 */
[----:B---3--:R-:W-:-:S05]  /*54a0*/  IABS R9, R23 ;  /* 0x0000001700097213 */ /* 0x008fca0000000000 */
[----:B------:R-:W-:Y:S02]  /*54b0*/  IMAD.MOV.U32 R11, RZ, RZ, R9 ;  /* 0x000000ffff0b7224 */ /* 0x000fe400078e0009 */
[----:B------:R-:W-:-:S04]  /*54c0*/  IMAD.HI.U32 R9, R0, R8, RZ ;  /* 0x0000000800097227 */ /* 0x000fc800078e00ff */
[----:B------:R-:W-:-:S04]  /*54d0*/  IMAD.MOV R9, RZ, RZ, -R9 ;  /* 0x000000ffff097224 */ /* 0x000fc800078e0a09 */
[----:B------:R-:W-:Y:S02]  /*54e0*/  IMAD R8, R2, R9, R8 ;  /* 0x0000000902087224 */ /* 0x000fe400078e0208 */
[----:B------:R-:W-:-:S04]  /*54f0*/  IMAD.MOV.U32 R9, RZ, RZ, R3 ;  /* 0x000000ffff097224 */ /* 0x000fc800078e0003 */
[----:B------:R-:W-:Y:S01]  /*5500*/  @!P2 IMAD.MOV R9, RZ, RZ, -R9 ;  /* 0x000000ffff09a224 */ /* 0x000fe200078e0a09 */
[----:B------:R-:W-:-:S04]  /*5510*/  ISETP.GE.AND P4, PT, R27, RZ, PT ;  /* 0x000000ff1b00720c */ /* 0x000fc80003f86270 */
[----:B------:R0:W-:Y:S04]  /*5520*/  STL [R1+0x190], R9 ;  /* 0x0001900901007387 */ /* 0x0001e80000100800 */
[----:B------:R-:W2:Y:S01]  /*5530*/  LDL.LU R27, [R1+0x6c] ;  /* 0x00006c00011b7983 */ /* 0x000ea20000300800 */
[----:B------:R-:W-:-:S04]  /*5540*/  IMAD.HI.U32 R14, R0, R11, RZ ;  /* 0x0000000b000e7227 */ /* 0x000fc800078e00ff */
[----:B------:R-:W-:Y:S02]  /*5550*/  @!P5 IMAD.IADD R7, R7, 0x1, -R2 ;  /* 0x000000010707d824 */ /* 0x000fe400078e0a02 */
[----:B------:R-:W-:Y:S01]  /*5560*/  IMAD.MOV R13, RZ, RZ, -R13 ;  /* 0x000000ffff0d7224 */ /* 0x000fe200078e0a0d */
[C---:B------:R-:W-:Y:S01]  /*5570*/  ISETP.GT.U32.AND P2, PT, R2.reuse, R8, PT ;  /* 0x000000080200720c */ /* 0x040fe20003f44070 */
[----:B------:R-:W-:Y:S01]  /*5580*/  IMAD.MOV R14, RZ, RZ, -R14 ;  /* 0x000000ffff0e7224 */ /* 0x000fe200078e0a0e */
[----:B------:R-:W3:Y:S03]  /*5590*/  LDL.LU R28, [R1+0x70] ;  /* 0x00007000011c7983 */ /* 0x000ee60000300800 */
[----:B------:R-:W-:-:S05]  /*55a0*/  IMAD R11, R2, R14, R11 ;  /* 0x0000000e020b7224 */ /* 0x000fca00078e020b */
[C---:B------:R-:W-:Y:S01]  /*55b0*/  ISETP.GT.U32.AND P5, PT, R2.reuse, R11, PT ;  /* 0x0000000b0200720c */ /* 0x040fe20003fa4070 */
[----:B------:R-:W-:-:S05]  /*55c0*/  IMAD R6, R2, R13, R6 ;  /* 0x0000000d02067224 */ /* 0x000fca00078e0206 */
[----:B------:R-:W-:Y:S01]  /*55d0*/  ISETP.GT.U32.AND P6, PT, R2, R6, PT ;  /* 0x000000060200720c */ /* 0x000fe20003fc4070 */
[----:B------:R-:W-:-:S06]  /*55e0*/  @!P3 IMAD.MOV R7, RZ, RZ, -R7 ;  /* 0x000000ffff07b224 */ /* 0x000fcc00078e0a07 */
[----:B------:R-:W-:-:S05]  /*55f0*/  @!P5 IMAD.IADD R11, R11, 0x1, -R2 ;  /* 0x000000010b0bd824 */ /* 0x000fca00078e0a02 */
[----:B------:R-:W-:Y:S01]  /*5600*/  ISETP.GT.U32.AND P3, PT, R2, R11, PT ;  /* 0x0000000b0200720c */ /* 0x000fe20003f64070 */
[--C-:B------:R-:W-:Y:S01]  /*5610*/  @!P6 IMAD.IADD R6, R6, 0x1, -R2.reuse ;  /* 0x000000010606e824 */ /* 0x100fe200078e0a02 */
[----:B-----5:R-:W-:Y:S01]  /*5620*/  IABS R4, R17 ;  /* 0x0000001100047213 */ /* 0x020fe20000000000 */
[----:B------:R-:W-:-:S03]  /*5630*/  @!P2 IMAD.IADD R8, R8, 0x1, -R2 ;  /* 0x000000010808a824 */ /* 0x000fc600078e0a02 */
[----:B------:R-:W-:Y:S01]  /*5640*/  ISETP.GT.U32.AND P6, PT, R2, R6, PT ;  /* 0x000000060200720c */ /* 0x000fe20003fc4070 */
[----:B------:R-:W-:Y:S01]  /*5650*/  IMAD.HI.U32 R13, R0, R4, RZ ;  /* 0x00000004000d7227 */ /* 0x000fe200078e00ff */
[----:B------:R-:W-:Y:S01]  /*5660*/  IABS R3, R24 ;  /* 0x0000001800037213 */ /* 0x000fe20000000000 */
[----:B------:R-:W-:Y:S02]  /*5670*/  STL [R1+0x188], R7 ;  /* 0x0001880701007387 */ /* 0x000fe40000100800 */
[----:B------:R-:W-:Y:S02]  /*5680*/  IMAD.MOV R13, RZ, RZ, -R13 ;  /* 0x000000ffff0d7224 */ /* 0x000fe400078e0a0d */
[----:B------:R-:W-:Y:S01]  /*5690*/  @!P3 IMAD.IADD R11, R11, 0x1, -R2 ;  /* 0x000000010b0bb824 */ /* 0x000fe200078e0a02 */
[----:B------:R-:W-:Y:S02]  /*56a0*/  ISETP.GE.AND P3, PT, R17, RZ, PT ;  /* 0x000000ff1100720c */ /* 0x000fe40003f66270 */
[----:B------:R-:W5:Y:S01]  /*56b0*/  LDL.LU R17, [R1+0x74] ;  /* 0x0000740001117983 */ /* 0x000f620000300800 */
[----:B------:R-:W-:Y:S01]  /*56c0*/  ISETP.GT.U32.AND P2, PT, R2, R8, PT ;  /* 0x000000080200720c */ /* 0x000fe20003f44070 */
[----:B0-----:R-:W-:-:S04]  /*56d0*/  IMAD.HI.U32 R9, R0, R3, RZ ;  /* 0x0000000300097227 */ /* 0x001fc800078e00ff */
[----:B------:R-:W-:Y:S02]  /*56e0*/  IMAD R4, R2, R13, R4 ;  /* 0x0000000d02047224 */ /* 0x000fe400078e0204 */
[----:B------:R-:W-:Y:S02]  /*56f0*/  IMAD.MOV R9, RZ, RZ, -R9 ;  /* 0x000000ffff097224 */ /* 0x000fe400078e0a09 */
[--C-:B------:R-:W-:Y:S01]  /*5700*/  @!P6 IMAD.IADD R6, R6, 0x1, -R2.reuse ;  /* 0x000000010606e824 */ /* 0x100fe200078e0a02 */
[C---:B------:R-:W-:Y:S01]  /*5710*/  ISETP.GT.U32.AND P6, PT, R2.reuse, R4, PT ;  /* 0x000000040200720c */ /* 0x040fe20003fc4070 */
[----:B------:R-:W-:Y:S02]  /*5720*/  IMAD R9, R2, R9, R3 ;  /* 0x0000000902097224 */ /* 0x000fe400078e0203 */
[----:B------:R-:W-:-:S03]  /*5730*/  @!P2 IMAD.IADD R8, R8, 0x1, -R2 ;  /* 0x000000010808a824 */ /* 0x000fc600078e0a02 */
[----:B------:R-:W-:Y:S01]  /*5740*/  ISETP.GT.U32.AND P2, PT, R2, R9, PT ;  /* 0x000000090200720c */ /* 0x000fe20003f44070 */
[----:B------:R-:W-:-:S06]  /*5750*/  IMAD.MOV.U32 R16, RZ, RZ, R10 ;  /* 0x000000ffff107224 */ /* 0x000fcc00078e000a */
[----:B------:R-:W-:Y:S02]  /*5760*/  @!P6 IMAD.IADD R4, R4, 0x1, -R2 ;  /* 0x000000010404e824 */ /* 0x000fe400078e0a02 */
[----:B------:R-:W-:-:S03]  /*5770*/  @!P0 IMAD.MOV R16, RZ, RZ, -R16 ;  /* 0x000000ffff108224 */ /* 0x000fc600078e0a10 */
[----:B------:R-:W-:Y:S01]  /*5780*/  ISETP.GT.U32.AND P0, PT, R2, R4, PT ;  /* 0x000000040200720c */ /* 0x000fe20003f04070 */
[----:B------:R-:W-:Y:S01]  /*5790*/  @!P2 IMAD.IADD R9, R9, 0x1, -R2 ;  /* 0x000000010909a824 */ /* 0x000fe200078e0a02 */
[----:B------:R-:W-:Y:S01]  /*57a0*/  ISETP.GE.AND P5, PT, R23, RZ, PT ;  /* 0x000000ff1700720c */ /* 0x000fe20003fa6270 */
[----:B------:R-:W-:Y:S01]  /*57b0*/  @!P1 IMAD.MOV R6, RZ, RZ, -R6 ;  /* 0x000000ffff069224 */ /* 0x000fe200078e0a06 */
[----:B------:R-:W-:Y:S02]  /*57c0*/  ISETP.GE.AND P2, PT, R24, RZ, PT ;  /* 0x000000ff1800720c */ /* 0x000fe40003f46270 */
[----:B------:R-:W-:Y:S01]  /*57d0*/  ISETP.GT.U32.AND P1, PT, R2, R9, PT ;  /* 0x000000090200720c */ /* 0x000fe20003f24070 */
[----:B------:R-:W5:Y:S04]  /*57e0*/  LDL.LU R24, [R1+0x78] ;  /* 0x0000780001187983 */ /* 0x000f680000300800 */
[----:B------:R-:W-:Y:S02]  /*57f0*/  STL [R1+0x184], R16 ;  /* 0x0001841001007387 */ /* 0x000fe40000100800 */
[----:B------:R-:W-:-:S02]  /*5800*/  @!P0 IMAD.IADD R4, R4, 0x1, -R2 ;  /* 0x0000000104048824 */ /* 0x000fc400078e0a02 */
[----:B------:R0:W-:Y:S01]  /*5810*/  STL [R1+0x180], R6 ;  /* 0x0001800601007387 */ /* 0x0001e20000100800 */
[----:B------:R-:W-:Y:S02]  /*5820*/  @!P4 IMAD.MOV R8, RZ, RZ, -R8 ;  /* 0x000000ffff08c224 */ /* 0x000fe400078e0a08 */
[----:B------:R-:W-:Y:S02]  /*5830*/  @!P3 IMAD.MOV R4, RZ, RZ, -R4 ;  /* 0x000000ffff04b224 */ /* 0x000fe400078e0a04 */
[----:B0-----:R-:W-:-:S04]  /*5840*/  IMAD.MOV.U32 R6, RZ, RZ, R11 ;  /* 0x000000ffff067224 */ /* 0x001fc800078e000b */
[----:B------:R-:W-:Y:S01]  /*5850*/  @!P5 IMAD.MOV R6, RZ, RZ, -R6 ;  /* 0x000000ffff06d224 */ /* 0x000fe200078e0a06 */
[----:B------:R-:W-:Y:S01]  /*5860*/  STL [R1+0x17c], R8 ;  /* 0x00017c0801007387 */ /* 0x000fe20000100800 */
[----:B------:R-:W-:Y:S01]  /*5870*/  @!P1 IMAD.IADD R9, R9, 0x1, -R2 ;  /* 0x0000000109099824 */ /* 0x000fe200078e0a02 */
[----:B------:R-:W-:Y:S02]  /*5880*/  IABS R7, R25 ;  /* 0x0000001900077213 */ /* 0x000fe40000000000 */
[----:B------:R-:W-:Y:S01]  /*5890*/  STL [R1+0x178], R6 ;  /* 0x0001780601007387 */ /* 0x000fe20000100800 */
[----:B------:R-:W-:-:S03]  /*58a0*/  ISETP.GE.AND P1, PT, R25, RZ, PT ;  /* 0x000000ff1900720c */ /* 0x000fc60003f26270 */
[----:B------:R-:W-:Y:S04]  /*58b0*/  STL [R1+0x174], R4 ;  /* 0x0001740401007387 */ /* 0x000fe80000100800 */
        /* <DEDUP_REMOVED lines=9> */
[----:B------:R-:W-:-:S05]  /*5950*/  IABS R12, R21 ;  /* 0x00000015000c7213 */ /* 0x000fca0000000000 */
[----:B------:R-:W-:-:S04]  /*5960*/  IMAD.HI.U32 R13, R0, R12, RZ ;  /* 0x0000000c000d7227 */ /* 0x000fc800078e00ff */
[----:B------:R-:W-:-:S04]  /*5970*/  IMAD.MOV R13, RZ, RZ, -R13 ;  /* 0x000000ffff0d7224 */ /* 0x000fc800078e0a0d */
[----:B------:R-:W-:Y:S02]  /*5980*/  IMAD R12, R2, R13, R12 ;  /* 0x0000000d020c7224 */ /* 0x000fe400078e020c */
[----:B------:R-:W-:-:S04]  /*5990*/  IMAD.HI.U32 R13, R0, R3, RZ ;  /* 0x00000003000d7227 */ /* 0x000fc800078e00ff */
[----:B------:R-:W-:-:S04]  /*59a0*/  IMAD.MOV R13, RZ, RZ, -R13 ;  /* 0x000000ffff0d7224 */ /* 0x000fc800078e0a0d */
[----:B------:R-:W-:-:S05]  /*59b0*/  IMAD R13, R2, R13, R3 ;  /* 0x0000000d020d7224 */ /* 0x000fca00078e0203 */
[----:B------:R-:W-:-:S13]  /*59c0*/  ISETP.GT.U32.AND P0, PT, R2, R13, PT ;  /* 0x0000000d0200720c */ /* 0x000fda0003f04070 */
[----:B------:R-:W-:Y:S01]  /*59d0*/  @!P0 IMAD.IADD R13, R13, 0x1, -R2 ;  /* 0x000000010d0d8824 */ /* 0x000fe200078e0a02 */
[C---:B------:R-:W-:Y:S02]  /*59e0*/  ISETP.GT.U32.AND P6, PT, R2.reuse, R12, PT ;  /* 0x0000000c0200720c */ /* 0x040fe40003fc4070 */
[----:B------:R-:W-:-:S11]  /*59f0*/  ISETP.GT.U32.AND P3, PT, R2, R7, PT ;  /* 0x000000070200720c */ /* 0x000fd60003f64070 */
[----:B------:R-:W-:-:S05]  /*5a00*/  @!P6 IMAD.IADD R12, R12, 0x1, -R2 ;  /* 0x000000010c0ce824 */ /* 0x000fca00078e0a02 */
[----:B------:R-:W-:Y:S02]  /*5a10*/  ISETP.GT.U32.AND P6, PT, R2, R12, PT ;  /* 0x0000000c0200720c */ /* 0x000fe40003fc4070 */
[----:B--2---:R-:W-:Y:S02]  /*5a20*/  IABS R14, R27 ;  /* 0x0000001b000e7213 */ /* 0x004fe40000000000 */
[----:B------:R-:W-:Y:S02]  /*5a30*/  ISETP.GE.AND P0, PT, R27, RZ, PT ;  /* 0x000000ff1b00720c */ /* 0x000fe40003f06270 */
[----:B------:R-:W2:Y:S01]  /*5a40*/  LDL.LU R27, [R1+0x80] ;  /* 0x00008000011b7983 */ /* 0x000ea20000300800 */
[----:B------:R-:W-:Y:S01]  /*5a50*/  ISETP.GE.AND P5, PT, R21, RZ, PT ;  /* 0x000000ff1500720c */ /* 0x000fe20003fa6270 */
[----:B------:R-:W-:-:S05]  /*5a60*/  @!P2 IMAD.MOV R9, RZ, RZ, -R9 ;  /* 0x000000ffff09a224 */ /* 0x000fca00078e0a09 */
[--C-:B------:R-:W-:Y:S01]  /*5a70*/  @!P6 IMAD.IADD R12, R12, 0x1, -R2.reuse ;  /* 0x000000010c0ce824 */ /* 0x100fe200078e0a02 */
[----:B------:R-:W2:Y:S01]  /*5a80*/  LDL.LU R21, [R1+0x84] ;  /* 0x0000840001157983 */ /* 0x000ea20000300800 */
[----:B------:R-:W-:Y:S02]  /*5a90*/  @!P3 IMAD.IADD R7, R7, 0x1, -R2 ;  /* 0x000000010707b824 */ /* 0x000fe400078e0a02 */
[----:B------:R-:W-:Y:S01]  /*5aa0*/  IMAD.MOV.U32 R11, RZ, RZ, R12 ;  /* 0x000000ffff0b7224 */ /* 0x000fe200078e000c */
[----:B------:R0:W-:Y:S03]  /*5ab0*/  STL [R1+0x170], R9 ;  /* 0x0001700901007387 */ /* 0x0001e60000100800 */
[----:B------:R-:W-:Y:S02]  /*5ac0*/  @!P5 IMAD.MOV R11, RZ, RZ, -R11 ;  /* 0x000000ffff0bd224 */ /* 0x000fe400078e0a0b */
[----:B0-----:R-:W-:-:S04]  /*5ad0*/  IMAD.MOV.U32 R9, RZ, RZ, R7 ;  /* 0x000000ffff097224 */ /* 0x001fc800078e0007 */
[----:B------:R-:W-:Y:S01]  /*5ae0*/  @!P1 IMAD.MOV R9, RZ, RZ, -R9 ;  /* 0x000000ffff099224 */ /* 0x000fe200078e0a09 */
[----:B------:R0:W-:Y:S04]  /*5af0*/  STL [R1+0x16c], R11 ;  /* 0x00016c0b01007387 */ /* 0x0001e80000100800 */
[----:B------:R1:W-:Y:S01]  /*5b00*/  STL [R1+0x168], R9 ;  /* 0x0001680901007387 */ /* 0x0003e20000100800 */
[----:B---3--:R-:W-:Y:S02]  /*5b10*/  IABS R3, R28 ;  /* 0x0000001c00037213 */ /* 0x008fe40000000000 */
[----:B-----5:R-:W-:Y:S02]  /*5b20*/  IABS R4, R17 ;  /* 0x0000001100047213 */ /* 0x020fe40000000000 */
[----:B------:R-:W-:-:S02]  /*5b30*/  ISETP.GE.AND P1, PT, R17, RZ, PT ;  /* 0x000000ff1100720c */ /* 0x000fc40003f26270 */
[----:B------:R-:W3:Y:S01]  /*5b40*/  LDL.LU R17, [R1+0x88] ;  /* 0x0000880001117983 */ /* 0x000ee20000300800 */
[----:B------:R-:W-:Y:S01]  /*5b50*/  IMAD.HI.U32 R6, R0, R3, RZ ;  /* 0x0000000300067227 */ /* 0x000fe200078e00ff */
[----:B------:R-:W-:-:S03]  /*5b60*/  ISETP.GT.U32.AND P2, PT, R2, R13, PT ;  /* 0x0000000d0200720c */ /* 0x000fc60003f44070 */
[----:B------:R-:W-:Y:S02]  /*5b70*/  IMAD.MOV R6, RZ, RZ, -R6 ;  /* 0x000000ffff067224 */ /* 0x000fe400078e0a06 */
[----:B------:R-:W-:-:S04]  /*5b80*/  IMAD.HI.U32 R10, R0, R14, RZ ;  /* 0x0000000e000a7227 */ /* 0x000fc800078e00ff */
[C---:B------:R-:W-:Y:S02]  /*5b90*/  IMAD R3, R2.reuse, R6, R3 ;  /* 0x0000000602037224 */ /* 0x040fe400078e0203 */
[----:B------:R-:W-:Y:S02]  /*5ba0*/  IMAD.MOV R10, RZ, RZ, -R10 ;  /* 0x000000ffff0a7224 */ /* 0x000fe400078e0a0a */
[----:B------:R-:W-:Y:S01]  /*5bb0*/  @!P2 IMAD.IADD R13, R13, 0x1, -R2 ;  /* 0x000000010d0da824 */ /* 0x000fe200078e0a02 */
[C---:B------:R-:W-:Y:S01]  /*5bc0*/  ISETP.GT.U32.AND P3, PT, R2.reuse, R3, PT ;  /* 0x000000030200720c */ /* 0x040fe20003f64070 */
[----:B------:R-:W-:Y:S02]  /*5bd0*/  IMAD R10, R2, R10, R14 ;  /* 0x0000000a020a7224 */ /* 0x000fe400078e020e */
[----:B------:R-:W-:-:S04]  /*5be0*/  IMAD.MOV.U32 R14, RZ, RZ, R13 ;  /* 0x000000ffff0e7224 */ /* 0x000fc800078e000d */
[----:B------:R-:W-:-:S06]  /*5bf0*/  @!P4 IMAD.MOV R14, RZ, RZ, -R14 ;  /* 0x000000ffff0ec224 */ /* 0x000fcc00078e0a0e */
[----:B------:R-:W-:Y:S01]  /*5c00*/  @!P3 IMAD.IADD R3, R3, 0x1, -R2 ;  /* 0x000000010303b824 */ /* 0x000fe200078e0a02 */
[----:B------:R-:W-:Y:S02]  /*5c10*/  IABS R8, R24 ;  /* 0x0000001800087213 */ /* 0x000fe40000000000 */
[----:B------:R-:W-:Y:S02]  /*5c20*/  ISETP.GE.AND P2, PT, R24, RZ, PT ;  /* 0x000000ff1800720c */ /* 0x000fe40003f46270 */
[----:B------:R-:W5:Y:S04]  /*5c30*/  LDL.LU R24, [R1+0x8c] ;  /* 0x00008c0001187983 */ /* 0x000f680000300800 */
[----:B------:R1:W-:Y:S01]  /*5c40*/  STL [R1+0x160], R14 ;  /* 0x0001600e01007387 */ /* 0x0003e20000100800 */
[----:B------:R-:W-:-:S02]  /*5c50*/  ISETP.GT.U32.AND P6, PT, R2, R10, PT ;  /* 0x0000000a0200720c */ /* 0x000fc40003fc4070 */
[----:B------:R-:W-:Y:S02]  /*5c60*/  ISETP.GE.AND P3, PT, R25, RZ, PT ;  /* 0x000000ff1900720c */ /* 0x000fe40003f66270 */
[----:B0-----:R-:W-:Y:S02]  /*5c70*/  IABS R11, R25 ;  /* 0x00000019000b7213 */ /* 0x001fe40000000000 */
[----:B------:R-:W5:Y:S07]  /*5c80*/  LDL.LU R25, [R1+0x90] ;  /* 0x0000900001197983 */ /* 0x000f6e0000300800 */
[----:B------:R-:W-:-:S05]  /*5c90*/  @!P6 IMAD.IADD R10, R10, 0x1, -R2 ;  /* 0x000000010a0ae824 */ /* 0x000fca00078e0a02 */
[----:B------:R-:W-:Y:S01]  /*5ca0*/  ISETP.GT.U32.AND P6, PT, R2, R10, PT ;  /* 0x0000000a0200720c */ /* 0x000fe20003fc4070 */
[----:B------:R-:W-:-:S04]  /*5cb0*/  IMAD.HI.U32 R7, R0, R8, RZ ;  /* 0x0000000800077227 */ /* 0x000fc800078e00ff */
[----:B------:R-:W-:Y:S02]  /*5cc0*/  IMAD.MOV R7, RZ, RZ, -R7 ;  /* 0x000000ffff077224 */ /* 0x000fe400078e0a07 */
[----:B------:R-:W-:-:S06]  /*5cd0*/  IMAD.HI.U32 R6, R0, R4, RZ ;  /* 0x0000000400067227 */ /* 0x000fcc00078e00ff */
[----:B------:R-:W-:Y:S02]  /*5ce0*/  @!P6 IMAD.IADD R10, R10, 0x1, -R2 ;  /* 0x000000010a0ae824 */ /* 0x000fe400078e0a02 */
[C---:B-1----:R-:W-:Y:S02]  /*5cf0*/  IMAD R9, R2.reuse, R7, R8 ;  /* 0x0000000702097224 */ /* 0x042fe400078e0208 */
[----:B------:R-:W-:Y:S02]  /*5d00*/  IMAD.MOV.U32 R14, RZ, RZ, R10 ;  /* 0x000000ffff0e7224 */ /* 0x000fe400078e000a */
[----:B------:R-:W-:Y:S02]  /*5d10*/  IMAD.MOV R6, RZ, RZ, -R6 ;  /* 0x000000ffff067224 */ /* 0x000fe400078e0a06 */
[----:B------:R-:W-:Y:S01]  /*5d20*/  @!P0 IMAD.MOV R14, RZ, RZ, -R14 ;  /* 0x000000ffff0e8224 */ /* 0x000fe200078e0a0e */
[C---:B------:R-:W-:Y:S01]  /*5d30*/  ISETP.GT.U32.AND P0, PT, R2.reuse, R9, PT ;  /* 0x000000090200720c */ /* 0x040fe20003f04070 */
[----:B------:R-:W-:Y:S01]  /*5d40*/  IMAD R4, R2, R6, R4 ;  /* 0x0000000602047224 */ /* 0x000fe200078e0204 */
[----:B----4-:R-:W-:-:S04]  /*5d50*/  IABS R6, R26 ;  /* 0x0000001a00067213 */ /* 0x010fc80000000000 */
[----:B------:R-:W-:Y:S01]  /*5d60*/  ISETP.GT.U32.AND P6, PT, R2, R4, PT ;  /* 0x000000040200720c */ /* 0x000fe20003fc4070 */
[----:B------:R-:W-:Y:S06]  /*5d70*/  STL [R1+0x158], R14 ;  /* 0x0001580e01007387 */ /* 0x000fec0000100800 */
[--C-:B------:R-:W-:Y:S01]  /*5d80*/  @!P0 IMAD.IADD R9, R9, 0x1, -R2.reuse ;  /* 0x0000000109098824 */ /* 0x100fe200078e0a02 */
[----:B------:R-:W-:Y:S02]  /*5d90*/  ISETP.GE.AND P0, PT, R26, RZ, PT ;  /* 0x000000ff1a00720c */ /* 0x000fe40003f06270 */
[----:B------:R-:W4:Y:S03]  /*5da0*/  LDL.LU R26, [R1+0x94] ;  /* 0x00009400011a7983 */ /* 0x000f260000300800 */
[----:B------:R-:W-:-:S02]  /*5db0*/  @!P6 IMAD.IADD R4, R4, 0x1, -R2 ;  /* 0x000000010404e824 */ /* 0x000fc400078e0a02 */
[----:B------:R-:W-:-:S03]  /*5dc0*/  IMAD.HI.U32 R12, R0, R6, RZ ;  /* 0x00000006000c7227 */ /* 0x000fc600078e00ff */
[----:B------:R-:W-:Y:S01]  /*5dd0*/  ISETP.GT.U32.AND P6, PT, R2, R4, PT ;  /* 0x000000040200720c */ /* 0x000fe20003fc4070 */
[----:B------:R-:W-:-:S04]  /*5de0*/  IMAD.MOV R12, RZ, RZ, -R12 ;  /* 0x000000ffff0c7224 */ /* 0x000fc800078e0a0c */
[C---:B------:R-:W-:Y:S01]  /*5df0*/  IMAD R6, R2.reuse, R12, R6 ;  /* 0x0000000c02067224 */ /* 0x040fe200078e0206 */
[----:B------:R-:W-:Y:S02]  /*5e00*/  ISETP.GT.U32.AND P4, PT, R2, R3, PT ;  /* 0x000000030200720c */ /* 0x000fe40003f84070 */
[----:B------:R-:W-:-:S05]  /*5e10*/  ISETP.GE.AND P5, PT, R28, RZ, PT ;  /* 0x000000ff1c00720c */ /* 0x000fca0003fa6270 */
[----:B------:R-:W-:Y:S01]  /*5e20*/  @!P6 IMAD.IADD R4, R4, 0x1, -R2 ;  /* 0x000000010404e824 */ /* 0x000fe200078e0a02 */
[----:B------:R-:W-:-:S05]  /*5e30*/  ISETP.GT.U32.AND P6, PT, R2, R6, PT ;  /* 0x000000060200720c */ /* 0x000fca0003fc4070 */
[----:B------:R-:W-:-:S04]  /*5e40*/  @!P4 IMAD.IADD R3, R3, 0x1, -R2 ;  /* 0x000000010303c824 */ /* 0x000fc800078e0a02 */
[----:B------:R-:W-:-:S04]  /*5e50*/  @!P5 IMAD.MOV R3, RZ, RZ, -R3 ;  /* 0x000000ffff03d224 */ /* 0x000fc800078e0a03 */
[----:B------:R-:W-:Y:S01]  /*5e60*/  @!P6 IMAD.IADD R6, R6, 0x1, -R2 ;  /* 0x000000010606e824 */ /* 0x000fe200078e0a02 */
[----:B------:R0:W-:Y:S04]  /*5e70*/  STL [R1+0x154], R3 ;  /* 0x0001540301007387 */ /* 0x0001e80000100800 */
[----:B------:R-:W-:Y:S01]  /*5e80*/  ISETP.GT.U32.AND P5, PT, R2, R6, PT ;  /* 0x000000060200720c */ /* 0x000fe20003fa4070 */
[----:B------:R-:W4:Y:S01]  /*5e90*/  LDL.LU R28, [R1+0x98] ;  /* 0x00009800011c7983 */ /* 0x000f220000300800 */
[----:B0-----:R-:W-:-:S04]  /*5ea0*/  IMAD.MOV.U32 R3, RZ, RZ, R4 ;  /* 0x000000ffff037224 */ /* 0x001fc800078e0004 */
[----:B------:R-:W-:-:S07]  /*5eb0*/  @!P1 IMAD.MOV R3, RZ, RZ, -R3 ;  /* 0x000000ffff039224 */ /* 0x000fce00078e0a03 */
[----:B------:R-:W-:Y:S01]  /*5ec0*/  @!P5 IMAD.IADD R6, R6, 0x1, -R2 ;  /* 0x000000010606d824 */ /* 0x000fe200078e0a02 */
[----:B------:R5:W-:Y:S01]  /*5ed0*/  STL [R1+0x14c], R3 ;  /* 0x00014c0301007387 */ /* 0x000be20000100800 */
[----:B--2---:R-:W-:Y:S02]  /*5ee0*/  IABS R7, R27 ;  /* 0x0000001b00077213 */ /* 0x004fe40000000000 */
[----:B------:R-:W-:Y:S02]  /*5ef0*/  ISETP.GE.AND P5, PT, R27, RZ, PT ;  /* 0x000000ff1b00720c */ /* 0x000fe40003fa6270 */
[----:B------:R-:W2:Y:S01]  /*5f00*/  LDL.LU R27, [R1+0x9c] ;  /* 0x00009c00011b7983 */ /* 0x000ea20000300800 */
[----:B------:R-:W-:-:S04]  /*5f10*/  IMAD.MOV.U32 R8, RZ, RZ, R11 ;  /* 0x000000ffff087224 */ /* 0x000fc800078e000b */
[----:B------:R-:W-:-:S04]  /*5f20*/  IMAD.HI.U32 R13, R0, R8, RZ ;  /* 0x00000008000d7227 */ /* 0x000fc800078e00ff */
[----:B------:R-:W-:-:S04]  /*5f30*/  IMAD.MOV R10, RZ, RZ, -R13 ;  /* 0x000000ffff0a7224 */ /* 0x000fc800078e0a0d */
[----:B------:R-:W-:-:S05]  /*5f40*/  IMAD R8, R2, R10, R8 ;  /* 0x0000000a02087224 */ /* 0x000fca00078e0208 */
[----:B------:R-:W-:Y:S02]  /*5f50*/  ISETP.GT.U32.AND P4, PT, R2, R8, PT ;  /* 0x000000080200720c */ /* 0x000fe40003f84070 */
[----:B------:R-:W-:-:S05]  /*5f60*/  IABS R11, R21 ;  /* 0x00000015000b7213 */ /* 0x000fca0000000000 */
[----:B------:R-:W-:-:S04]  /*5f70*/  IMAD.HI.U32 R13, R0, R11, RZ ;  /* 0x0000000b000d7227 */ /* 0x000fc800078e00ff */
[----:B------:R-:W-:Y:S02]  /*5f80*/  IMAD.MOV R13, RZ, RZ, -R13 ;  /* 0x000000ffff0d7224 */ /* 0x000fe400078e0a0d */
[----:B------:R-:W-:Y:S02]  /*5f90*/  @!P4 IMAD.IADD R8, R8, 0x1, -R2 ;  /* 0x000000010808c824 */ /* 0x000fe400078e0a02 */
[----:B------:R-:W-:-:S03]  /*5fa0*/  IMAD R11, R2, R13, R11 ;  /* 0x0000000d020b7224 */ /* 0x000fc600078e020b */
[----:B------:R-:W-:Y:S02]  /*5fb0*/  ISETP.GT.U32.AND P6, PT, R2, R8, PT ;  /* 0x000000080200720c */ /* 0x000fe40003fc4070 */
[----:B---3--:R-:W-:-:S05]  /*5fc0*/  IABS R12, R17 ;  /* 0x00000011000c7213 */ /* 0x008fca0000000000 */
[----:B------:R-:W-:-:S04]  /*5fd0*/  IMAD.HI.U32 R13, R0, R12, RZ ;  /* 0x0000000c000d7227 */ /* 0x000fc800078e00ff */
[----:B------:R-:W-:-:S04]  /*5fe0*/  IMAD.MOV R13, RZ, RZ, -R13 ;  /* 0x000000ffff0d7224 */ /* 0x000fc800078e0a0d */
[----:B------:R-:W-:Y:S02]  /*5ff0*/  IMAD R12, R2, R13, R12 ;  /* 0x0000000d020c7224 */ /* 0x000fe400078e020c */
[----:B------:R-:W-:Y:S01]  /*6000*/  IMAD.HI.U32 R10, R0, R7, RZ ;  /* 0x00000007000a7227 */ /* 0x000fe200078e00ff */
[----:B------:R-:W-:-:S03]  /*6010*/  ISETP.GT.U32.AND P4, PT, R2, R9, PT ;  /* 0x000000090200720c */ /* 0x000fc60003f84070 */
[----:B------:R-:W-:Y:S01]  /*6020*/  @!P6 IMAD.IADD R8, R8, 0x1, -R2 ;  /* 0x000000010808e824 */ /* 0x000fe200078e0a02 */
[----:B------:R-:W-:Y:S01]  /*6030*/  ISETP.GT.U32.AND P6, PT, R2, R12, PT ;  /* 0x0000000c0200720c */ /* 0x000fe20003fc4070 */
[----:B------:R-:W-:-:S04]  /*6040*/  IMAD.MOV R10, RZ, RZ, -R10 ;  /* 0x000000ffff0a7224 */ /* 0x000fc800078e0a0a */
[----:B------:R-:W-:-:S05]  /*6050*/  IMAD R7, R2, R10, R7 ;  /* 0x0000000a02077224 */ /* 0x000fca00078e0207 */
[----:B------:R-:W-:Y:S01]  /*6060*/  ISETP.GT.U32.AND P1, PT, R2, R7, PT ;  /* 0x000000070200720c */ /* 0x000fe20003f24070 */
[--C-:B------:R-:W-:Y:S02]  /*6070*/  @!P4 IMAD.IADD R9, R9, 0x1, -R2.reuse ;  /* 0x000000010909c824 */ /* 0x100fe400078e0a02 */
[----:B------:R-:W-:Y:S02]  /*6080*/  @!P6 IMAD.IADD R12, R12, 0x1, -R2 ;  /* 0x000000010c0ce824 */ /* 0x000fe400078e0a02 */
[----:B------:R-:W-:-:S03]  /*6090*/  @!P2 IMAD.MOV R9, RZ, RZ, -R9 ;  /* 0x000000ffff09a224 */ /* 0x000fc600078e0a09 */
[----:B------:R-:W-:Y:S01]  /*60a0*/  ISETP.GT.U32.AND P2, PT, R2, R12, PT ;  /* 0x0000000c0200720c */ /* 0x000fe20003f44070 */
[----:B------:R-:W-:Y:S02]  /*60b0*/  @!P3 IMAD.MOV R8, RZ, RZ, -R8 ;  /* 0x000000ffff08b224 */ /* 0x000fe400078e0a08 */
[----:B------:R-:W-:Y:S02]  /*60c0*/  @!P0 IMAD.MOV R6, RZ, RZ, -R6 ;  /* 0x000000ffff068224 */ /* 0x000fe400078e0a06 */
[----:B------:R-:W-:Y:S01]  /*60d0*/  @!P1 IMAD.IADD R7, R7, 0x1, -R2 ;  /* 0x0000000107079824 */ /* 0x000fe200078e0a02 */
[----:B------:R-:W-:Y:S02]  /*60e0*/  ISETP.GE.AND P1, PT, R21, RZ, PT ;  /* 0x000000ff1500720c */ /* 0x000fe40003f26270 */
[----:B------:R-:W3:Y:S01]  /*60f0*/  LDL.LU R21, [R1+0xa0] ;  /* 0x0000a00001157983 */ /* 0x000ee20000300800 */
[----:B------:R-:W-:-:S03]  /*6100*/  ISETP.GE.AND P3, PT, R17, RZ, PT ;  /* 0x000000ff1100720c */ /* 0x000fc60003f66270 */
[----:B------:R-:W-:Y:S01]  /*6110*/  STL [R1+0x144], R9 ;  /* 0x0001440901007387 */ /* 0x000fe20000100800 */
[----:B------:R-:W-:-:S03]  /*6120*/  @!P2 IMAD.IADD R12, R12, 0x1, -R2 ;  /* 0x000000010c0ca824 */ /* 0x000fc600078e0a02 */
[----:B------:R2:W-:Y:S04]  /*6130*/  STL [R1+0x13c], R8 ;  /* 0x00013c0801007387 */ /* 0x0005e80000100800 */
[----:B------:R0:W-:Y:S04]  /*6140*/  STL [R1+0x138], R6 ;  /* 0x0001380601007387 */ /* 0x0001e80000100800 */
[----:B------:R-:W3:Y:S01]  /*6150*/  LDL.LU R17, [R1+0xa8] ;  /* 0x0000a80001117983 */ /* 0x000ee20000300800 */
[----:B-----5:R-:W-:Y:S02]  /*6160*/  IABS R3, R25 ;  /* 0x0000001900037213 */ /* 0x020fe40000000000 */
[----:B------:R-:W-:-:S02]  /*6170*/  ISETP.GE.AND P2, PT, R25, RZ, PT ;  /* 0x000000ff1900720c */ /* 0x000fc40003f46270 */
[----:B------:R-:W5:Y:S01]  /*6180*/  LDL.LU R25, [R1+0xac] ;  /* 0x0000ac0001197983 */ /* 0x000f620000300800 */
[----:B------:R-:W-:Y:S02]  /*6190*/  IABS R10, R24 ;  /* 0x00000018000a7213 */ /* 0x000fe40000000000 */
[----:B------:R-:W-:-:S03]  /*61a0*/  ISETP.GT.U32.AND P4, PT, R2, R11, PT ;  /* 0x0000000b0200720c */ /* 0x000fc60003f84070 */
[----:B------:R-:W-:-:S04]  /*61b0*/  IMAD.HI.U32 R4, R0, R10, RZ ;  /* 0x0000000a00047227 */ /* 0x000fc800078e00ff */
[----:B------:R-:W-:-:S04]  /*61c0*/  IMAD.MOV R4, RZ, RZ, -R4 ;  /* 0x000000ffff047224 */ /* 0x000fc800078e0a04 */
[C---:B------:R-:W-:Y:S02]  /*61d0*/  IMAD R4, R2.reuse, R4, R10 ;  /* 0x0000000402047224 */ /* 0x040fe400078e020a */
[----:B------:R-:W-:Y:S01]  /*61e0*/  @!P4 IMAD.IADD R11, R11, 0x1, -R2 ;  /* 0x000000010b0bc824 */ /* 0x000fe200078e0a02 */
[C---:B------:R-:W-:Y:S02]  /*61f0*/  ISETP.GT.U32.AND P4, PT, R2.reuse, R7, PT ;  /* 0x000000070200720c */ /* 0x040fe40003f84070 */
[----:B------:R-:W-:-:S11]  /*6200*/  ISETP.GT.U32.AND P0, PT, R2, R4, PT ;  /* 0x000000040200720c */ /* 0x000fd60003f04070 */
[--C-:B------:R-:W-:Y:S01]  /*6210*/  @!P4 IMAD.IADD R7, R7, 0x1, -R2.reuse ;  /* 0x000000010707c824 */ /* 0x100fe200078e0a02 */
[----:B------:R-:W-:Y:S01]  /*6220*/  ISETP.GE.AND P4, PT, R24, RZ, PT ;  /* 0x000000ff1800720c */ /* 0x000fe20003f86270 */
[----:B------:R-:W-:Y:S01]  /*6230*/  @!P0 IMAD.IADD R4, R4, 0x1, -R2 ;  /* 0x0000000104048824 */ /* 0x000fe200078e0a02 */
[----:B------:R-:W5:Y:S01]  /*6240*/  LDL.LU R24, [R1+0xb0] ;  /* 0x0000b00001187983 */ /* 0x000f620000300800 */
[----:B----4-:R-:W-:Y:S02]  /*6250*/  IABS R10, R26 ;  /* 0x0000001a000a7213 */ /* 0x010fe40000000000 */
[----:B------:R-:W-:Y:S02]  /*6260*/  ISETP.GE.AND P0, PT, R26, RZ, PT ;  /* 0x000000ff1a00720c */ /* 0x000fe40003f06270 */
[----:B------:R-:W4:Y:S01]  /*6270*/  LDL.LU R26, [R1+0xb4] ;  /* 0x0000b400011a7983 */ /* 0x000f220000300800 */
[----:B------:R-:W-:Y:S01]  /*6280*/  ISETP.GT.U32.AND P6, PT, R2, R11, PT ;  /* 0x0000000b0200720c */ /* 0x000fe20003fc4070 */
[----:B------:R-:W-:-:S04]  /*6290*/  IMAD.HI.U32 R13, R0, R3, RZ ;  /* 0x00000003000d7227 */ /* 0x000fc800078e00ff */
[----:B------:R-:W-:-:S04]  /*62a0*/  IMAD.MOV R13, RZ, RZ, -R13 ;  /* 0x000000ffff0d7224 */ /* 0x000fc800078e0a0d */
[----:B------:R-:W-:-:S04]  /*62b0*/  IMAD R3, R2, R13, R3 ;  /* 0x0000000d02037224 */ /* 0x000fc800078e0203 */
[----:B------:R-:W-:Y:S01]  /*62c0*/  @!P6 IMAD.IADD R11, R11, 0x1, -R2 ;  /* 0x000000010b0be824 */ /* 0x000fe200078e0a02 */
[----:B------:R-:W-:-:S03]  /*62d0*/  ISETP.GT.U32.AND P6, PT, R2, R3, PT ;  /* 0x000000030200720c */ /* 0x000fc60003fc4070 */
[----:B------:R-:W-:Y:S02]  /*62e0*/  @!P1 IMAD.MOV R11, RZ, RZ, -R11 ;  /* 0x000000ffff0b9224 */ /* 0x000fe400078e0a0b */
[----:B------:R-:W-:-:S08]  /*62f0*/  IMAD.MOV.U32 R14, RZ, RZ, R7 ;  /* 0x000000ffff0e7224 */ /* 0x000fd000078e0007 */
[----:B------:R-:W-:-:S05]  /*6300*/  @!P6 IMAD.IADD R3, R3, 0x1, -R2 ;  /* 0x000000010303e824 */ /* 0x000fca00078e0a02 */
[----:B------:R-:W-:Y:S01]  /*6310*/  ISETP.GT.U32.AND P1, PT, R2, R3, PT ;  /* 0x000000030200720c */ /* 0x000fe20003f24070 */
[----:B------:R-:W-:Y:S02]  /*6320*/  @!P5 IMAD.MOV R14, RZ, RZ, -R14 ;  /* 0x000000ffff0ed224 */ /* 0x000fe400078e0a0e */
[----:B------:R-:W-:-:S03]  /*6330*/  @!P3 IMAD.MOV R12, RZ, RZ, -R12 ;  /* 0x000000ffff0cb224 */ /* 0x000fc600078e0a0c */
[----:B------:R-:W-:Y:S04]  /*6340*/  STL [R1+0x134], R14 ;  /* 0x0001340e01007387 */ /* 0x000fe80000100800 */
[----:B------:R-:W-:Y:S03]  /*6350*/  STL [R1+0x130], R11 ;  /* 0x0001300b01007387 */ /* 0x000fe60000100800 */
[----:B------:R-:W-:Y:S01]  /*6360*/  @!P1 IMAD.IADD R3, R3, 0x1, -R2 ;  /* 0x0000000103039824 */ /* 0x000fe200078e0a02 */
[----:B------:R-:W-:Y:S01]  /*6370*/  STL [R1+0x12c], R12 ;  /* 0x00012c0c01007387 */ /* 0x000fe20000100800 */
[----:B--2---:R-:W-:Y:S02]  /*6380*/  IABS R8, R27 ;  /* 0x0000001b00087213 */ /* 0x004fe40000000000 */
[----:B------:R-:W-:-:S02]  /*6390*/  ISETP.GE.AND P1, PT, R27, RZ, PT ;  /* 0x000000ff1b00720c */ /* 0x000fc40003f26270 */
[----:B------:R-:W2:Y:S01]  /*63a0*/  LDL.LU R27, [R1+0xb8] ;  /* 0x0000b800011b7983 */ /* 0x000ea20000300800 */
[----:B------:R-:W-:-:S04]  /*63b0*/  IMAD.MOV.U32 R9, RZ, RZ, R10 ;  /* 0x000000ffff097224 */ /* 0x000fc800078e000a */
[----:B0-----:R-:W-:Y:S01]  /*63c0*/  IMAD.HI.U32 R6, R0, R9, RZ ;  /* 0x0000000900067227 */ /* 0x001fe200078e00ff */
[----:B------:R-:W-:-:S03]  /*63d0*/  IABS R10, R28 ;  /* 0x0000001c000a7213 */ /* 0x000fc60000000000 */
[----:B------:R-:W-:Y:S01]  /*63e0*/  IMAD.MOV R6, RZ, RZ, -R6 ;  /* 0x000000ffff067224 */ /* 0x000fe200078e0a06 */
[----:B------:R-:W-:Y:S01]  /*63f0*/  ISETP.GT.U32.AND P5, PT, R2, R4, PT ;  /* 0x000000040200720c */ /* 0x000fe20003fa4070 */
[----:B------:R-:W-:-:S04]  /*6400*/  IMAD.HI.U32 R13, R0, R10, RZ ;  /* 0x0000000a000d7227 */ /* 0x000fc800078e00ff */
[----:B------:R-:W-:Y:S02]  /*6410*/  IMAD R9, R2, R6, R9 ;  /* 0x0000000602097224 */ /* 0x000fe400078e0209 */
[----:B------:R-:W-:-:S03]  /*6420*/  IMAD.HI.U32 R7, R0, R8, RZ ;  /* 0x0000000800077227 */ /* 0x000fc600078e00ff */
[C---:B------:R-:W-:Y:S01]  /*6430*/  ISETP.GT.U32.AND P6, PT, R2.reuse, R9, PT ;  /* 0x000000090200720c */ /* 0x040fe20003fc4070 */
[----:B------:R-:W-:Y:S02]  /*6440*/  IMAD.MOV R13, RZ, RZ, -R13 ;  /* 0x000000ffff0d7224 */ /* 0x000fe400078e0a0d */
[----:B------:R-:W-:Y:S02]  /*6450*/  IMAD.MOV R7, RZ, RZ, -R7 ;  /* 0x000000ffff077224 */ /* 0x000fe400078e0a07 */
[C---:B------:R-:W-:Y:S02]  /*6460*/  IMAD R10, R2.reuse, R13, R10 ;  /* 0x0000000d020a7224 */ /* 0x040fe400078e020a */
[----:B------:R-:W-:Y:S02]  /*6470*/  IMAD R8, R2, R7, R8 ;  /* 0x0000000702087224 */ /* 0x000fe400078e0208 */
[----:B------:R-:W-:Y:S01]  /*6480*/  @!P5 IMAD.IADD R4, R4, 0x1, -R2 ;  /* 0x000000010404d824 */ /* 0x000fe200078e0a02 */
[----:B------:R-:W-:-:S03]  /*6490*/  ISETP.GT.U32.AND P5, PT, R2, R10, PT ;  /* 0x0000000a0200720c */ /* 0x000fc60003fa4070 */
[----:B------:R-:W-:Y:S01]  /*64a0*/  @!P6 IMAD.IADD R9, R9, 0x1, -R2 ;  /* 0x000000010909e824 */ /* 0x000fe200078e0a02 */
[----:B------:R-:W-:Y:S01]  /*64b0*/  ISETP.GT.U32.AND P6, PT, R2, R8, PT ;  /* 0x000000080200720c */ /* 0x000fe20003fc4070 */
[----:B------:R-:W-:-:S04]  /*64c0*/  IMAD.MOV.U32 R15, RZ, RZ, R4 ;  /* 0x000000ffff0f7224 */ /* 0x000fc800078e0004 */
[----:B------:R-:W-:-:S04]  /*64d0*/  @!P4 IMAD.MOV R15, RZ, RZ, -R15 ;  /* 0x000000ffff0fc224 */ /* 0x000fc800078e0a0f */
[--C-:B------:R-:W-:Y:S01]  /*64e0*/  @!P5 IMAD.IADD R10, R10, 0x1, -R2.reuse ;  /* 0x000000010a0ad824 */ /* 0x100fe200078e0a02 */
[----:B------:R0:W-:Y:S03]  /*64f0*/  STL [R1+0x128], R15 ;  /* 0x0001280f01007387 */ /* 0x0001e60000100800 */
[----:B------:R-:W-:Y:S01]  /*6500*/  @!P6 IMAD.IADD R8, R8, 0x1, -R2 ;  /* 0x000000010808e824 */ /* 0x000fe200078e0a02 */
[----:B------:R-:W-:Y:S01]  /*6510*/  ISETP.GT.U32.AND P6, PT, R2, R10, PT ;  /* 0x0000000a0200720c */ /* 0x000fe20003fc4070 */
[----:B0-----:R-:W-:-:S04]  /*6520*/  IMAD.MOV.U32 R15, RZ, RZ, R3 ;  /* 0x000000ffff0f7224 */ /* 0x001fc800078e0003 */
[----:B------:R-:W-:Y:S01]  /*6530*/  @!P2 IMAD.MOV R15, RZ, RZ, -R15 ;  /* 0x000000ffff0fa224 */ /* 0x000fe200078e0a0f */
[----:B------:R-:W-:Y:S02]  /*6540*/  ISETP.GE.AND P3, PT, R28, RZ, PT ;  /* 0x000000ff1c00720c */ /* 0x000fe40003f66270 */
[----:B------:R-:W-:Y:S02]  /*6550*/  ISETP.GT.U32.AND P5, PT, R2, R9, PT ;  /* 0x000000090200720c */ /* 0x000fe40003fa4070 */
[----:B------:R-:W-:Y:S04]  /*6560*/  STL [R1+0x124], R15 ;  /* 0x0001240f01007387 */ /* 0x000fe80000100800 */
[----:B------:R-:W2:Y:S01]  /*6570*/  LDL.LU R28, [R1+0xbc] ;  /* 0x0000bc00011c7983 */ /* 0x000ea20000300800 */
[----:B------:R-:W-:-:S06]  /*6580*/  @!P6 IMAD.IADD R10, R10, 0x1, -R2 ;  /* 0x000000010a0ae824 */ /* 0x000fcc00078e0a02 */
[----:B------:R-:W-:-:S04]  /*6590*/  @!P5 IMAD.IADD R9, R9, 0x1, -R2 ;  /* 0x000000010909d824 */ /* 0x000fc800078e0a02 */
[----:B------:R-:W-:Y:S01]  /*65a0*/  @!P0 IMAD.MOV R9, RZ, RZ, -R9 ;  /* 0x000000ffff098224 */ /* 0x000fe200078e0a09 */
[----:B---3--:R-:W-:-:S05]  /*65b0*/  IABS R12, R17 ;  /* 0x00000011000c7213 */ /* 0x008fca0000000000 */
[----:B------:R-:W-:Y:S01]  /*65c0*/  IMAD.HI.U32 R13, R0, R12, RZ ;  /* 0x0000000c000d7227 */ /* 0x000fe200078e00ff */
[----:B-----5:R-:W-:-:S03]  /*65d0*/  IABS R7, R25 ;  /* 0x0000001900077213 */ /* 0x020fc60000000000 */
[----:B------:R-:W-:Y:S02]  /*65e0*/  IMAD.MOV R13, RZ, RZ, -R13 ;  /* 0x000000ffff0d7224 */ /* 0x000fe400078e0a0d */
[----:B------:R-:W-:-:S04]  /*65f0*/  IMAD.HI.U32 R4, R0, R7, RZ ;  /* 0x0000000700047227 */ /* 0x000fc800078e00ff */
[----:B------:R-:W-:Y:S02]  /*6600*/  IMAD.MOV R3, RZ, RZ, -R4 ;  /* 0x000000ffff037224 */ /* 0x000fe400078e0a04 */
[----:B------:R-:W-:Y:S01]  /*6610*/  IMAD R4, R2, R13, R12 ;  /* 0x0000000d02047224 */ /* 0x000fe200078e020c */
[----:B------:R-:W-:-:S04]  /*6620*/  IABS R6, R21 ;  /* 0x0000001500067213 */ /* 0x000fc80000000000 */
[----:B------:R-:W-:Y:S01]  /*6630*/  ISETP.GT.U32.AND P6, PT, R2, R4, PT ;  /* 0x000000040200720c */ /* 0x000fe20003fc4070 */
[----:B------:R-:W-:Y:S01]  /*6640*/  IMAD.HI.U32 R11, R0, R6, RZ ;  /* 0x00000006000b7227 */ /* 0x000fe200078e00ff */
[----:B------:R-:W-:Y:S02]  /*6650*/  ISETP.GE.AND P5, PT, R21, RZ, PT ;  /* 0x000000ff1500720c */ /* 0x000fe40003fa6270 */
[----:B------:R-:W3:Y:S01]  /*6660*/  LDL.LU R21, [R1+0xc0] ;  /* 0x0000c00001157983 */ /* 0x000ee20000300800 */
[----:B------:R-:W-:-:S03]  /*6670*/  IMAD.MOV R11, RZ, RZ, -R11 ;  /* 0x000000ffff0b7224 */ /* 0x000fc600078e0a0b */
[----:B------:R-:W-:Y:S01]  /*6680*/  STL [R1+0x10c], R9 ;  /* 0x00010c0901007387 */ /* 0x000fe20000100800 */
[----:B------:R-:W-:-:S04]  /*6690*/  IMAD R6, R2, R11, R6 ;  /* 0x0000000b02067224 */ /* 0x000fc800078e0206 */
[----:B------:R-:W-:Y:S01]  /*66a0*/  @!P6 IMAD.IADD R4, R4, 0x1, -R2 ;  /* 0x000000010404e824 */ /* 0x000fe200078e0a02 */
[----:B------:R-:W-:Y:S02]  /*66b0*/  ISETP.GE.AND P6, PT, R25, RZ, PT ;  /* 0x000000ff1900720c */ /* 0x000fe40003fc6270 */
[----:B------:R-:W5:Y:S01]  /*66c0*/  LDL.LU R25, [R1+0xc4] ;  /* 0x0000c40001197983 */ /* 0x000f620000300800 */
[C---:B------:R-:W-:Y:S02]  /*66d0*/  ISETP.GT.U32.AND P4, PT, R2.reuse, R8, PT ;  /* 0x000000080200720c */ /* 0x040fe40003f84070 */
[C---:B------:R-:W-:Y:S01]  /*66e0*/  ISETP.GT.U32.AND P2, PT, R2.reuse, R6, PT ;  /* 0x000000060200720c */ /* 0x040fe20003f44070 */
[----:B------:R-:W-:-:S10]  /*66f0*/  IMAD R3, R2, R3, R7 ;  /* 0x0000000302037224 */ /* 0x000fd400078e0207 */
[--C-:B------:R-:W-:Y:S01]  /*6700*/  @!P4 IMAD.IADD R8, R8, 0x1, -R2.reuse ;  /* 0x000000010808c824 */ /* 0x100fe200078e0a02 */
[----:B------:R-:W-:Y:S01]  /*6710*/  ISETP.GT.U32.AND P4, PT, R2, R3, PT ;  /* 0x000000030200720c */ /* 0x000fe20003f84070 */
[----:B------:R-:W-:-:S05]  /*6720*/  @!P2 IMAD.IADD R6, R6, 0x1, -R2 ;  /* 0x000000010606a824 */ /* 0x000fca00078e0a02 */
[----:B------:R-:W-:Y:S01]  /*6730*/  ISETP.GT.U32.AND P0, PT, R2, R6, PT ;  /* 0x000000060200720c */ /* 0x000fe20003f04070 */
[----:B------:R-:W-:-:S06]  /*6740*/  @!P3 IMAD.MOV R10, RZ, RZ, -R10 ;  /* 0x000000ffff0ab224 */ /* 0x000fcc00078e0a0a */
[--C-:B------:R-:W-:Y:S01]  /*6750*/  @!P4 IMAD.IADD R3, R3, 0x1, -R2.reuse ;  /* 0x000000010303c824 */ /* 0x100fe200078e0a02 */
[----:B------:R0:W-:Y:S04]  /*6760*/  STL [R1+0x104], R10 ;  /* 0x0001040a01007387 */ /* 0x0001e80000100800 */
[----:B------:R-:W-:Y:S01]  /*6770*/  ISETP.GT.U32.AND P3, PT, R2, R3, PT ;  /* 0x000000030200720c */ /* 0x000fe20003f64070 */
[----:B------:R-:W-:Y:S02]  /*6780*/  @!P0 IMAD.IADD R6, R6, 0x1, -R2 ;  /* 0x0000000106068824 */ /* 0x000fe400078e0a02 */
[----:B------:R-:W-:Y:S02]  /*6790*/  @!P1 IMAD.MOV R8, RZ, RZ, -R8 ;  /* 0x000000ffff089224 */ /* 0x000fe400078e0a08 */
[----:B0-----:R-:W-:-:S04]  /*67a0*/  IMAD.MOV.U32 R10, RZ, RZ, R6 ;  /* 0x000000ffff0a7224 */ /* 0x001fc800078e0006 */
[----:B------:R-:W-:Y:S01]  /*67b0*/  @!P5 IMAD.MOV R10, RZ, RZ, -R10 ;  /* 0x000000ffff0ad224 */ /* 0x000fe200078e0a0a */
[----:B------:R0:W-:Y:S01]  /*67c0*/  STL [R1+0xf4], R8 ;  /* 0x0000f40801007387 */ /* 0x0001e20000100800 */
[----:B------:R-:W-:Y:S02]  /*67d0*/  ISETP.GE.AND P2, PT, R17, RZ, PT ;  /* 0x000000ff1100720c */ /* 0x000fe40003f46270 */
[----:B------:R-:W-:Y:S01]  /*67e0*/  @!P3 IMAD.IADD R3, R3, 0x1, -R2 ;  /* 0x000000010303b824 */ /* 0x000fe200078e0a02 */
[----:B----4-:R-:W-:Y:S01]  /*67f0*/  IABS R14, R26 ;  /* 0x0000001a000e7213 */ /* 0x010fe20000000000 */
[----:B------:R-:W-:Y:S01]  /*6800*/  STL [R1+0xec], R10 ;  /* 0x0000ec0a01007387 */ /* 0x000fe20000100800 */
[----:B------:R-:W-:-:S03]  /*6810*/  ISETP.GE.AND P3, PT, R26, RZ, PT ;  /* 0x000000ff1a00720c */ /* 0x000fc60003f66270 */
[----:B------:R-:W4:Y:S04]  /*6820*/  LDL.LU R17, [R1+0xc8] ;  /* 0x0000c80001117983 */ /* 0x000f280000300800 */
[----:B------:R-:W4:Y:S01]  /*6830*/  LDL.LU R26, [R1+0xdc] ;  /* 0x0000dc00011a7983 */ /* 0x000f220000300800 */
[----:B------:R-:W-:Y:S02]  /*6840*/  IABS R11, R24 ;  /* 0x00000018000b7213 */ /* 0x000fe40000000000 */
[----:B------:R-:W-:Y:S02]  /*6850*/  ISETP.GE.AND P1, PT, R24, RZ, PT ;  /* 0x000000ff1800720c */ /* 0x000fe40003f26270 */
[----:B------:R-:W4:Y:S01]  /*6860*/  LDL.LU R24, [R1+0xe8] ;  /* 0x0000e80001187983 */ /* 0x000f220000300800 */
[----:B------:R-:W-:-:S04]  /*6870*/  IMAD.HI.U32 R12, R0, R11, RZ ;  /* 0x0000000b000c7227 */ /* 0x000fc800078e00ff */
[----:B------:R-:W-:-:S04]  /*6880*/  IMAD.HI.U32 R7, R0, R14, RZ ;  /* 0x0000000e00077227 */ /* 0x000fc800078e00ff */
[----:B------:R-:W-:Y:S02]  /*6890*/  IMAD.MOV R12, RZ, RZ, -R12 ;  /* 0x000000ffff0c7224 */ /* 0x000fe400078e0a0c */
[----:B------:R-:W-:Y:S02]  /*68a0*/  IMAD.MOV R9, RZ, RZ, -R7 ;  /* 0x000000ffff097224 */ /* 0x000fe400078e0a07 */
[----:B------:R-:W-:-:S05]  /*68b0*/  IMAD R7, R2, R12, R11 ;  /* 0x0000000c02077224 */ /* 0x000fca00078e020b */
[----:B------:R-:W-:-:S13]  /*68c0*/  ISETP.GT.U32.AND P0, PT, R2, R7, PT ;  /* 0x000000070200720c */ /* 0x000fda0003f04070 */
[----:B------:R-:W-:Y:S01]  /*68d0*/  @!P0 IMAD.IADD R7, R7, 0x1, -R2 ;  /* 0x0000000107078824 */ /* 0x000fe200078e0a02 */
[----:B--2---:R-:W-:Y:S02]  /*68e0*/  IABS R13, R27 ;  /* 0x0000001b000d7213 */ /* 0x004fe40000000000 */
[----:B------:R-:W-:Y:S02]  /*68f0*/  ISETP.GE.AND P0, PT, R27, RZ, PT ;  /* 0x000000ff1b00720c */ /* 0x000fe40003f06270 */
[----:B------:R-:W2:Y:S01]  /*6900*/  LDL.LU R27, [R1+0xf0] ;  /* 0x0000f000011b7983 */ /* 0x000ea20000300800 */
[C---:B------:R-:W-:Y:S01]  /*6910*/  IMAD R14, R2.reuse, R9, R14 ;  /* 0x00000009020e7224 */ /* 0x040fe200078e020e */
[----:B------:R-:W-:Y:S01]  /*6920*/  ISETP.GT.U32.AND P4, PT, R2, R4, PT ;  /* 0x000000040200720c */ /* 0x000fe20003f84070 */
[----:B------:R-:W-:-:S04]  /*6930*/  IMAD.HI.U32 R9, R0, R13, RZ ;  /* 0x0000000d00097227 */ /* 0x000fc800078e00ff */
[----:B------:R-:W-:Y:S01]  /*6940*/  IMAD.MOV R9, RZ, RZ, -R9 ;  /* 0x000000ffff097224 */ /* 0x000fe200078e0a09 */
[----:B------:R-:W-:-:S03]  /*6950*/  ISETP.GT.U32.AND P5, PT, R2, R14, PT ;  /* 0x0000000e0200720c */ /* 0x000fc60003fa4070 */
[----:B------:R-:W-:-:S04]  /*6960*/  IMAD R13, R2, R9, R13 ;  /* 0x00000009020d7224 */ /* 0x000fc800078e020d */
[----:B------:R-:W-:Y:S01]  /*6970*/  @!P4 IMAD.IADD R4, R4, 0x1, -R2 ;  /* 0x000000010404c824 */ /* 0x000fe200078e0a02 */
[----:B------:R-:W-:-:S05]  /*6980*/  ISETP.GT.U32.AND P4, PT, R2, R13, PT ;  /* 0x0000000d0200720c */ /* 0x000fca0003f84070 */
[----:B------:R-:W-:Y:S02]  /*6990*/  @!P5 IMAD.IADD R14, R14, 0x1, -R2 ;  /* 0x000000010e0ed824 */ /* 0x000fe400078e0a02 */
[----:B------:R-:W-:-:S03]  /*69a0*/  @!P2 IMAD.MOV R4, RZ, RZ, -R4 ;  /* 0x000000ffff04a224 */ /* 0x000fc600078e0a04 */
[----:B------:R-:W-:-:S03]  /*69b0*/  ISETP.GT.U32.AND P2, PT, R2, R14, PT ;  /* 0x0000000e0200720c */ /* 0x000fc60003f44070 */
[----:B------:R-:W-:-:S05]  /*69c0*/  @!P4 IMAD.IADD R13, R13, 0x1, -R2 ;  /* 0x000000010d0dc824 */ /* 0x000fca00078e0a02 */
[----:B------:R-:W-:Y:S01]  /*69d0*/  ISETP.GT.U32.AND P4, PT, R2, R13, PT ;  /* 0x0000000d0200720c */ /* 0x000fe20003f84070 */
[----:B------:R-:W-:Y:S01]  /*69e0*/  @!P6 IMAD.MOV R3, RZ, RZ, -R3 ;  /* 0x000000ffff03e224 */ /* 0x000fe200078e0a03 */
[----:B------:R-:W-:Y:S03]  /*69f0*/  STL [R1+0xe4], R4 ;  /* 0x0000e40401007387 */ /* 0x000fe60000100800 */
[----:B------:R-:W-:Y:S01]  /*6a00*/  @!P2 IMAD.IADD R14, R14, 0x1, -R2 ;  /* 0x000000010e0ea824 */ /* 0x000fe200078e0a02 */
[----:B------:R1:W-:Y:S01]  /*6a10*/  STL [R1+0xe0], R3 ;  /* 0x0000e00301007387 */ /* 0x0003e20000100800 */
[----:B------:R-:W-:-:S05]  /*6a20*/  IABS R12, R28 ;  /* 0x0000001c000c7213 */ /* 0x000fca0000000000 */
[----:B0-----:R-:W-:-:S04]  /*6a30*/  IMAD.HI.U32 R8, R0, R12, RZ ;  /* 0x0000000c00087227 */ /* 0x001fc800078e00ff */
[----:B------:R-:W-:-:S04]  /*6a40*/  IMAD.MOV R8, RZ, RZ, -R8 ;  /* 0x000000ffff087224 */ /* 0x000fc800078e0a08 */
[----:B------:R-:W-:Y:S02]  /*6a50*/  IMAD R12, R2, R8, R12 ;  /* 0x00000008020c7224 */ /* 0x000fe400078e020c */
[----:B------:R-:W-:-:S03]  /*6a60*/  @!P4 IMAD.IADD R13, R13, 0x1, -R2 ;  /* 0x000000010d0dc824 */ /* 0x000fc600078e0a02 */
[C---:B------:R-:W-:Y:S02]  /*6a70*/  ISETP.GT.U32.AND P2, PT, R2.reuse, R12, PT ;  /* 0x0000000c0200720c */ /* 0x040fe40003f44070 */
[----:B------:R-:W-:-:S11]  /*6a80*/  ISETP.GT.U32.AND P5, PT, R2, R7, PT ;  /* 0x000000070200720c */ /* 0x000fd60003fa4070 */
[--C-:B------:R-:W-:Y:S02]  /*6a90*/  @!P2 IMAD.IADD R12, R12, 0x1, -R2.reuse ;  /* 0x000000010c0ca824 */ /* 0x100fe400078e0a02 */
[----:B------:R-:W-:-:S04]  /*6aa0*/  @!P5 IMAD.IADD R7, R7, 0x1, -R2 ;  /* 0x000000010707d824 */ /* 0x000fc800078e0a02 */
[----:B------:R-:W-:-:S04]  /*6ab0*/  IMAD.MOV.U32 R15, RZ, RZ, R7 ;  /* 0x000000ffff0f7224 */ /* 0x000fc800078e0007 */
[----:B------:R-:W-:Y:S01]  /*6ac0*/  @!P1 IMAD.MOV R15, RZ, RZ, -R15 ;  /* 0x000000ffff0f9224 */ /* 0x000fe200078e0a0f */
[----:B---3--:R-:W-:-:S05]  /*6ad0*/  IABS R6, R21 ;  /* 0x0000001500067213 */ /* 0x008fca0000000000 */
[----:B-1----:R-:W-:-:S04]  /*6ae0*/  IMAD.HI.U32 R3, R0, R6, RZ ;  /* 0x0000000600037227 */ /* 0x002fc800078e00ff */
[----:B------:R-:W-:Y:S01]  /*6af0*/  IMAD.MOV R3, RZ, RZ, -R3 ;  /* 0x000000ffff037224 */ /* 0x000fe200078e0a03 */
[----:B-----5:R-:W-:Y:S02]  /*6b00*/  IABS R11, R25 ;  /* 0x00000019000b7213 */ /* 0x020fe40000000000 */
[----:B------:R-:W-:Y:S02]  /*6b10*/  ISETP.GE.AND P4, PT, R25, RZ, PT ;  /* 0x000000ff1900720c */ /* 0x000fe40003f86270 */
[----:B------:R-:W3:Y:S01]  /*6b20*/  LDL.LU R25, [R1+0xf8] ;  /* 0x0000f80001197983 */ /* 0x000ee20000300800 */
[----:B------:R-:W-:-:S05]  /*6b30*/  IMAD R6, R2, R3, R6 ;  /* 0x0000000302067224 */ /* 0x000fca00078e0206 */
[C---:B------:R-:W-:Y:S02]  /*6b40*/  ISETP.GT.U32.AND P2, PT, R2.reuse, R6, PT ;  /* 0x000000060200720c */ /* 0x040fe40003f44070 */
[----:B------:R-:W-:Y:S02]  /*6b50*/  ISETP.GT.U32.AND P1, PT, R2, R12, PT ;  /* 0x0000000c0200720c */ /* 0x000fe40003f24070 */
[----:B------:R-:W-:Y:S01]  /*6b60*/  ISETP.GE.AND P6, PT, R28, RZ, PT ;  /* 0x000000ff1c00720c */ /* 0x000fe20003fc6270 */
[----:B------:R-:W-:Y:S01]  /*6b70*/  @!P3 IMAD.MOV R14, RZ, RZ, -R14 ;  /* 0x000000ffff0eb224 */ /* 0x000fe200078e0a0e */
[----:B------:R-:W-:Y:S01]  /*6b80*/  ISETP.GE.AND P5, PT, R21, RZ, PT ;  /* 0x000000ff1500720c */ /* 0x000fe20003fa6270 */
[----:B------:R-:W-:Y:S01]  /*6b90*/  @!P0 IMAD.MOV R13, RZ, RZ, -R13 ;  /* 0x000000ffff0d8224 */ /* 0x000fe200078e0a0d */
[----:B------:R-:W5:Y:S05]  /*6ba0*/  LDL.LU R28, [R1+0xfc] ;  /* 0x0000fc00011c7983 */ /* 0x000f6a0000300800 */
[----:B------:R-:W-:-:S05]  /*6bb0*/  @!P2 IMAD.IADD R6, R6, 0x1, -R2 ;  /* 0x000000010606a824 */ /* 0x000fca00078e0a02 */
[----:B------:R-:W-:Y:S01]  /*6bc0*/  ISETP.GT.U32.AND P2, PT, R2, R6, PT ;  /* 0x000000060200720c */ /* 0x000fe20003f44070 */
[--C-:B------:R-:W-:Y:S01]  /*6bd0*/  @!P1 IMAD.IADD R12, R12, 0x1, -R2.reuse ;  /* 0x000000010c0c9824 */ /* 0x100fe200078e0a02 */
[----:B------:R-:W-:Y:S04]  /*6be0*/  STL [R1+0xd8], R15 ;  /* 0x0000d80f01007387 */ /* 0x000fe80000100800 */
[----:B------:R-:W-:Y:S04]  /*6bf0*/  STL [R1+0xd4], R14 ;  /* 0x0000d40e01007387 */ /* 0x000fe80000100800 */
[----:B------:R0:W-:Y:S03]  /*6c00*/  STL [R1+0xd0], R13 ;  /* 0x0000d00d01007387 */ /* 0x0001e60000100800 */
[----:B------:R-:W-:Y:S01]  /*6c10*/  @!P2 IMAD.IADD R6, R6, 0x1, -R2 ;  /* 0x000000010606a824 */ /* 0x000fe200078e0a02 */
[----:B------:R-:W5:Y:S01]  /*6c20*/  LDL.LU R21, [R1+0x100] ;  /* 0x0001000001157983 */ /* 0x000f620000300800 */
[----:B0-----:R-:W-:-:S02]  /*6c30*/  IMAD.MOV.U32 R13, RZ, RZ, R12 ;  /* 0x000000ffff0d7224 */ /* 0x001fc400078e000c */
[----:B------:R-:W-:Y:S02]  /*6c40*/  IMAD.MOV.U32 R12, RZ, RZ, R6 ;  /* 0x000000ffff0c7224 */ /* 0x000fe400078e0006 */
[----:B------:R-:W-:Y:S02]  /*6c50*/  @!P6 IMAD.MOV R13, RZ, RZ, -R13 ;  /* 0x000000ffff0de224 */ /* 0x000fe400078e0a0d */
[----:B------:R-:W-:Y:S01]  /*6c60*/  @!P5 IMAD.MOV R12, RZ, RZ, -R12 ;  /* 0x000000ffff0cd224 */ /* 0x000fe200078e0a0c */
[----:B----4-:R-:W-:Y:S02]  /*6c70*/  IABS R3, R26 ;  /* 0x0000001a00037213 */ /* 0x010fe40000000000 */
[----:B------:R-:W-:Y:S01]  /*6c80*/  STL [R1+0xcc], R13 ;  /* 0x0000cc0d01007387 */ /* 0x000fe20000100800 */
[----:B------:R-:W-:-:S03]  /*6c90*/  ISETP.GE.AND P5, PT, R26, RZ, PT ;  /* 0x000000ff1a00720c */ /* 0x000fc60003fa6270 */
[----:B------:R-:W4:Y:S01]  /*6ca0*/  LDL.LU R26, [R1+0x108] ;  /* 0x00010800011a7983 */ /* 0x000f220000300800 */
[----:B------:R-:W-:-:S04]  /*6cb0*/  IMAD.HI.U32 R4, R0, R11, RZ ;  /* 0x0000000b00047227 */ /* 0x000fc800078e00ff */
[----:B------:R-:W-:-:S04]  /*6cc0*/  IMAD.MOV R4, RZ, RZ, -R4 ;  /* 0x000000ffff047224 */ /* 0x000fc800078e0a04 */
[----:B------:R-:W-:Y:S01]  /*6cd0*/  IMAD R11, R2, R4, R11 ;  /* 0x00000004020b7224 */ /* 0x000fe200078e020b */
[----:B------:R-:W-:-:S05]  /*6ce0*/  IABS R4, R17 ;  /* 0x0000001100047213 */ /* 0x000fca0000000000 */
[----:B------:R-:W-:Y:S01]  /*6cf0*/  IMAD.HI.U32 R10, R0, R4, RZ ;  /* 0x00000004000a7227 */ /* 0x000fe200078e00ff */
[----:B------:R-:W-:-:S03]  /*6d00*/  IABS R9, R24 ;  /* 0x0000001800097213 */ /* 0x000fc60000000000 */
[----:B------:R-:W-:-:S04]  /*6d10*/  IMAD.MOV R10, RZ, RZ, -R10 ;  /* 0x000000ffff0a7224 */ /* 0x000fc800078e0a0a */
[----:B------:R-:W-:Y:S02]  /*6d20*/  IMAD R4, R2, R10, R4 ;  /* 0x0000000a02047224 */ /* 0x000fe400078e0204 */
[----:B------:R-:W-:-:S04]  /*6d30*/  IMAD.HI.U32 R10, R0, R9, RZ ;  /* 0x00000009000a7227 */ /* 0x000fc800078e00ff */
[----:B------:R-:W-:-:S04]  /*6d40*/  IMAD.MOV R10, RZ, RZ, -R10 ;  /* 0x000000ffff0a7224 */ /* 0x000fc800078e0a0a */
[----:B------:R-:W-:-:S05]  /*6d50*/  IMAD R9, R2, R10, R9 ;  /* 0x0000000a02097224 */ /* 0x000fca00078e0209 */
[----:B------:R-:W-:Y:S01]  /*6d60*/  ISETP.GT.U32.AND P2, PT, R2, R9, PT ;  /* 0x000000090200720c */ /* 0x000fe20003f44070 */
[----:B------:R-:W-:-:S12]  /*6d70*/  STL [R1+0xc4], R12 ;  /* 0x0000c40c01007387 */ /* 0x000fd80000100800 */
[----:B------:R-:W-:Y:S01]  /*6d80*/  @!P2 IMAD.IADD R9, R9, 0x1, -R2 ;  /* 0x000000010909a824 */ /* 0x000fe200078e0a02 */
[----:B--2---:R-:W-:Y:S02]  /*6d90*/  IABS R8, R27 ;  /* 0x0000001b00087213 */ /* 0x004fe40000000000 */
[----:B------:R-:W-:Y:S02]  /*6da0*/  ISETP.GE.AND P2, PT, R27, RZ, PT ;  /* 0x000000ff1b00720c */ /* 0x000fe40003f46270 */
[----:B------:R-:W2:Y:S01]  /*6db0*/  LDL.LU R27, [R1+0x194] ;  /* 0x00019400011b7983 */ /* 0x000ea20000300800 */
[C---:B------:R-:W-:Y:S02]  /*6dc0*/  ISETP.GT.U32.AND P3, PT, R2.reuse, R11, PT ;  /* 0x0000000b0200720c */ /* 0x040fe40003f64070 */
[----:B------:R-:W-:-:S11]  /*6dd0*/  ISETP.GT.U32.AND P1, PT, R2, R4, PT ;  /* 0x000000040200720c */ /* 0x000fd60003f24070 */
[--C-:B------:R-:W-:Y:S02]  /*6de0*/  @!P3 IMAD.IADD R11, R11, 0x1, -R2.reuse ;  /* 0x000000010b0bb824 */ /* 0x100fe400078e0a02 */
[----:B------:R-:W-:-:S03]  /*6df0*/  @!P1 IMAD.IADD R4, R4, 0x1, -R2 ;  /* 0x0000000104049824 */ /* 0x000fc600078e0a02 */
[C---:B------:R-:W-:Y:S02]  /*6e00*/  ISETP.GT.U32.AND P3, PT, R2.reuse, R11, PT ;  /* 0x0000000b0200720c */ /* 0x040fe40003f64070 */
[----:B------:R-:W-:Y:S02]  /*6e10*/  ISETP.GT.U32.AND P1, PT, R2, R4, PT ;  /* 0x000000040200720c */ /* 0x000fe40003f24070 */
[----:B------:R-:W-:Y:S01]  /*6e20*/  ISETP.GE.AND P0, PT, R17, RZ, PT ;  /* 0x000000ff1100720c */ /* 0x000fe20003f06270 */
[----:B------:R-:W-:-:S08]  /*6e30*/  IMAD.HI.U32 R7, R0, R3, RZ ;  /* 0x0000000300077227 */ /* 0x000fd000078e00ff */
[--C-:B------:R-:W-:Y:S02]  /*6e40*/  @!P3 IMAD.IADD R11, R11, 0x1, -R2.reuse ;  /* 0x000000010b0bb824 */ /* 0x100fe400078e0a02 */
[----:B------:R-:W-:Y:S02]  /*6e50*/  @!P1 IMAD.IADD R4, R4, 0x1, -R2 ;  /* 0x0000000104049824 */ /* 0x000fe400078e0a02 */
[----:B------:R-:W-:Y:S02]  /*6e60*/  @!P4 IMAD.MOV R11, RZ, RZ, -R11 ;  /* 0x000000ffff0bc224 */ /* 0x000fe400078e0a0b */
[----:B------:R-:W-:Y:S02]  /*6e70*/  IMAD.MOV R7, RZ, RZ, -R7 ;  /* 0x000000ffff077224 */ /* 0x000fe400078e0a07 */
[----:B------:R-:W-:Y:S01]  /*6e80*/  @!P0 IMAD.MOV R4, RZ, RZ, -R4 ;  /* 0x000000ffff048224 */ /* 0x000fe200078e0a04 */
[----:B------:R0:W-:Y:S01]  /*6e90*/  STL [R1+0xbc], R11 ;  /* 0x0000bc0b01007387 */ /* 0x0001e20000100800 */
[----:B------:R-:W-:-:S02]  /*6ea0*/  IMAD R3, R2, R7, R3 ;  /* 0x0000000702037224 */ /* 0x000fc400078e0203 */
[----:B------:R-:W-:Y:S01]  /*6eb0*/  IMAD.HI.U32 R7, R0, R8, RZ ;  /* 0x0000000800077227 */ /* 0x000fe200078e00ff */
[----:B------:R-:W2:Y:S01]  /*6ec0*/  LDL.LU R17, [R1+0x19c] ;  /* 0x00019c0001117983 */ /* 0x000ea20000300800 */
[----:B------:R-:W-:-:S03]  /*6ed0*/  ISETP.GE.AND P1, PT, R24, RZ, PT ;  /* 0x000000ff1800720c */ /* 0x000fc60003f26270 */
[----:B------:R-:W2:Y:S01]  /*6ee0*/  LDL.LU R23, [R1+0x1ac] ;  /* 0x0001ac0001177983 */ /* 0x000ea20000300800 */
[----:B------:R-:W-:-:S03]  /*6ef0*/  IMAD.MOV R7, RZ, RZ, -R7 ;  /* 0x000000ffff077224 */ /* 0x000fc600078e0a07 */
[----:B------:R-:W-:Y:S04]  /*6f00*/  STL [R1+0x118], R4 ;  /* 0x0001180401007387 */ /* 0x000fe80000100800 */
[----:B------:R-:W2:Y:S01]  /*6f10*/  LDL.LU R24, [R1+0x1b0] ;  /* 0x0001b00001187983 */ /* 0x000ea20000300800 */
[C---:B------:R-:W-:Y:S01]  /*6f20*/  ISETP.GT.U32.AND P6, PT, R2.reuse, R3, PT ;  /* 0x000000030200720c */ /* 0x040fe20003fc4070 */
[----:B------:R-:W-:-:S05]  /*6f30*/  IMAD R8, R2, R7, R8 ;  /* 0x0000000702087224 */ /* 0x000fca00078e0208 */
[----:B------:R-:W-:-:S07]  /*6f40*/  ISETP.GT.U32.AND P3, PT, R2, R8, PT ;  /* 0x000000080200720c */ /* 0x000fce0003f64070 */
[----:B------:R-:W-:-:S05]  /*6f50*/  @!P6 IMAD.IADD R3, R3, 0x1, -R2 ;  /* 0x000000010303e824 */ /* 0x000fca00078e0a02 */
[----:B------:R-:W-:Y:S01]  /*6f60*/  ISETP.GT.U32.AND P6, PT, R2, R3, PT ;  /* 0x000000030200720c */ /* 0x000fe20003fc4070 */
[----:B------:R-:W-:Y:S01]  /*6f70*/  @!P3 IMAD.IADD R8, R8, 0x1, -R2 ;  /* 0x000000010808b824 */ /* 0x000fe200078e0a02 */
[----:B------:R-:W-:-:S04]  /*6f80*/  ISETP.GT.U32.AND P4, PT, R2, R9, PT ;  /* 0x000000090200720c */ /* 0x000fc80003f84070 */
[----:B------:R-:W-:-:S07]  /*6f90*/  ISETP.GT.U32.AND P3, PT, R2, R8, PT ;  /* 0x000000080200720c */ /* 0x000fce0003f64070 */
[--C-:B------:R-:W-:Y:S02]  /*6fa0*/  @!P6 IMAD.IADD R3, R3, 0x1, -R2.reuse ;  /* 0x000000010303e824 */ /* 0x100fe400078e0a02 */
[--C-:B------:R-:W-:Y:S02]  /*6fb0*/  @!P4 IMAD.IADD R9, R9, 0x1, -R2.reuse ;  /* 0x000000010909c824 */ /* 0x100fe400078e0a02 */
[----:B0-----:R-:W-:Y:S02]  /*6fc0*/  IMAD.MOV.U32 R11, RZ, RZ, R3 ;  /* 0x000000ffff0b7224 */ /* 0x001fe400078e0003 */
[----:B------:R-:W-:Y:S02]  /*6fd0*/  @!P3 IMAD.IADD R8, R8, 0x1, -R2 ;  /* 0x000000010808b824 */ /* 0x000fe400078e0a02 */
[----:B------:R-:W-:Y:S02]  /*6fe0*/  @!P5 IMAD.MOV R11, RZ, RZ, -R11 ;  /* 0x000000ffff0bd224 */ /* 0x000fe400078e0a0b */
[----:B------:R-:W-:-:S02]  /*6ff0*/  @!P1 IMAD.MOV R9, RZ, RZ, -R9 ;  /* 0x000000ffff099224 */ /* 0x000fc400078e0a09 */
[----:B------:R-:W-:Y:S01]  /*7000*/  @!P2 IMAD.MOV R8, RZ, RZ, -R8 ;  /* 0x000000ffff08a224 */ /* 0x000fe200078e0a08 */
[----:B---3--:R-:W-:Y:S02]  /*7010*/  IABS R14, R25 ;  /* 0x00000019000e7213 */ /* 0x008fe40000000000 */
[----:B------:R-:W-:Y:S02]  /*7020*/  ISETP.GE.AND P0, PT, R25, RZ, PT ;  /* 0x000000ff1900720c */ /* 0x000fe40003f06270 */
[----:B------:R-:W3:Y:S01]  /*7030*/  LDL.LU R25, [R1+0x1bc] ;  /* 0x0001bc0001197983 */ /* 0x000ee20000300800 */
[----:B------:R-:W-:-:S04]  /*7040*/  IMAD.HI.U32 R7, R0, R14, RZ ;  /* 0x0000000e00077227 */ /* 0x000fc800078e00ff */
[----:B------:R-:W-:-:S04]  /*7050*/  IMAD.MOV R7, RZ, RZ, -R7 ;  /* 0x000000ffff077224 */ /* 0x000fc800078e0a07 */
[----:B------:R-:W-:Y:S01]  /*7060*/  IMAD R14, R2, R7, R14 ;  /* 0x00000007020e7224 */ /* 0x000fe200078e020e */
[----:B-----5:R-:W-:-:S04]  /*7070*/  IABS R10, R28 ;  /* 0x0000001c000a7213 */ /* 0x020fc80000000000 */
[----:B------:R-:W-:Y:S01]  /*7080*/  ISETP.GT.U32.AND P6, PT, R2, R14, PT ;  /* 0x0000000e0200720c */ /* 0x000fe20003fc4070 */
[----:B------:R-:W-:Y:S01]  /*7090*/  IMAD.HI.U32 R6, R0, R10, RZ ;  /* 0x0000000a00067227 */ /* 0x000fe200078e00ff */
[----:B------:R0:W-:Y:S03]  /*70a0*/  STL [R1+0x120], R11 ;  /* 0x0001200b01007387 */ /* 0x0001e60000100800 */
[----:B------:R-:W-:Y:S01]  /*70b0*/  IMAD.MOV R6, RZ, RZ, -R6 ;  /* 0x000000ffff067224 */ /* 0x000fe200078e0a06 */
[----:B------:R-:W-:Y:S03]  /*70c0*/  STL [R1+0x11c], R9 ;  /* 0x00011c0901007387 */ /* 0x000fe60000100800 */
[----:B------:R-:W-:Y:S01]  /*70d0*/  IMAD R10, R2, R6, R10 ;  /* 0x00000006020a7224 */ /* 0x000fe200078e020a */
[----:B------:R1:W-:Y:S03]  /*70e0*/  STL [R1+0x114], R8 ;  /* 0x0001140801007387 */ /* 0x0003e60000100800 */
[----:B------:R-:W-:Y:S01]  /*70f0*/  @!P6 IMAD.IADD R14, R14, 0x1, -R2 ;  /* 0x000000010e0ee824 */ /* 0x000fe200078e0a02 */
[----:B----4-:R-:W-:-:S02]  /*7100*/  IABS R6, R26 ;  /* 0x0000001a00067213 */ /* 0x010fc40000000000 */
[----:B------:R-:W-:Y:S02]  /*7110*/  ISETP.GE.AND P6, PT, R26, RZ, PT ;  /* 0x000000ff1a00720c */ /* 0x000fe40003fc6270 */
[----:B------:R-:W4:Y:S01]  /*7120*/  LDL.LU R26, [R1+0x1c4] ;  /* 0x0001c400011a7983 */ /* 0x000f220000300800 */
[----:B------:R-:W-:-:S13]  /*7130*/  ISETP.GT.U32.AND P1, PT, R2, R14, PT ;  /* 0x0000000e0200720c */ /* 0x000fda0003f24070 */
[----:B------:R-:W-:-:S04]  /*7140*/  @!P1 IMAD.IADD R14, R14, 0x1, -R2 ;  /* 0x000000010e0e9824 */ /* 0x000fc800078e0a02 */
[----:B------:R-:W-:-:S04]  /*7150*/  IMAD.MOV.U32 R19, RZ, RZ, R14 ;  /* 0x000000ffff137224 */ /* 0x000fc800078e000e */
[----:B------:R-:W-:-:S05]  /*7160*/  @!P0 IMAD.MOV R19, RZ, RZ, -R19 ;  /* 0x000000ffff138224 */ /* 0x000fca00078e0a13 */
[----:B------:R-:W-:Y:S01]  /*7170*/  STL [R1+0x100], R19 ;  /* 0x0001001301007387 */ /* 0x000fe20000100800 */
[----:B--2---:R-:W-:Y:S02]  /*7180*/  IABS R3, R27 ;  /* 0x0000001b00037213 */ /* 0x004fe40000000000 */
[----:B------:R-:W-:Y:S02]  /*7190*/  ISETP.GE.AND P2, PT, R27, RZ, PT ;  /* 0x000000ff1b00720c */ /* 0x000fe40003f46270 */
[----:B------:R-:W2:Y:S01]  /*71a0*/  LDL.LU R27, [R1+0x1d0] ;  /* 0x0001d000011b7983 */ /* 0x000ea20000300800 */
[----:B------:R-:W-:-:S05]  /*71b0*/  IABS R7, R21 ;  /* 0x0000001500077213 */ /* 0x000fca0000000000 */
[----:B0-----:R-:W-:-:S04]  /*71c0*/  IMAD.HI.U32 R11, R0, R7, RZ ;  /* 0x00000007000b7227 */ /* 0x001fc800078e00ff */
[----:B------:R-:W-:-:S04]  /*71d0*/  IMAD.MOV R11, RZ, RZ, -R11 ;  /* 0x000000ffff0b7224 */ /* 0x000fc800078e0a0b */
[C---:B------:R-:W-:Y:S01]  /*71e0*/  IMAD R7, R2.reuse, R11, R7 ;  /* 0x0000000b02077224 */ /* 0x040fe200078e0207 */
[----:B------:R-:W-:Y:S01]  /*71f0*/  ISETP.GT.U32.AND P5, PT, R2, R10, PT ;  /* 0x0000000a0200720c */ /* 0x000fe20003fa4070 */
[----:B-1----:R-:W-:-:S03]  /*7200*/  IMAD.HI.U32 R8, R0, R3, RZ ;  /* 0x0000000300087227 */ /* 0x002fc600078e00ff */
[----:B------:R-:W-:Y:S01]  /*7210*/  ISETP.GT.U32.AND P1, PT, R2, R7, PT ;  /* 0x000000070200720c */ /* 0x000fe20003f24070 */
[----:B------:R-:W-:-:S04]  /*7220*/  IMAD.MOV R8, RZ, RZ, -R8 ;  /* 0x000000ffff087224 */ /* 0x000fc800078e0a08 */
[----:B------:R-:W-:-:S04]  /*7230*/  IMAD R3, R2, R8, R3 ;  /* 0x0000000802037224 */ /* 0x000fc800078e0203 */
[----:B------:R-:W-:-:S04]  /*7240*/  @!P5 IMAD.IADD R10, R10, 0x1, -R2 ;  /* 0x000000010a0ad824 */ /* 0x000fc800078e0a02 */
[----:B------:R-:W-:Y:S01]  /*7250*/  @!P1 IMAD.IADD R7, R7, 0x1, -R2 ;  /* 0x0000000107079824 */ /* 0x000fe200078e0a02 */
[----:B------:R-:W-:Y:S01]  /*7260*/  ISETP.GT.U32.AND P1, PT, R2, R3, PT ;  /* 0x000000030200720c */ /* 0x000fe20003f24070 */
[----:B------:R-:W-:Y:S01]  /*7270*/  IMAD.HI.U32 R4, R0, R6, RZ ;  /* 0x0000000600047227 */ /* 0x000fe200078e00ff */
[----:B------:R-:W-:-:S03]  /*7280*/  ISETP.GT.U32.AND P5, PT, R2, R10, PT ;  /* 0x0000000a0200720c */ /* 0x000fc60003fa4070 */
[----:B------:R-:W-:-:S04]  /*7290*/  IMAD.MOV R4, RZ, RZ, -R4 ;  /* 0x000000ffff047224 */ /* 0x000fc800078e0a04 */
[----:B------:R-:W-:-:S04]  /*72a0*/  IMAD R6, R2, R4, R6 ;  /* 0x0000000402067224 */ /* 0x000fc800078e0206 */
[--C-:B------:R-:W-:Y:S02]  /*72b0*/  @!P1 IMAD.IADD R3, R3, 0x1, -R2.reuse ;  /* 0x0000000103039824 */ /* 0x100fe400078e0a02 */
[----:B------:R-:W-:Y:S01]  /*72c0*/  @!P5 IMAD.IADD R10, R10, 0x1, -R2 ;  /* 0x000000010a0ad824 */ /* 0x000fe200078e0a02 */
[C---:B------:R-:W-:Y:S02]  /*72d0*/  ISETP.GT.U32.AND P5, PT, R2.reuse, R6, PT ;  /* 0x000000060200720c */ /* 0x040fe40003fa4070 */
[----:B------:R-:W-:Y:S02]  /*72e0*/  ISETP.GT.U32.AND P1, PT, R2, R3, PT ;  /* 0x000000030200720c */ /* 0x000fe40003f24070 */
[----:B------:R-:W-:Y:S02]  /*72f0*/  ISETP.GE.AND P4, PT, R28, RZ, PT ;  /* 0x000000ff1c00720c */ /* 0x000fe40003f86270 */
[----:B------:R-:W-:Y:S01]  /*7300*/  ISETP.GT.U32.AND P0, PT, R2, R7, PT ;  /* 0x000000070200720c */ /* 0x000fe20003f04070 */
[----:B------:R-:W-:Y:S01]  /*7310*/  IMAD.MOV.U32 R18, RZ, RZ, R10 ;  /* 0x000000ffff127224 */ /* 0x000fe200078e000a */
[----:B------:R-:W-:-:S05]  /*7320*/  ISETP.GE.AND P3, PT, R21, RZ, PT ;  /* 0x000000ff1500720c */ /* 0x000fca0003f66270 */
[--C-:B------:R-:W-:Y:S02]  /*7330*/  @!P5 IMAD.IADD R6, R6, 0x1, -R2.reuse ;  /* 0x000000010606d824 */ /* 0x100fe400078e0a02 */
[----:B------:R-:W-:Y:S02]  /*7340*/  @!P1 IMAD.IADD R3, R3, 0x1, -R2 ;  /* 0x0000000103039824 */ /* 0x000fe400078e0a02 */
[----:B------:R-:W-:Y:S01]  /*7350*/  @!P4 IMAD.MOV R18, RZ, RZ, -R18 ;  /* 0x000000ffff12c224 */ /* 0x000fe200078e0a12 */
[----:B------:R-:W-:Y:S01]  /*7360*/  ISETP.GT.U32.AND P5, PT, R2, R6, PT ;  /* 0x000000060200720c */ /* 0x000fe20003fa4070 */
[----:B------:R-:W-:Y:S01]  /*7370*/  @!P0 IMAD.IADD R7, R7, 0x1, -R2 ;  /* 0x0000000107078824 */ /* 0x000fe200078e0a02 */
[----:B------:R-:W-:Y:S02]  /*7380*/  IABS R4, R17 ;  /* 0x0000001100047213 */ /* 0x000fe40000000000 */
[----:B------:R-:W-:Y:S01]  /*7390*/  ISETP.GE.AND P4, PT, R17, RZ, PT ;  /* 0x000000ff1100720c */ /* 0x000fe20003f86270 */
[----:B------:R-:W-:Y:S01]  /*73a0*/  STL [R1+0xfc], R18 ;  /* 0x0000fc1201007387 */ /* 0x000fe20000100800 */
[----:B------:R-:W-:Y:S01]  /*73b0*/  IABS R12, R24 ;  /* 0x00000018000c7213 */ /* 0x000fe20000000000 */
[----:B------:R-:W-:-:S02]  /*73c0*/  IMAD.MOV.U32 R17, RZ, RZ, R7 ;  /* 0x000000ffff117224 */ /* 0x000fc400078e0007 */
[----:B------:R-:W5:Y:S04]  /*73d0*/  LDL.LU R28, [R1+0x1dc] ;  /* 0x0001dc00011c7983 */ /* 0x000f680000300800 */
[----:B------:R-:W5:Y:S01]  /*73e0*/  LDL.LU R21, [R1+0x1e0] ;  /* 0x0001e00001157983 */ /* 0x000f620000300800 */
[----:B------:R-:W-:Y:S02]  /*73f0*/  @!P3 IMAD.MOV R17, RZ, RZ, -R17 ;  /* 0x000000ffff11b224 */ /* 0x000fe400078e0a11 */
[----:B------:R-:W-:-:S03]  /*7400*/  IMAD.HI.U32 R9, R0, R12, RZ ;  /* 0x0000000c00097227 */ /* 0x000fc600078e00ff */
[----:B------:R0:W-:Y:S01]  /*7410*/  STL [R1+0xb8], R17 ;  /* 0x0000b81101007387 */ /* 0x0001e20000100800 */
[----:B------:R-:W-:-:S04]  /*7420*/  IMAD.HI.U32 R16, R0, R4, RZ ;  /* 0x0000000400107227 */ /* 0x000fc800078e00ff */
[----:B------:R-:W-:Y:S02]  /*7430*/  IMAD.MOV R9, RZ, RZ, -R9 ;  /* 0x000000ffff097224 */ /* 0x000fe400078e0a09 */
[----:B------:R-:W-:Y:S01]  /*7440*/  @!P5 IMAD.IADD R6, R6, 0x1, -R2 ;  /* 0x000000010606d824 */ /* 0x000fe200078e0a02 */
[----:B0-----:R-:W5:Y:S01]  /*7450*/  LDL.LU R17, [R1+0x1e4] ;  /* 0x0001e40001117983 */ /* 0x001f620000300800 */
[----:B------:R-:W-:Y:S02]  /*7460*/  IMAD.MOV R14, RZ, RZ, -R16 ;  /* 0x000000ffff0e7224 */ /* 0x000fe400078e0a10 */
[----:B------:R-:W-:Y:S02]  /*7470*/  IMAD R12, R2, R9, R12 ;  /* 0x00000009020c7224 */ /* 0x000fe400078e020c */
[----:B------:R-:W-:Y:S02]  /*7480*/  IMAD.MOV.U32 R16, RZ, RZ, R6 ;  /* 0x000000ffff107224 */ /* 0x000fe400078e0006 */
[----:B------:R-:W-:Y:S01]  /*7490*/  IMAD.MOV.U32 R9, RZ, RZ, R3 ;  /* 0x000000ffff097224 */ /* 0x000fe200078e0003 */
[----:B---3--:R-:W-:-:S05]  /*74a0*/  IABS R11, R25 ;  /* 0x00000019000b7213 */ /* 0x008fca0000000000 */
[----:B------:R-:W-:-:S04]  /*74b0*/  IMAD.HI.U32 R8, R0, R11, RZ ;  /* 0x0000000b00087227 */ /* 0x000fc800078e00ff */
[----:B------:R-:W-:-:S04]  /*74c0*/  IMAD.MOV R8, RZ, RZ, -R8 ;  /* 0x000000ffff087224 */ /* 0x000fc800078e0a08 */
[----:B------:R-:W-:-:S05]  /*74d0*/  IMAD R11, R2, R8, R11 ;  /* 0x00000008020b7224 */ /* 0x000fca00078e020b */
[----:B------:R-:W-:-:S13]  /*74e0*/  ISETP.GT.U32.AND P1, PT, R2, R11, PT ;  /* 0x0000000b0200720c */ /* 0x000fda0003f24070 */
[----:B------:R-:W-:-:S05]  /*74f0*/  @!P1 IMAD.IADD R11, R11, 0x1, -R2 ;  /* 0x000000010b0b9824 */ /* 0x000fca00078e0a02 */
[----:B------:R-:W-:Y:S01]  /*7500*/  ISETP.GT.U32.AND P1, PT, R2, R11, PT ;  /* 0x0000000b0200720c */ /* 0x000fe20003f24070 */
[----:B------:R-:W-:Y:S01]  /*7510*/  @!P6 IMAD.MOV R16, RZ, RZ, -R16 ;  /* 0x000000ffff10e224 */ /* 0x000fe200078e0a10 */
[----:B------:R-:W-:Y:S01]  /*7520*/  IABS R13, R23 ;  /* 0x00000017000d7213 */ /* 0x000fe20000000000 */
[----:B------:R-:W-:-:S03]  /*7530*/  @!P2 IMAD.MOV R9, RZ, RZ, -R9 ;  /* 0x000000ffff09a224 */ /* 0x000fc600078e0a09 */
[----:B------:R-:W-:Y:S01]  /*7540*/  STL [R1+0xb4], R16 ;  /* 0x0000b41001007387 */ /* 0x000fe20000100800 */
[----:B------:R-:W-:-:S03]  /*7550*/  IMAD.HI.U32 R15, R0, R13, RZ ;  /* 0x0000000d000f7227 */ /* 0x000fc600078e00ff */
[----:B------:R0:W-:Y:S03]  /*7560*/  STL [R1+0xb0], R9 ;  /* 0x0000b00901007387 */ /* 0x0001e60000100800 */
[----:B------:R-:W-:Y:S02]  /*7570*/  @!P1 IMAD.IADD R11, R11, 0x1, -R2 ;  /* 0x000000010b0b9824 */ /* 0x000fe400078e0a02 */
[----:B------:R-:W-:Y:S01]  /*7580*/  IMAD.MOV R10, RZ, RZ, -R15 ;  /* 0x000000ffff0a7224 */ /* 0x000fe200078e0a0f */
[----:B----4-:R-:W-:Y:S02]  /*7590*/  IABS R8, R26 ;  /* 0x0000001a00087213 */ /* 0x010fe40000000000 */
[----:B------:R-:W-:Y:S02]  /*75a0*/  ISETP.GE.AND P1, PT, R26, RZ, PT ;  /* 0x000000ff1a00720c */ /* 0x000fe40003f26270 */
[----:B------:R-:W3:Y:S01]  /*75b0*/  LDL.LU R26, [R1+0x1f8] ;  /* 0x0001f800011a7983 */ /* 0x000ee20000300800 */
[C---:B------:R-:W-:Y:S01]  /*75c0*/  IMAD R13, R2.reuse, R10, R13 ;  /* 0x0000000a020d7224 */ /* 0x040fe200078e020d */
[----:B------:R-:W-:-:S04]  /*75d0*/  ISETP.GT.U32.AND P3, PT, R2, R12, PT ;  /* 0x0000000c0200720c */ /* 0x000fc80003f64070 */
[----:B------:R-:W-:Y:S01]  /*75e0*/  ISETP.GT.U32.AND P5, PT, R2, R13, PT ;  /* 0x0000000d0200720c */ /* 0x000fe20003fa4070 */
[----:B------:R-:W-:-:S08]  /*75f0*/  IMAD.HI.U32 R7, R0, R8, RZ ;  /* 0x0000000800077227 */ /* 0x000fd000078e00ff */
[----:B------:R-:W-:-:S04]  /*7600*/  @!P3 IMAD.IADD R12, R12, 0x1, -R2 ;  /* 0x000000010c0cb824 */ /* 0x000fc800078e0a02 */
[----:B------:R-:W-:-:S05]  /*7610*/  @!P5 IMAD.IADD R13, R13, 0x1, -R2 ;  /* 0x000000010d0dd824 */ /* 0x000fca00078e0a02 */
[----:B------:R-:W-:Y:S01]  /*7620*/  ISETP.GT.U32.AND P3, PT, R2, R13, PT ;  /* 0x0000000d0200720c */ /* 0x000fe20003f64070 */
[----:B------:R-:W-:-:S04]  /*7630*/  IMAD.MOV R7, RZ, RZ, -R7 ;  /* 0x000000ffff077224 */ /* 0x000fc800078e0a07 */
[----:B------:R-:W-:-:S08]  /*7640*/  IMAD R8, R2, R7, R8 ;  /* 0x0000000702087224 */ /* 0x000fd000078e0208 */
[----:B------:R-:W-:Y:S01]  /*7650*/  @!P3 IMAD.IADD R13, R13, 0x1, -R2 ;  /* 0x000000010d0db824 */ /* 0x000fe200078e0a02 */
[----:B------:R-:W-:-:S13]  /*7660*/  ISETP.GT.U32.AND P3, PT, R2, R8, PT ;  /* 0x000000080200720c */ /* 0x000fda0003f64070 */
[----:B------:R-:W-:Y:S01]  /*7670*/  @!P3 IMAD.IADD R8, R8, 0x1, -R2 ;  /* 0x000000010808b824 */ /* 0x000fe200078e0a02 */
[----:B--2---:R-:W-:Y:S02]  /*7680*/  IABS R6, R27 ;  /* 0x0000001b00067213 */ /* 0x004fe40000000000 */
[----:B------:R-:W-:Y:S02]  /*7690*/  ISETP.GE.AND P3, PT, R27, RZ, PT ;  /* 0x000000ff1b00720c */ /* 0x000fe40003f66270 */
[----:B------:R-:W2:Y:S01]  /*76a0*/  LDL.LU R27, [R1+0x200] ;  /* 0x00020000011b7983 */ /* 0x000ea20000300800 */
[----:B------:R-:W-:-:S05]  /*76b0*/  IMAD R4, R2, R14, R4 ;  /* 0x0000000e02047224 */ /* 0x000fca00078e0204 */
        /* <DEDUP_REMOVED lines=9> */
[----:B------:R-:W-:-:S09]  /*7750*/  ISETP.GE.AND P6, PT, R23, RZ, PT ;  /* 0x000000ff1700720c */ /* 0x000fd20003fc6270 */
[--C-:B------:R-:W-:Y:S02]  /*7760*/  @!P2 IMAD.IADD R3, R3, 0x1, -R2.reuse ;  /* 0x000000010303a824 */ /* 0x100fe400078e0a02 */
[----:B------:R-:W-:-:S04]  /*7770*/  @!P5 IMAD.IADD R4, R4, 0x1, -R2 ;  /* 0x000000010404d824 */ /* 0x000fc800078e0a02 */
[----:B------:R-:W-:Y:S01]  /*7780*/  IMAD.MOV.U32 R15, RZ, RZ, R4 ;  /* 0x000000ffff0f7224 */ /* 0x000fe200078e0004 */
[----:B------:R-:W-:-:S03]  /*7790*/  ISETP.GT.U32.AND P2, PT, R2, R3, PT ;  /* 0x000000030200720c */ /* 0x000fc60003f44070 */
[----:B------:R-:W-:Y:S01]  /*77a0*/  @!P4 IMAD.MOV R15, RZ, RZ, -R15 ;  /* 0x000000ffff0fc224 */ /* 0x000fe200078e0a0f */
[----:B------:R-:W-:Y:S02]  /*77b0*/  ISETP.GT.U32.AND P4, PT, R2, R8, PT ;  /* 0x000000080200720c */ /* 0x000fe40003f84070 */
[----:B------:R-:W-:Y:S02]  /*77c0*/  ISETP.GE.AND P0, PT, R24, RZ, PT ;  /* 0x000000ff1800720c */ /* 0x000fe40003f06270 */
[----:B------:R-:W-:Y:S01]  /*77d0*/  ISETP.GE.AND P5, PT, R25, RZ, PT ;  /* 0x000000ff1900720c */ /* 0x000fe20003fa6270 */
[----:B------:R-:W-:Y:S04]  /*77e0*/  STL [R1+0xa8], R15 ;  /* 0x0000a80f01007387 */ /* 0x000fe80000100800 */
[----:B------:R-:W4:Y:S04]  /*77f0*/  LDL.LU R24, [R1+0x210] ;  /* 0x0002100001187983 */ /* 0x000f280000300800 */
[----:B------:R-:W4:Y:S01]  /*7800*/  LDL.LU R22, [R1+0x21c] ;  /* 0x00021c0001167983 */ /* 0x000f220000300800 */
[----:B------:R-:W-:-:S02]  /*7810*/  @!P2 IMAD.IADD R3, R3, 0x1, -R2 ;  /* 0x000000010303a824 */ /* 0x000fc400078e0a02 */
[----:B------:R-:W-:Y:S01]  /*7820*/  @!P4 IMAD.IADD R8, R8, 0x1, -R2 ;  /* 0x000000010808c824 */ /* 0x000fe200078e0a02 */
[----:B------:R-:W4:Y:S01]  /*7830*/  LDL.LU R25, [R1+0x220] ;  /* 0x0002200001197983 */ /* 0x000f220000300800 */
[----:B-----5:R-:W-:-:S05]  /*7840*/  IABS R6, R21 ;  /* 0x0000001500067213 */ /* 0x020fca0000000000 */
[----:B------:R-:W-:-:S04]  /*7850*/  IMAD.HI.U32 R10, R0, R6, RZ ;  /* 0x00000006000a7227 */ /* 0x000fc800078e00ff */
[----:B------:R-:W-:Y:S02]  /*7860*/  IMAD.MOV R10, RZ, RZ, -R10 ;  /* 0x000000ffff0a7224 */ /* 0x000fe400078e0a0a */
[----:B------:R-:W-:Y:S01]  /*7870*/  @!P6 IMAD.MOV R13, RZ, RZ, -R13 ;  /* 0x000000ffff0de224 */ /* 0x000fe200078e0a0d */
[----:B0-----:R-:W-:Y:S01]  /*7880*/  IABS R9, R17 ;  /* 0x0000001100097213 */ /* 0x001fe20000000000 */
[----:B------:R-:W-:Y:S02]  /*7890*/  IMAD R6, R2, R10, R6 ;  /* 0x0000000a02067224 */ /* 0x000fe400078e0206 */
[----:B------:R-:W-:Y:S02]  /*78a0*/  IMAD.MOV.U32 R10, RZ, RZ, R3 ;  /* 0x000000ffff0a7224 */ /* 0x000fe400078e0003 */
[----:B------:R-:W-:-:S04]  /*78b0*/  IMAD.HI.U32 R4, R0, R9, RZ ;  /* 0x0000000900047227 */ /* 0x000fc800078e00ff */
[----:B------:R-:W-:Y:S02]  /*78c0*/  @!P0 IMAD.MOV R12, RZ, RZ, -R12 ;  /* 0x000000ffff0c8224 */ /* 0x000fe400078e0a0c */
[----:B------:R-:W-:Y:S02]  /*78d0*/  @!P5 IMAD.MOV R11, RZ, RZ, -R11 ;  /* 0x000000ffff0bd224 */ /* 0x000fe400078e0a0b */
[----:B------:R-:W-:Y:S01]  /*78e0*/  @!P1 IMAD.MOV R8, RZ, RZ, -R8 ;  /* 0x000000ffff089224 */ /* 0x000fe200078e0a08 */
[----:B------:R-:W-:Y:S01]  /*78f0*/  STL [R1+0xa4], R13 ;  /* 0x0000a40d01007387 */ /* 0x000fe20000100800 */
[----:B------:R-:W-:Y:S02]  /*7900*/  IMAD.MOV R4, RZ, RZ, -R4 ;  /* 0x000000ffff047224 */ /* 0x000fe400078e0a04 */
[----:B------:R-:W-:Y:S01]  /*7910*/  @!P3 IMAD.MOV R10, RZ, RZ, -R10 ;  /* 0x000000ffff0ab224 */ /* 0x000fe200078e0a0a */
[----:B------:R4:W-:Y:S01]  /*7920*/  STL [R1+0xa0], R12 ;  /* 0x0000a00c01007387 */ /* 0x0009e20000100800 */
[----:B------:R-:W-:-:S03]  /*7930*/  IMAD R9, R2, R4, R9 ;  /* 0x0000000402097224 */ /* 0x000fc600078e0209 */
[----:B------:R-:W-:Y:S04]  /*7940*/  STL [R1+0x9c], R11 ;  /* 0x00009c0b01007387 */ /* 0x000fe80000100800 */
[----:B------:R0:W-:Y:S04]  /*7950*/  STL [R1+0x94], R8 ;  /* 0x0000940801007387 */ /* 0x0001e80000100800 */
[----:B------:R1:W-:Y:S01]  /*7960*/  STL [R1+0xdc], R10 ;  /* 0x0000dc0a01007387 */ /* 0x0003e20000100800 */
[----:B------:R-:W-:-:S05]  /*7970*/  IABS R7, R28 ;  /* 0x0000001c00077213 */ /* 0x000fca0000000000 */
[----:B------:R-:W-:-:S04]  /*7980*/  IMAD.HI.U32 R14, R0, R7, RZ ;  /* 0x00000007000e7227 */ /* 0x000fc800078e00ff */
[----:B------:R-:W-:-:S04]  /*7990*/  IMAD.MOV R14, RZ, RZ, -R14 ;  /* 0x000000ffff0e7224 */ /* 0x000fc800078e0a0e */
[----:B------:R-:W-:Y:S01]  /*79a0*/  IMAD R7, R2, R14, R7 ;  /* 0x0000000e02077224 */ /* 0x000fe200078e0207 */
[----:B---3--:R-:W-:Y:S02]  /*79b0*/  ISETP.GE.AND P1, PT, R26, RZ, PT ;  /* 0x000000ff1a00720c */ /* 0x008fe40003f26270 */
[----:B------:R-:W-:Y:S02]  /*79c0*/  IABS R4, R26 ;  /* 0x0000001a00047213 */ /* 0x000fe40000000000 */
[----:B------:R-:W3:Y:S01]  /*79d0*/  LDL.LU R26, [R1+0x224] ;  /* 0x00022400011a7983 */ /* 0x000ee20000300800 */
[----:B--2---:R-:W-:Y:S02]  /*79e0*/  ISETP.GE.AND P3, PT, R27, RZ, PT ;  /* 0x000000ff1b00720c */ /* 0x004fe40003f66270 */
[----:B------:R-:W-:Y:S02]  /*79f0*/  IABS R14, R27 ;  /* 0x0000001b000e7213 */ /* 0x000fe40000000000 */
[----:B------:R-:W2:Y:S04]  /*7a00*/  LDL.LU R27, [R1+0x228] ;  /* 0x00022800011b7983 */ /* 0x000ea80000300800 */
[----:B------:R-:W5:Y:S01]  /*7a10*/  LDL.LU R23, [R1+0x22c] ;  /* 0x00022c0001177983 */ /* 0x000f620000300800 */
[----:B------:R-:W-:-:S02]  /*7a20*/  ISETP.GT.U32.AND P6, PT, R2, R7, PT ;  /* 0x000000070200720c */ /* 0x000fc40003fc4070 */
[----:B------:R-:W-:Y:S01]  /*7a30*/  ISETP.GT.U32.AND P2, PT, R2, R6, PT ;  /* 0x000000060200720c */ /* 0x000fe20003f44070 */
[----:B------:R-:W-:-:S10]  /*7a40*/  IMAD.HI.U32 R3, R0, R4, RZ ;  /* 0x0000000400037227 */ /* 0x000fd400078e00ff */
[--C-:B------:R-:W-:Y:S02]  /*7a50*/  @!P6 IMAD.IADD R7, R7, 0x1, -R2.reuse ;  /* 0x000000010707e824 */ /* 0x100fe400078e0a02 */
[----:B------:R-:W-:-:S03]  /*7a60*/  @!P2 IMAD.IADD R6, R6, 0x1, -R2 ;  /* 0x000000010606a824 */ /* 0x000fc600078e0a02 */
[C---:B------:R-:W-:Y:S02]  /*7a70*/  ISETP.GT.U32.AND P6, PT, R2.reuse, R7, PT ;  /* 0x000000070200720c */ /* 0x040fe40003fc4070 */
[----:B------:R-:W-:Y:S01]  /*7a80*/  ISETP.GT.U32.AND P2, PT, R2, R6, PT ;  /* 0x000000060200720c */ /* 0x000fe20003f44070 */
[----:B------:R-:W-:-:S04]  /*7a90*/  IMAD.MOV R3, RZ, RZ, -R3 ;  /* 0x000000ffff037224 */ /* 0x000fc800078e0a03 */
[----:B------:R-:W-:-:S06]  /*7aa0*/  IMAD R4, R2, R3, R4 ;  /* 0x0000000302047224 */ /* 0x000fcc00078e0204 */
[--C-:B------:R-:W-:Y:S01]  /*7ab0*/  @!P6 IMAD.IADD R7, R7, 0x1, -R2.reuse ;  /* 0x000000010707e824 */ /* 0x100fe200078e0a02 */
[----:B------:R-:W-:Y:S01]  /*7ac0*/  ISETP.GT.U32.AND P6, PT, R2, R9, PT ;  /* 0x000000090200720c */ /* 0x000fe20003fc4070 */
[----:B------:R-:W-:Y:S01]  /*7ad0*/  @!P2 IMAD.IADD R6, R6, 0x1, -R2 ;  /* 0x000000010606a824 */ /* 0x000fe200078e0a02 */
[----:B------:R-:W-:Y:S02]  /*7ae0*/  ISETP.GT.U32.AND P2, PT, R2, R4, PT ;  /* 0x000000040200720c */ /* 0x000fe40003f44070 */
[----:B------:R-:W-:Y:S02]  /*7af0*/  ISETP.GE.AND P0, PT, R28, RZ, PT ;  /* 0x000000ff1c00720c */ /* 0x000fe40003f06270 */
[----:B------:R-:W5:Y:S01]  /*7b00*/  LDL.LU R28, [R1+0x230] ;  /* 0x00023000011c7983 */ /* 0x000f620000300800 */
[----:B------:R-:W-:-:S06]  /*7b10*/  ISETP.GE.AND P5, PT, R21, RZ, PT ;  /* 0x000000ff1500720c */ /* 0x000fcc0003fa6270 */
[----:B------:R-:W-:Y:S01]  /*7b20*/  @!P6 IMAD.IADD R9, R9, 0x1, -R2 ;  /* 0x000000010909e824 */ /* 0x000fe200078e0a02 */
[----:B----4-:R-:W-:Y:S02]  /*7b30*/  IABS R12, R22 ;  /* 0x00000016000c7213 */ /* 0x010fe40000000000 */
[----:B------:R-:W-:-:S03]  /*7b40*/  IABS R13, R24 ;  /* 0x00000018000d7213 */ /* 0x000fc60000000000 */
[----:B0-----:R-:W-:-:S04]  /*7b50*/  IMAD.HI.U32 R8, R0, R12, RZ ;  /* 0x0000000c00087227 */ /* 0x001fc800078e00ff */
[----:B------:R-:W-:Y:S01]  /*7b60*/  @!P2 IMAD.IADD R4, R4, 0x1, -R2 ;  /* 0x000000010404a824 */ /* 0x000fe200078e0a02 */
[----:B------:R-:W-:Y:S01]  /*7b70*/  ISETP.GT.U32.AND P2, PT, R2, R9, PT ;  /* 0x000000090200720c */ /* 0x000fe20003f44070 */
[----:B------:R-:W-:Y:S02]  /*7b80*/  IMAD.MOV R8, RZ, RZ, -R8 ;  /* 0x000000ffff087224 */ /* 0x000fe400078e0a08 */
[----:B-1----:R-:W-:-:S04]  /*7b90*/  IMAD.HI.U32 R10, R0, R13, RZ ;  /* 0x0000000d000a7227 */ /* 0x002fc800078e00ff */
[----:B------:R-:W-:Y:S02]  /*7ba0*/  IMAD R12, R2, R8, R12 ;  /* 0x00000008020c7224 */ /* 0x000fe400078e020c */
[----:B------:R-:W-:Y:S02]  /*7bb0*/  IMAD.MOV R10, RZ, RZ, -R10 ;  /* 0x000000ffff0a7224 */ /* 0x000fe400078e0a0a */
[----:B------:R-:W-:Y:S02]  /*7bc0*/  IMAD.MOV.U32 R8, RZ, RZ, R6 ;  /* 0x000000ffff087224 */ /* 0x000fe400078e0006 */
[----:B------:R-:W-:-:S04]  /*7bd0*/  IMAD.HI.U32 R15, R0, R14, RZ ;  /* 0x0000000e000f7227 */ /* 0x000fc800078e00ff */
[----:B------:R-:W-:Y:S01]  /*7be0*/  @!P0 IMAD.MOV R7, RZ, RZ, -R7 ;  /* 0x000000ffff078224 */ /* 0x000fe200078e0a07 */
[C---:B------:R-:W-:Y:S01]  /*7bf0*/  ISETP.GT.U32.AND P0, PT, R2.reuse, R4, PT ;  /* 0x000000040200720c */ /* 0x040fe20003f04070 */
[C---:B------:R-:W-:Y:S02]  /*7c00*/  IMAD R13, R2.reuse, R10, R13 ;  /* 0x0000000a020d7224 */ /* 0x040fe400078e020d */
[----:B------:R-:W-:Y:S01]  /*7c10*/  @!P5 IMAD.MOV R8, RZ, RZ, -R8 ;  /* 0x000000ffff08d224 */ /* 0x000fe200078e0a08 */
[----:B------:R-:W-:Y:S01]  /*7c20*/  STL [R1+0x8c], R7 ;  /* 0x00008c0701007387 */ /* 0x000fe20000100800 */
[----:B------:R-:W-:Y:S02]  /*7c30*/  IMAD.MOV R15, RZ, RZ, -R15 ;  /* 0x000000ffff0f7224 */ /* 0x000fe400078e0a0f */
[----:B------:R-:W-:Y:S01]  /*7c40*/  @!P2 IMAD.IADD R9, R9, 0x1, -R2 ;  /* 0x000000010909a824 */ /* 0x000fe200078e0a02 */
[----:B------:R-:W4:Y:S01]  /*7c50*/  LDL.LU R21, [R1+0x234] ;  /* 0x0002340001157983 */ /* 0x000f220000300800 */
[C---:B------:R-:W-:Y:S01]  /*7c60*/  ISETP.GT.U32.AND P2, PT, R2.reuse, R13, PT ;  /* 0x0000000d0200720c */ /* 0x040fe20003f44070 */
[----:B------:R-:W-:-:S02]  /*7c70*/  IMAD R14, R2, R15, R14 ;  /* 0x0000000f020e7224 */ /* 0x000fc400078e020e */
[----:B------:R0:W-:Y:S03]  /*7c80*/  STL [R1+0x88], R8 ;  /* 0x0000880801007387 */ /* 0x0001e60000100800 */
[----:B------:R-:W-:Y:S01]  /*7c90*/  ISETP.GT.U32.AND P5, PT, R2, R14, PT ;  /* 0x0000000e0200720c */ /* 0x000fe20003fa4070 */
[----:B------:R-:W-:Y:S01]  /*7ca0*/  @!P0 IMAD.IADD R4, R4, 0x1, -R2 ;  /* 0x0000000104048824 */ /* 0x000fe200078e0a02 */
[----:B------:R-:W-:-:S05]  /*7cb0*/  ISETP.GT.U32.AND P0, PT, R2, R12, PT ;  /* 0x0000000c0200720c */ /* 0x000fca0003f04070 */
[----:B------:R-:W-:-:S06]  /*7cc0*/  @!P2 IMAD.IADD R13, R13, 0x1, -R2 ;  /* 0x000000010d0da824 */ /* 0x000fcc00078e0a02 */
[--C-:B------:R-:W-:Y:S02]  /*7cd0*/  @!P5 IMAD.IADD R14, R14, 0x1, -R2.reuse ;  /* 0x000000010e0ed824 */ /* 0x100fe400078e0a02 */
[----:B------:R-:W-:Y:S01]  /*7ce0*/  @!P0 IMAD.IADD R12, R12, 0x1, -R2 ;  /* 0x000000010c0c8824 */ /* 0x000fe200078e0a02 */
[----:B------:R-:W-:Y:S02]  /*7cf0*/  ISETP.GE.AND P4, PT, R17, RZ, PT ;  /* 0x000000ff1100720c */ /* 0x000fe40003f86270 */
[----:B------:R-:W-:Y:S01]  /*7d00*/  ISETP.GT.U32.AND P0, PT, R2, R14, PT ;  /* 0x0000000e0200720c */ /* 0x000fe20003f04070 */
[----:B------:R-:W4:Y:S01]  /*7d10*/  LDL.LU R17, [R1+0x238] ;  /* 0x0002380001117983 */ /* 0x000f220000300800 */
[----:B------:R-:W-:Y:S01]  /*7d20*/  IABS R11, R25 ;  /* 0x00000019000b7213 */ /* 0x000fe20000000000 */
[----:B------:R-:W-:-:S04]  /*7d30*/  IMAD.MOV.U32 R18, RZ, RZ, R9 ;  /* 0x000000ffff127224 */ /* 0x000fc800078e0009 */
[----:B------:R-:W-:-:S04]  /*7d40*/  IMAD.HI.U32 R3, R0, R11, RZ ;  /* 0x0000000b00037227 */ /* 0x000fc800078e00ff */
[----:B------:R-:W-:Y:S02]  /*7d50*/  IMAD.MOV R3, RZ, RZ, -R3 ;  /* 0x000000ffff037224 */ /* 0x000fe400078e0a03 */
[----:B------:R-:W-:Y:S02]  /*7d60*/  @!P0 IMAD.IADD R14, R14, 0x1, -R2 ;  /* 0x000000010e0e8824 */ /* 0x000fe400078e0a02 */
[----:B------:R-:W-:Y:S02]  /*7d70*/  @!P4 IMAD.MOV R18, RZ, RZ, -R18 ;  /* 0x000000ffff12c224 */ /* 0x000fe400078e0a12 */
[----:B------:R-:W-:Y:S01]  /*7d80*/  @!P1 IMAD.MOV R4, RZ, RZ, -R4 ;  /* 0x000000ffff049224 */ /* 0x000fe200078e0a04 */
[----:B------:R-:W-:Y:S01]  /*7d90*/  ISETP.GE.AND P6, PT, R24, RZ, PT ;  /* 0x000000ff1800720c */ /* 0x000fe20003fc6270 */
[----:B------:R-:W-:Y:S01]  /*7da0*/  @!P3 IMAD.MOV R14, RZ, RZ, -R14 ;  /* 0x000000ffff0eb224 */ /* 0x000fe200078e0a0e */
[----:B------:R-:W4:Y:S01]  /*7db0*/  LDL.LU R24, [R1+0x23c] ;  /* 0x00023c0001187983 */ /* 0x000f220000300800 */
[----:B------:R-:W-:-:S03]  /*7dc0*/  IMAD R11, R2, R3, R11 ;  /* 0x00000003020b7224 */ /* 0x000fc600078e020b */
[----:B------:R1:W-:Y:S02]  /*7dd0*/  STL [R1+0x84], R18 ;  /* 0x0000841201007387 */ /* 0x0003e40000100800 */
[----:B------:R-:W-:Y:S02]  /*7de0*/  ISETP.GT.U32.AND P5, PT, R2, R11, PT ;  /* 0x0000000b0200720c */ /* 0x000fe40003fa4070 */
[----:B------:R4:W-:Y:S04]  /*7df0*/  STL [R1+0x80], R4 ;  /* 0x0000800401007387 */ /* 0x0009e80000100800 */
[----:B------:R-:W-:Y:S01]  /*7e00*/  STL [R1+0x7c], R14 ;  /* 0x00007c0e01007387 */ /* 0x000fe20000100800 */
[----:B---3--:R-:W-:-:S05]  /*7e10*/  IABS R10, R26 ;  /* 0x0000001a000a7213 */ /* 0x008fca0000000000 */
[----:B0-----:R-:W-:-:S04]  /*7e20*/  IMAD.HI.U32 R8, R0, R10, RZ ;  /* 0x0000000a00087227 */ /* 0x001fc800078e00ff */
[----:B------:R-:W-:-:S04]  /*7e30*/  IMAD.MOV R8, RZ, RZ, -R8 ;  /* 0x000000ffff087224 */ /* 0x000fc800078e0a08 */
[----:B------:R-:W-:-:S05]  /*7e40*/  IMAD R10, R2, R8, R10 ;  /* 0x00000008020a7224 */ /* 0x000fca00078e020a */
[----:B------:R-:W-:-:S13]  /*7e50*/  ISETP.GT.U32.AND P2, PT, R2, R10, PT ;  /* 0x0000000a0200720c */ /* 0x000fda0003f44070 */
[----:B------:R-:W-:-:S05]  /*7e60*/  @!P2 IMAD.IADD R10, R10, 0x1, -R2 ;  /* 0x000000010a0aa824 */ /* 0x000fca00078e0a02 */
[----:B------:R-:W-:-:S13]  /*7e70*/  ISETP.GT.U32.AND P2, PT, R2, R10, PT ;  /* 0x0000000a0200720c */ /* 0x000fda0003f44070 */
[--C-:B------:R-:W-:Y:S01]  /*7e80*/  @!P2 IMAD.IADD R10, R10, 0x1, -R2.reuse ;  /* 0x000000010a0aa824 */ /* 0x100fe200078e0a02 */
[----:B------:R-:W-:Y:S02]  /*7e90*/  ISETP.GE.AND P2, PT, R25, RZ, PT ;  /* 0x000000ff1900720c */ /* 0x000fe40003f46270 */
[----:B------:R-:W3:Y:S01]  /*7ea0*/  LDL.LU R25, [R1+0x248] ;  /* 0x0002480001197983 */ /* 0x000ee20000300800 */
[----:B------:R-:W-:Y:S01]  /*7eb0*/  @!P5 IMAD.IADD R11, R11, 0x1, -R2 ;  /* 0x000000010b0bd824 */ /* 0x000fe200078e0a02 */
[----:B------:R-:W-:-:S13]  /*7ec0*/  ISETP.GT.U32.AND P5, PT, R2, R13, PT ;  /* 0x0000000d0200720c */ /* 0x000fda0003fa4070 */
[----:B------:R-:W-:-:S04]  /*7ed0*/  @!P5 IMAD.IADD R13, R13, 0x1, -R2 ;  /* 0x000000010d0dd824 */ /* 0x000fc800078e0a02 */
[----:B-1----:R-:W-:Y:S01]  /*7ee0*/  IMAD.MOV.U32 R18, RZ, RZ, R13 ;  /* 0x000000ffff127224 */ /* 0x002fe200078e000d */
[----:B--2---:R-:W-:Y:S02]  /*7ef0*/  IABS R7, R27 ;  /* 0x0000001b00077213 */ /* 0x004fe40000000000 */
[----:B-----5:R-:W-:-:S03]  /*7f00*/  IABS R3, R23 ;  /* 0x0000001700037213 */ /* 0x020fc60000000000 */
[----:B------:R-:W-:-:S04]  /*7f10*/  IMAD.HI.U32 R16, R0, R7, RZ ;  /* 0x0000000700107227 */ /* 0x000fc800078e00ff */
[----:B------:R-:W-:-:S04]  /*7f20*/  IMAD.HI.U32 R15, R0, R3, RZ ;  /* 0x00000003000f7227 */ /* 0x000fc800078e00ff */
[----:B------:R-:W-:Y:S02]  /*7f30*/  IMAD.MOV R16, RZ, RZ, -R16 ;  /* 0x000000ffff107224 */ /* 0x000fe400078e0a10 */
[----:B------:R-:W-:Y:S02]  /*7f40*/  IMAD.MOV R15, RZ, RZ, -R15 ;  /* 0x000000ffff0f7224 */ /* 0x000fe400078e0a0f */
[C---:B------:R-:W-:Y:S02]  /*7f50*/  IMAD R7, R2.reuse, R16, R7 ;  /* 0x0000001002077224 */ /* 0x040fe400078e0207 */
[----:B------:R-:W-:-:S03]  /*7f60*/  IMAD R3, R2, R15, R3 ;  /* 0x0000000f02037224 */ /* 0x000fc600078e0203 */
[C---:B------:R-:W-:Y:S02]  /*7f70*/  ISETP.GT.U32.AND P0, PT, R2.reuse, R7, PT ;  /* 0x000000070200720c */ /* 0x040fe40003f04070 */
[----:B------:R-:W-:Y:S01]  /*7f80*/  ISETP.GT.U32.AND P5, PT, R2, R3, PT ;  /* 0x000000030200720c */ /* 0x000fe20003fa4070 */
[----:B------:R-:W-:-:S05]  /*7f90*/  @!P6 IMAD.MOV R18, RZ, RZ, -R18 ;  /* 0x000000ffff12e224 */ /* 0x000fca00078e0a12 */
[----:B------:R-:W-:Y:S05]  /*7fa0*/  STL [R1+0x78], R18 ;  /* 0x0000781201007387 */ /* 0x000fea0000100800 */
[--C-:B------:R-:W-:Y:S01]  /*7fb0*/  @!P0 IMAD.IADD R7, R7, 0x1, -R2.reuse ;  /* 0x0000000107078824 */ /* 0x100fe200078e0a02 */
[----:B------:R-:W-:Y:S01]  /*7fc0*/  ISETP.GE.AND P0, PT, R26, RZ, PT ;  /* 0x000000ff1a00720c */ /* 0x000fe20003f06270 */
[----:B------:R-:W-:Y:S01]  /*7fd0*/  @!P5 IMAD.IADD R3, R3, 0x1, -R2 ;  /* 0x000000010303d824 */ /* 0x000fe200078e0a02 */
[----:B------:R-:W-:Y:S01]  /*7fe0*/  ISETP.GE.AND P5, PT, R27, RZ, PT ;  /* 0x000000ff1b00720c */ /* 0x000fe20003fa6270 */
[----:B------:R-:W2:Y:S04]  /*7ff0*/  LDL.LU R26, [R1+0x240] ;  /* 0x00024000011a7983 */ /* 0x000ea80000300800 */
[----:B------:R-:W5:Y:S01]  /*8000*/  LDL.LU R27, [R1+0x244] ;  /* 0x00024400011b7983 */ /* 0x000f620000300800 */
[----:B------:R-:W-:-:S02]  /*8010*/  IABS R6, R28 ;  /* 0x0000001c00067213 */ /* 0x000fc40000000000 */
[----:B------:R-:W-:-:S03]  /*8020*/  ISETP.GT.U32.AND P1, PT, R2, R11, PT ;  /* 0x0000000b0200720c */ /* 0x000fc60003f24070 */
[----:B------:R-:W-:-:S04]  /*8030*/  IMAD.HI.U32 R8, R0, R6, RZ ;  /* 0x0000000600087227 */ /* 0x000fc800078e00ff */
[----:B------:R-:W-:Y:S01]  /*8040*/  IMAD.MOV R8, RZ, RZ, -R8 ;  /* 0x000000ffff087224 */ /* 0x000fe200078e0a08 */
[----:B------:R-:W-:-:S03]  /*8050*/  ISETP.GT.U32.AND P4, PT, R2, R12, PT ;  /* 0x0000000c0200720c */ /* 0x000fc60003f84070 */
[----:B------:R-:W-:Y:S02]  /*8060*/  IMAD R6, R2, R8, R6 ;  /* 0x0000000802067224 */ /* 0x000fe400078e0206 */
[----:B------:R-:W-:-:S03]  /*8070*/  @!P1 IMAD.IADD R11, R11, 0x1, -R2 ;  /* 0x000000010b0b9824 */ /* 0x000fc600078e0a02 */
[----:B------:R-:W-:-:S05]  /*8080*/  ISETP.GT.U32.AND P1, PT, R2, R6, PT ;  /* 0x000000060200720c */ /* 0x000fca0003f24070 */
[----:B------:R-:W-:Y:S01]  /*8090*/  @!P4 IMAD.IADD R12, R12, 0x1, -R2 ;  /* 0x000000010c0cc824 */ /* 0x000fe200078e0a02 */
[----:B------:R-:W-:-:S07]  /*80a0*/  ISETP.GE.AND P4, PT, R22, RZ, PT ;  /* 0x000000ff1600720c */ /* 0x000fce0003f86270 */
[----:B------:R-:W-:Y:S02]  /*80b0*/  @!P1 IMAD.IADD R6, R6, 0x1, -R2 ;  /* 0x0000000106069824 */ /* 0x000fe400078e0a02 */
[----:B------:R-:W-:-:S03]  /*80c0*/  IMAD.MOV.U32 R13, RZ, RZ, R12 ;  /* 0x000000ffff0d7224 */ /* 0x000fc600078e000c */
[C---:B------:R-:W-:Y:S01]  /*80d0*/  ISETP.GT.U32.AND P6, PT, R2.reuse, R6, PT ;  /* 0x000000060200720c */ /* 0x040fe20003fc4070 */
[----:B------:R-:W-:Y:S02]  /*80e0*/  IMAD.MOV.U32 R12, RZ, RZ, R11 ;  /* 0x000000ffff0c7224 */ /* 0x000fe400078e000b */
[----:B------:R-:W-:Y:S01]  /*80f0*/  IMAD.MOV.U32 R11, RZ, RZ, R10 ;  /* 0x000000ffff0b7224 */ /* 0x000fe200078e000a */
[C---:B------:R-:W-:Y:S01]  /*8100*/  ISETP.GT.U32.AND P1, PT, R2.reuse, R7, PT ;  /* 0x000000070200720c */ /* 0x040fe20003f24070 */
[----:B------:R-:W-:Y:S01]  /*8110*/  @!P4 IMAD.MOV R13, RZ, RZ, -R13 ;  /* 0x000000ffff0dc224 */ /* 0x000fe200078e0a0d */
[----:B------:R-:W-:Y:S01]  /*8120*/  ISETP.GT.U32.AND P3, PT, R2, R3, PT ;  /* 0x000000030200720c */ /* 0x000fe20003f64070 */
[----:B------:R-:W-:Y:S02]  /*8130*/  @!P2 IMAD.MOV R12, RZ, RZ, -R12 ;  /* 0x000000ffff0ca224 */ /* 0x000fe400078e0a0c */
[----:B------:R-:W-:Y:S01]  /*8140*/  @!P0 IMAD.MOV R11, RZ, RZ, -R11 ;  /* 0x000000ffff0b8224 */ /* 0x000fe200078e0a0b */
[----:B------:R-:W-:Y:S01]  /*8150*/  STL [R1+0x74], R13 ;  /* 0x0000740d01007387 */ /* 0x000fe20000100800 */
[----:B------:R-:W-:-:S02]  /*8160*/  ISETP.GE.AND P2, PT, R23, RZ, PT ;  /* 0x000000ff1700720c */ /* 0x000fc40003f46270 */
[----:B------:R-:W-:Y:S01]  /*8170*/  @!P6 IMAD.IADD R6, R6, 0x1, -R2 ;  /* 0x000000010606e824 */ /* 0x000fe200078e0a02 */
[----:B------:R-:W-:Y:S01]  /*8180*/  STL [R1+0x70], R12 ;  /* 0x0000700c01007387 */ /* 0x000fe20000100800 */
[----:B----4-:R-:W-:-:S03]  /*8190*/  IABS R9, R21 ;  /* 0x0000001500097213 */ /* 0x010fc60000000000 */
[----:B------:R-:W-:Y:S01]  /*81a0*/  STL [R1+0x6c], R11 ;  /* 0x00006c0b01007387 */ /* 0x000fe20000100800 */
[--C-:B------:R-:W-:Y:S02]  /*81b0*/  @!P1 IMAD.IADD R7, R7, 0x1, -R2.reuse ;  /* 0x0000000107079824 */ /* 0x100fe400078e0a02 */
[----:B------:R-:W-:Y:S02]  /*81c0*/  @!P3 IMAD.IADD R3, R3, 0x1, -R2 ;  /* 0x000000010303b824 */ /* 0x000fe400078e0a02 */
[----:B------:R-:W-:-:S04]  /*81d0*/  IMAD.HI.U32 R16, R0, R9, RZ ;  /* 0x0000000900107227 */ /* 0x000fc800078e00ff */
[----:B------:R-:W-:Y:S01]  /*81e0*/  @!P5 IMAD.MOV R7, RZ, RZ, -R7 ;  /* 0x000000ffff07d224 */ /* 0x000fe200078e0a07 */
[----:B------:R-:W-:Y:S02]  /*81f0*/  IABS R4, R17 ;  /* 0x0000001100047213 */ /* 0x000fe40000000000 */
[----:B------:R-:W-:Y:S02]  /*8200*/  ISETP.GE.AND P6, PT, R17, RZ, PT ;  /* 0x000000ff1100720c */ /* 0x000fe40003fc6270 */
[----:B------:R-:W4:Y:S01]  /*8210*/  LDL.LU R17, [R1+0x24c] ;  /* 0x00024c0001117983 */ /* 0x000f220000300800 */
[----:B------:R-:W-:Y:S02]  /*8220*/  @!P2 IMAD.MOV R3, RZ, RZ, -R3 ;  /* 0x000000ffff03a224 */ /* 0x000fe400078e0a03 */
[----:B------:R-:W-:Y:S01]  /*8230*/  IMAD.HI.U32 R15, R0, R4, RZ ;  /* 0x00000004000f7227 */ /* 0x000fe200078e00ff */
[----:B------:R-:W-:-:S03]  /*8240*/  ISETP.GE.AND P1, PT, R28, RZ, PT ;  /* 0x000000ff1c00720c */ /* 0x000fc60003f26270 */
[----:B------:R-:W-:Y:S01]  /*8250*/  IMAD.MOV R16, RZ, RZ, -R16 ;  /* 0x000000ffff107224 */ /* 0x000fe200078e0a10 */
[----:B------:R-:W-:Y:S01]  /*8260*/  STL [R1+0x68], R7 ;  /* 0x0000680701007387 */ /* 0x000fe20000100800 */
[----:B------:R-:W-:Y:S02]  /*8270*/  IMAD.MOV R15, RZ, RZ, -R15 ;  /* 0x000000ffff0f7224 */ /* 0x000fe400078e0a0f */
[C---:B------:R-:W-:Y:S01]  /*8280*/  IMAD R9, R2.reuse, R16, R9 ;  /* 0x0000001002097224 */ /* 0x040fe200078e0209 */
[----:B------:R0:W-:Y:S01]  /*8290*/  STL [R1+0x64], R3 ;  /* 0x0000640301007387 */ /* 0x0001e20000100800 */
[----:B------:R-:W-:-:S03]  /*82a0*/  IMAD R4, R2, R15, R4 ;  /* 0x0000000f02047224 */ /* 0x000fc600078e0204 */
[C---:B------:R-:W-:Y:S02]  /*82b0*/  ISETP.GT.U32.AND P4, PT, R2.reuse, R9, PT ;  /* 0x000000090200720c */ /* 0x040fe40003f84070 */
[----:B------:R-:W-:Y:S01]  /*82c0*/  ISETP.GT.U32.AND P0, PT, R2, R4, PT ;  /* 0x000000040200720c */ /* 0x000fe20003f04070 */
[----:B------:R-:W-:Y:S01]  /*82d0*/  @!P1 IMAD.MOV R6, RZ, RZ, -R6 ;  /* 0x000000ffff069224 */ /* 0x000fe200078e0a06 */
[----:B------:R-:W-:-:S09]  /*82e0*/  ISETP.GE.AND P3, PT, R21, RZ, PT ;  /* 0x000000ff1500720c */ /* 0x000fd20003f66270 */
[--C-:B------:R-:W-:Y:S02]  /*82f0*/  @!P4 IMAD.IADD R9, R9, 0x1, -R2.reuse ;  /* 0x000000010909c824 */ /* 0x100fe400078e0a02 */
[----:B------:R-:W-:-:S03]  /*8300*/  @!P0 IMAD.IADD R4, R4, 0x1, -R2 ;  /* 0x0000000104048824 */ /* 0x000fc600078e0a02 */
[C---:B------:R-:W-:Y:S02]  /*8310*/  ISETP.GT.U32.AND P0, PT, R2.reuse, R9, PT ;  /* 0x000000090200720c */ /* 0x040fe40003f04070 */
[----:B------:R-:W-:Y:S02]  /*8320*/  ISETP.GT.U32.AND P2, PT, R2, R4, PT ;  /* 0x000000040200720c */ /* 0x000fe40003f44070 */
[----:B------:R-:W-:Y:S02]  /*8330*/  IABS R8, R24 ;  /* 0x0000001800087213 */ /* 0x000fe40000000000 */
[----:B------:R-:W-:-:S07]  /*8340*/  ISETP.GE.AND P4, PT, R24, RZ, PT ;  /* 0x000000ff1800720c */ /* 0x000fce0003f86270 */
[----:B------:R-:W-:-:S04]  /*8350*/  @!P0 IMAD.IADD R9, R9, 0x1, -R2 ;  /* 0x0000000109098824 */ /* 0x000fc800078e0a02 */
[----:B------:R-:W-:Y:S02]  /*8360*/  @!P3 IMAD.MOV R9, RZ, RZ, -R9 ;  /* 0x000000ffff09b224 */ /* 0x000fe400078e0a09 */
[----:B------:R-:W-:Y:S01]  /*8370*/  @!P2 IMAD.IADD R4, R4, 0x1, -R2 ;  /* 0x000000010404a824 */ /* 0x000fe200078e0a02 */
[----:B---3--:R-:W-:Y:S02]  /*8380*/  ISETP.GE.AND P5, PT, R25, RZ, PT ;  /* 0x000000ff1900720c */ /* 0x008fe40003fa6270 */
[----:B0-----:R-:W-:Y:S02]  /*8390*/  IABS R3, R25 ;  /* 0x0000001900037213 */ /* 0x001fe40000000000 */
[----:B------:R-:W3:Y:S04]  /*83a0*/  LDL.LU R25, [R1+0x250] ;  /* 0x0002500001197983 */ /* 0x000ee80000300800 */
[----:B------:R-:W3:Y:S04]  /*83b0*/  LDL.LU R28, [R1+0x254] ;  /* 0x00025400011c7983 */ /* 0x000ee80000300800 */
[----:B------:R4:W-:Y:S04]  /*83c0*/  STL [R1+0x60], R6 ;  /* 0x0000600601007387 */ /* 0x0009e80000100800 */
[----:B------:R-:W3:Y:S04]  /*83d0*/  LDL.LU R21, [R1+0x258] ;  /* 0x0002580001157983 */ /* 0x000ee80000300800 */
[----:B------:R-:W3:Y:S04]  /*83e0*/  LDL.LU R24, [R1+0x25c] ;  /* 0x00025c0001187983 */ /* 0x000ee80000300800 */
[----:B------:R-:W-:Y:S01]  /*83f0*/  STL [R1+0x58], R9 ;  /* 0x0000580901007387 */ /* 0x000fe20000100800 */
[----:B-----5:R-:W-:-:S02]  /*8400*/  IABS R11, R27 ;  /* 0x0000001b000b7213 */ /* 0x020fc40000000000 */
[----:B------:R-:W-:Y:S01]  /*8410*/  ISETP.GE.AND P2, PT, R27, RZ, PT ;  /* 0x000000ff1b00720c */ /* 0x000fe20003f46270 */
[----:B------:R-:W-:Y:S02]  /*8420*/  IMAD.MOV.U32 R27, RZ, RZ, R29 ;  /* 0x000000ffff1b7224 */ /* 0x000fe400078e001d */
[----:B------:R-:W5:Y:S01]  /*8430*/  LDL.LU R29, [R1+0x260] ;  /* 0x00026000011d7983 */ /* 0x000f620000300800 */
[----:B--2---:R-:W-:Y:S02]  /*8440*/  IABS R13, R26 ;  /* 0x0000001a000d7213 */ /* 0x004fe40000000000 */
[----:B------:R-:W-:Y:S01]  /*8450*/  ISETP.GE.AND P0, PT, R26, RZ, PT ;  /* 0x000000ff1a00720c */ /* 0x000fe20003f06270 */
[----:B------:R-:W-:Y:S02]  /*8460*/  IMAD.MOV.U32 R26, RZ, RZ, R5 ;  /* 0x000000ffff1a7224 */ /* 0x000fe400078e0005 */
[----:B------:R-:W2:Y:S01]  /*8470*/  LDL.LU R5, [R1+0x264] ;  /* 0x0002640001057983 */ /* 0x000ea20000300800 */
[----:B------:R-:W-:-:S04]  /*8480*/  IMAD.HI.U32 R10, R0, R8, RZ ;  /* 0x00000008000a7227 */ /* 0x000fc800078e00ff */
[----:B------:R-:W-:-:S04]  /*8490*/  IMAD.MOV R10, RZ, RZ, -R10 ;  /* 0x000000ffff0a7224 */ /* 0x000fc800078e0a0a */
[----:B------:R-:W-:Y:S02]  /*84a0*/  IMAD R8, R2, R10, R8 ;  /* 0x0000000a02087224 */ /* 0x000fe400078e0208 */
[----:B------:R-:W-:-:S03]  /*84b0*/  IMAD.HI.U32 R12, R0, R3, RZ ;  /* 0x00000003000c7227 */ /* 0x000fc600078e00ff */
[----:B------:R-:W-:Y:S01]  /*84c0*/  ISETP.GT.U32.AND P1, PT, R2, R8, PT ;  /* 0x000000080200720c */ /* 0x000fe20003f24070 */
[----:B------:R-:W-:-:S04]  /*84d0*/  IMAD.HI.U32 R10, R0, R13, RZ ;  /* 0x0000000d000a7227 */ /* 0x000fc800078e00ff */
[----:B------:R-:W-:Y:S02]  /*84e0*/  IMAD.MOV R12, RZ, RZ, -R12 ;  /* 0x000000ffff0c7224 */ /* 0x000fe400078e0a0c */
[----:B------:R-:W-:-:S04]  /*84f0*/  IMAD.HI.U32 R7, R0, R11, RZ ;  /* 0x0000000b00077227 */ /* 0x000fc800078e00ff */
[----:B------:R-:W-:Y:S02]  /*8500*/  IMAD.MOV R10, RZ, RZ, -R10 ;  /* 0x000000ffff0a7224 */ /* 0x000fe400078e0a0a */
[----:B------:R-:W-:Y:S02]  /*8510*/  IMAD R3, R2, R12, R3 ;  /* 0x0000000c02037224 */ /* 0x000fe400078e0203 */
[----:B------:R-:W-:Y:S02]  /*8520*/  @!P1 IMAD.IADD R8, R8, 0x1, -R2 ;  /* 0x0000000108089824 */ /* 0x000fe400078e0a02 */
[----:B------:R-:W-:Y:S01]  /*8530*/  IMAD.MOV R7, RZ, RZ, -R7 ;  /* 0x000000ffff077224 */ /* 0x000fe200078e0a07 */
[C---:B------:R-:W-:Y:S01]  /*8540*/  ISETP.GT.U32.AND P3, PT, R2.reuse, R3, PT ;  /* 0x000000030200720c */ /* 0x040fe20003f64070 */
[C---:B------:R-:W-:Y:S02]  /*8550*/  IMAD R13, R2.reuse, R10, R13 ;  /* 0x0000000a020d7224 */ /* 0x040fe400078e020d */
[----:B------:R-:W-:Y:S01]  /*8560*/  IMAD.MOV.U32 R14, RZ, RZ, R4 ;  /* 0x000000ffff0e7224 */ /* 0x000fe200078e0004 */
[C---:B------:R-:W-:Y:S01]  /*8570*/  ISETP.GT.U32.AND P1, PT, R2.reuse, R8, PT ;  /* 0x000000080200720c */ /* 0x040fe20003f24070 */
[----:B------:R-:W-:-:S02]  /*8580*/  IMAD R11, R2, R7, R11 ;  /* 0x00000007020b7224 */ /* 0x000fc400078e020b */
[----:B------:R-:W-:Y:S01]  /*8590*/  @!P6 IMAD.MOV R14, RZ, RZ, -R14 ;  /* 0x000000ffff0ee224 */ /* 0x000fe200078e0a0e */
[----:B------:R-:W-:-:S05]  /*85a0*/  ISETP.GT.U32.AND P6, PT, R2, R13, PT ;  /* 0x0000000d0200720c */ /* 0x000fca0003fc4070 */
[----:B------:R-:W-:-:S04]  /*85b0*/  @!P3 IMAD.IADD R3, R3, 0x1, -R2 ;  /* 0x000000010303b824 */ /* 0x000fc800078e0a02 */
[----:B------:R-:W-:Y:S01]  /*85c0*/  @!P1 IMAD.IADD R8, R8, 0x1, -R2 ;  /* 0x0000000108089824 */ /* 0x000fe200078e0a02 */
[----:B----4-:R-:W-:-:S05]  /*85d0*/  IABS R6, R17 ;  /* 0x0000001100067213 */ /* 0x010fca0000000000 */
[----:B------:R-:W-:-:S04]  /*85e0*/  IMAD.HI.U32 R7, R0, R6, RZ ;  /* 0x0000000600077227 */ /* 0x000fc800078e00ff */
[----:B------:R-:W-:-:S04]  /*85f0*/  IMAD.MOV R4, RZ, RZ, -R7 ;  /* 0x000000ffff047224 */ /* 0x000fc800078e0a07 */
[C---:B------:R-:W-:Y:S01]  /*8600*/  IMAD R6, R2.reuse, R4, R6 ;  /* 0x0000000402067224 */ /* 0x040fe200078e0206 */
[----:B------:R-:W-:Y:S01]  /*8610*/  ISETP.GT.U32.AND P1, PT, R2, R11, PT ;  /* 0x0000000b0200720c */ /* 0x000fe20003f24070 */
[----:B------:R-:W-:-:S03]  /*8620*/  @!P6 IMAD.IADD R13, R13, 0x1, -R2 ;  /* 0x000000010d0de824 */ /* 0x000fc600078e0a02 */
[C---:B------:R-:W-:Y:S02]  /*8630*/  ISETP.GT.U32.AND P3, PT, R2.reuse, R6, PT ;  /* 0x000000060200720c */ /* 0x040fe40003f64070 */
[----:B------:R-:W-:-:S07]  /*8640*/  ISETP.GT.U32.AND P6, PT, R2, R3, PT ;  /* 0x000000030200720c */ /* 0x000fce0003fc4070 */
[----:B------:R-:W-:Y:S01]  /*8650*/  @!P1 IMAD.IADD R11, R11, 0x1, -R2 ;  /* 0x000000010b0b9824 */ /* 0x000fe200078e0a02 */
[----:B------:R-:W-:-:S03]  /*8660*/  ISETP.GT.U32.AND P1, PT, R2, R13, PT ;  /* 0x0000000d0200720c */ /* 0x000fc60003f24070 */
[--C-:B------:R-:W-:Y:S02]  /*8670*/  @!P3 IMAD.IADD R6, R6, 0x1, -R2.reuse ;  /* 0x000000010606b824 */ /* 0x100fe400078e0a02 */
[----:B------:R-:W-:-:S03]  /*8680*/  @!P6 IMAD.IADD R3, R3, 0x1, -R2 ;  /* 0x000000010303e824 */ /* 0x000fc600078e0a02 */
[----:B------:R-:W-:Y:S01]  /*8690*/  ISETP.GT.U32.AND P3, PT, R2, R6, PT ;  /* 0x000000060200720c */ /* 0x000fe20003f64070 */
[----:B------:R0:W-:Y:S04]  /*86a0*/  STL [R1+0x50], R14 ;  /* 0x0000500e01007387 */ /* 0x0001e80000100800 */
[----:B------:R-:W-:Y:S02]  /*86b0*/  @!P1 IMAD.IADD R13, R13, 0x1, -R2 ;  /* 0x000000010d0d9824 */ /* 0x000fe400078e0a02 */
[----:B0-----:R-:W-:-:S04]  /*86c0*/  IMAD.MOV.U32 R14, RZ, RZ, R8 ;  /* 0x000000ffff0e7224 */ /* 0x001fc800078e0008 */
[----:B------:R-:W-:Y:S02]  /*86d0*/  @!P4 IMAD.MOV R14, RZ, RZ, -R14 ;  /* 0x000000ffff0ec224 */ /* 0x000fe400078e0a0e */
[----:B------:R-:W-:-:S03]  /*86e0*/  @!P3 IMAD.IADD R6, R6, 0x1, -R2 ;  /* 0x000000010606b824 */ /* 0x000fc600078e0a02 */
[----:B------:R0:W-:Y:S01]  /*86f0*/  STL [R1+0x48], R14 ;  /* 0x0000480e01007387 */ /* 0x0001e20000100800 */
[----:B------:R-:W-:Y:S01]  /*8700*/  ISETP.GT.U32.AND P4, PT, R2, R11, PT ;  /* 0x0000000b0200720c */ /* 0x000fe20003f84070 */
[----:B0-----:R-:W-:-:S04]  /*8710*/  IMAD.MOV.U32 R14, RZ, RZ, R3 ;  /* 0x000000ffff0e7224 */ /* 0x001fc800078e0003 */
[----:B------:R-:W-:-:S08]  /*8720*/  @!P5 IMAD.MOV R14, RZ, RZ, -R14 ;  /* 0x000000ffff0ed224 */ /* 0x000fd000078e0a0e */
[----:B------:R-:W-:Y:S01]  /*8730*/  @!P4 IMAD.IADD R11, R11, 0x1, -R2 ;  /* 0x000000010b0bc824 */ /* 0x000fe200078e0a02 */
[----:B------:R-:W-:Y:S01]  /*8740*/  ISETP.GE.AND P4, PT, R17, RZ, PT ;  /* 0x000000ff1100720c */ /* 0x000fe20003f86270 */
[----:B------:R-:W-:Y:S01]  /*8750*/  @!P0 IMAD.MOV R13, RZ, RZ, -R13 ;  /* 0x000000ffff0d8224 */ /* 0x000fe200078e0a0d */
[----:B---3--:R-:W-:Y:S02]  /*8760*/  IABS R9, R25 ;  /* 0x0000001900097213 */ /* 0x008fe40000000000 */
[----:B------:R-:W-:-:S03]  /*8770*/  IABS R12, R28 ;  /* 0x0000001c000c7213 */ /* 0x000fc60000000000 */
[----:B------:R-:W-:-:S04]  /*8780*/  IMAD.HI.U32 R7, R0, R9, RZ ;  /* 0x0000000900077227 */ /* 0x000fc800078e00ff */
[----:B------:R-:W-:Y:S02]  /*8790*/  IMAD.MOV R7, RZ, RZ, -R7 ;  /* 0x000000ffff077224 */ /* 0x000fe400078e0a07 */
[----:B------:R-:W-:Y:S01]  /*87a0*/  IMAD.HI.U32 R4, R0, R12, RZ ;  /* 0x0000000c00047227 */ /* 0x000fe200078e00ff */
[----:B------:R-:W-:-:S03]  /*87b0*/  IABS R10, R21 ;  /* 0x00000015000a7213 */ /* 0x000fc60000000000 */
[----:B------:R-:W-:Y:S02]  /*87c0*/  IMAD R9, R2, R7, R9 ;  /* 0x0000000702097224 */ /* 0x000fe400078e0209 */
[----:B------:R-:W-:-:S03]  /*87d0*/  IMAD.MOV R4, RZ, RZ, -R4 ;  /* 0x000000ffff047224 */ /* 0x000fc600078e0a04 */
[C---:B------:R-:W-:Y:S01]  /*87e0*/  ISETP.GT.U32.AND P6, PT, R2.reuse, R9, PT ;  /* 0x000000090200720c */ /* 0x040fe20003fc4070 */
[----:B------:R-:W-:Y:S02]  /*87f0*/  IMAD R12, R2, R4, R12 ;  /* 0x00000004020c7224 */ /* 0x000fe400078e020c */
[----:B------:R-:W-:-:S04]  /*8800*/  IMAD.HI.U32 R4, R0, R10, RZ ;  /* 0x0000000a00047227 */ /* 0x000fc800078e00ff */
[----:B------:R-:W-:Y:S01]  /*8810*/  IMAD.MOV R4, RZ, RZ, -R4 ;  /* 0x000000ffff047224 */ /* 0x000fe200078e0a04 */
[----:B------:R-:W-:-:S03]  /*8820*/  ISETP.GT.U32.AND P1, PT, R2, R12, PT ;  /* 0x0000000c0200720c */ /* 0x000fc60003f24070 */
[C---:B------:R-:W-:Y:S02]  /*8830*/  IMAD R10, R2.reuse, R4, R10 ;  /* 0x00000004020a7224 */ /* 0x040fe400078e020a */
[----:B------:R-:W-:Y:S01]  /*8840*/  @!P6 IMAD.IADD R9, R9, 0x1, -R2 ;  /* 0x000000010909e824 */ /* 0x000fe200078e0a02 */
[----:B------:R-:W-:Y:S02]  /*8850*/  ISETP.GE.AND P6, PT, R25, RZ, PT ;  /* 0x000000ff1900720c */ /* 0x000fe40003fc6270 */
[----:B------:R-:W-:Y:S01]  /*8860*/  ISETP.GT.U32.AND P3, PT, R2, R10, PT ;  /* 0x0000000a0200720c */ /* 0x000fe20003f64070 */
[----:B------:R-:W3:Y:S01]  /*8870*/  LDL.LU R25, [R1+0x268] ;  /* 0x0002680001197983 */ /* 0x000ee20000300800 */
[----:B------:R-:W-:-:S05]  /*8880*/  IABS R8, R24 ;  /* 0x0000001800087213 */ /* 0x000fca0000000000 */
[----:B------:R-:W-:-:S04]  /*8890*/  IMAD.HI.U32 R4, R0, R8, RZ ;  /* 0x0000000800047227 */ /* 0x000fc800078e00ff */
[----:B------:R-:W-:Y:S02]  /*88a0*/  @!P1 IMAD.IADD R12, R12, 0x1, -R2 ;  /* 0x000000010c0c9824 */ /* 0x000fe400078e0a02 */
[----:B------:R-:W-:Y:S02]  /*88b0*/  IMAD.MOV R4, RZ, RZ, -R4 ;  /* 0x000000ffff047224 */ /* 0x000fe400078e0a04 */
[----:B------:R-:W-:Y:S01]  /*88c0*/  @!P3 IMAD.IADD R10, R10, 0x1, -R2 ;  /* 0x000000010a0ab824 */ /* 0x000fe200078e0a02 */
[C---:B------:R-:W-:Y:S01]  /*88d0*/  ISETP.GT.U32.AND P3, PT, R2.reuse, R9, PT ;  /* 0x000000090200720c */ /* 0x040fe20003f64070 */
[C---:B------:R-:W-:Y:S01]  /*88e0*/  IMAD R8, R2.reuse, R4, R8 ;  /* 0x0000000402087224 */ /* 0x040fe200078e0208 */
[C---:B------:R-:W-:Y:S02]  /*88f0*/  ISETP.GT.U32.AND P5, PT, R2.reuse, R12, PT ;  /* 0x0000000c0200720c */ /* 0x040fe40003fa4070 */
[----:B------:R-:W-:Y:S01]  /*8900*/  ISETP.GT.U32.AND P0, PT, R2, R10, PT ;  /* 0x0000000a0200720c */ /* 0x000fe20003f04070 */
[----:B------:R-:W-:Y:S01]  /*8910*/  STL [R1+0x44], R14 ;  /* 0x0000440e01007387 */ /* 0x000fe20000100800 */
[----:B------:R-:W-:-:S03]  /*8920*/  @!P2 IMAD.MOV R11, RZ, RZ, -R11 ;  /* 0x000000ffff0ba224 */ /* 0x000fc600078e0a0b */
[----:B------:R0:W-:Y:S04]  /*8930*/  STL [R1+0x3c], R13 ;  /* 0x00003c0d01007387 */ /* 0x0001e80000100800 */
[--C-:B------:R-:W-:Y:S02]  /*8940*/  @!P3 IMAD.IADD R9, R9, 0x1, -R2.reuse ;  /* 0x000000010909b824 */ /* 0x100fe400078e0a02 */
[----:B------:R-:W-:Y:S01]  /*8950*/  @!P5 IMAD.IADD R12, R12, 0x1, -R2 ;  /* 0x000000010c0cd824 */ /* 0x000fe200078e0a02 */
[----:B-----5:R-:W-:-:S05]  /*8960*/  IABS R7, R29 ;  /* 0x0000001d00077213 */ /* 0x020fca0000000000 */
[----:B------:R-:W-:-:S04]  /*8970*/  IMAD.HI.U32 R4, R0, R7, RZ ;  /* 0x0000000700047227 */ /* 0x000fc800078e00ff */
[----:B------:R-:W-:-:S04]  /*8980*/  IMAD.MOV R4, RZ, RZ, -R4 ;  /* 0x000000ffff047224 */ /* 0x000fc800078e0a04 */
[----:B------:R-:W-:Y:S02]  /*8990*/  IMAD R7, R2, R4, R7 ;  /* 0x0000000402077224 */ /* 0x000fe400078e0207 */
[----:B0-----:R-:W-:-:S03]  /*89a0*/  IMAD.MOV.U32 R13, RZ, RZ, R9 ;  /* 0x000000ffff0d7224 */ /* 0x001fc600078e0009 */
[----:B------:R-:W-:Y:S01]  /*89b0*/  ISETP.GT.U32.AND P5, PT, R2, R7, PT ;  /* 0x000000070200720c */ /* 0x000fe20003fa4070 */
[----:B------:R-:W-:Y:S01]  /*89c0*/  @!P4 IMAD.MOV R6, RZ, RZ, -R6 ;  /* 0x000000ffff06c224 */ /* 0x000fe200078e0a06 */
[----:B------:R-:W-:Y:S01]  /*89d0*/  ISETP.GE.AND P1, PT, R28, RZ, PT ;  /* 0x000000ff1c00720c */ /* 0x000fe20003f26270 */
[----:B------:R-:W-:Y:S01]  /*89e0*/  @!P6 IMAD.MOV R13, RZ, RZ, -R13 ;  /* 0x000000ffff0de224 */ /* 0x000fe200078e0a0d */
[----:B------:R-:W-:Y:S01]  /*89f0*/  STL [R1+0x34], R11 ;  /* 0x0000340b01007387 */ /* 0x000fe20000100800 */
[----:B------:R-:W-:Y:S01]  /*8a00*/  @!P0 IMAD.IADD R10, R10, 0x1, -R2 ;  /* 0x000000010a0a8824 */ /* 0x000fe200078e0a02 */
[----:B------:R-:W-:Y:S02]  /*8a10*/  ISETP.GE.AND P0, PT, R29, RZ, PT ;  /* 0x000000ff1d00720c */ /* 0x000fe40003f06270 */
[----:B------:R-:W-:Y:S01]  /*8a20*/  STL [R1+0x2c], R6 ;  /* 0x00002c0601007387 */ /* 0x000fe20000100800 */
[----:B------:R-:W-:-:S03]  /*8a30*/  ISETP.GE.AND P2, PT, R21, RZ, PT ;  /* 0x000000ff1500720c */ /* 0x000fc60003f46270 */
[----:B------:R-:W4:Y:S01]  /*8a40*/  LDL.LU R29, [R1+0x274] ;  /* 0x00027400011d7983 */ /* 0x000f220000300800 */
[----:B------:R-:W-:-:S03]  /*8a50*/  @!P5 IMAD.IADD R7, R7, 0x1, -R2 ;  /* 0x000000010707d824 */ /* 0x000fc600078e0a02 */
[----:B------:R-:W-:Y:S01]  /*8a60*/  STL [R1+0x28], R13 ;  /* 0x0000280d01007387 */ /* 0x000fe20000100800 */
[----:B--2---:R-:W-:-:S03]  /*8a70*/  IABS R17, R5 ;  /* 0x0000000500117213 */ /* 0x004fc60000000000 */
[----:B------:R-:W2:Y:S01]  /*8a80*/  LDL.LU R21, [R1+0x278] ;  /* 0x0002780001157983 */ /* 0x000ea20000300800 */
[----:B------:R-:W-:Y:S01]  /*8a90*/  ISETP.GE.AND P5, PT, R5, RZ, PT ;  /* 0x000000ff0500720c */ /* 0x000fe20003fa6270 */
[----:B------:R-:W-:-:S04]  /*8aa0*/  IMAD.MOV.U32 R5, RZ, RZ, R12 ;  /* 0x000000ffff057224 */ /* 0x000fc800078e000c */
[----:B------:R-:W-:-:S05]  /*8ab0*/  @!P1 IMAD.MOV R5, RZ, RZ, -R5 ;  /* 0x000000ffff059224 */ /* 0x000fca00078e0a05 */
[----:B------:R0:W-:Y:S04]  /*8ac0*/  STL [R1+0x24], R5 ;  /* 0x0000240501007387 */ /* 0x0001e80000100800 */
[----:B0-----:R-:W5:Y:S04]  /*8ad0*/  LDL.LU R5, [R1+0x27c] ;  /* 0x00027c0001057983 */ /* 0x001f680000300800 */
[----:B------:R-:W5:Y:S01]  /*8ae0*/  LDL.LU R22, [R1+0x280] ;  /* 0x0002800001167983 */ /* 0x000f620000300800 */
[----:B------:R-:W-:Y:S01]  /*8af0*/  ISETP.GT.U32.AND P4, PT, R2, R8, PT ;  /* 0x000000080200720c */ /* 0x000fe20003f84070 */
[----:B------:R-:W-:-:S04]  /*8b00*/  IMAD.HI.U32 R3, R0, R17, RZ ;  /* 0x0000001100037227 */ /* 0x000fc800078e00ff */
[----:B------:R-:W-:-:S08]  /*8b10*/  IMAD.MOV R3, RZ, RZ, -R3 ;  /* 0x000000ffff037224 */ /* 0x000fd000078e0a03 */
[----:B------:R-:W-:Y:S02]  /*8b20*/  @!P4 IMAD.IADD R8, R8, 0x1, -R2 ;  /* 0x000000010808c824 */ /* 0x000fe400078e0a02 */
[----:B------:R-:W-:-:S03]  /*8b30*/  IMAD R17, R2, R3, R17 ;  /* 0x0000000302117224 */ /* 0x000fc600078e0211 */
[----:B------:R-:W-:Y:S02]  /*8b40*/  ISETP.GT.U32.AND P6, PT, R2, R8, PT ;  /* 0x000000080200720c */ /* 0x000fe40003fc4070 */
[----:B------:R-:W-:Y:S02]  /*8b50*/  ISETP.GE.AND P3, PT, R24, RZ, PT ;  /* 0x000000ff1800720c */ /* 0x000fe40003f66270 */
[----:B------:R-:W-:Y:S01]  /*8b60*/  ISETP.GT.U32.AND P4, PT, R2, R17, PT ;  /* 0x000000110200720c */ /* 0x000fe20003f84070 */
[----:B------:R-:W-:-:S08]  /*8b70*/  @!P2 IMAD.MOV R10, RZ, RZ, -R10 ;  /* 0x000000ffff0aa224 */ /* 0x000fd000078e0a0a */
[----:B------:R-:W-:-:S04]  /*8b80*/  @!P6 IMAD.IADD R8, R8, 0x1, -R2 ;  /* 0x000000010808e824 */ /* 0x000fc800078e0a02 */
[----:B------:R-:W-:Y:S02]  /*8b90*/  IMAD.MOV.U32 R12, RZ, RZ, R8 ;  /* 0x000000ffff0c7224 */ /* 0x000fe400078e0008 */
[----:B------:R-:W-:Y:S01]  /*8ba0*/  @!P4 IMAD.IADD R17, R17, 0x1, -R2 ;  /* 0x000000011111c824 */ /* 0x000fe200078e0a02 */
[C---:B------:R-:W-:Y:S01]  /*8bb0*/  ISETP.GT.U32.AND P4, PT, R2.reuse, R7, PT ;  /* 0x000000070200720c */ /* 0x040fe20003f84070 */
[----:B------:R-:W-:Y:S01]  /*8bc0*/  @!P3 IMAD.MOV R12, RZ, RZ, -R12 ;  /* 0x000000ffff0cb224 */ /* 0x000fe200078e0a0c */
[----:B------:R-:W-:Y:S04]  /*8bd0*/  STL [R1+0x1c], R10 ;  /* 0x00001c0a01007387 */ /* 0x000fe80000100800 */
[----:B------:R0:W-:Y:S04]  /*8be0*/  STL [R1+0x10], R12 ;  /* 0x0000100c01007387 */ /* 0x0001e80000100800 */
[----:B------:R-:W5:Y:S03]  /*8bf0*/  LDL.LU R23, [R1+0x284] ;  /* 0x0002840001177983 */ /* 0x000f660000300800 */
[----:B------:R-:W-:Y:S01]  /*8c00*/  @!P4 IMAD.IADD R7, R7, 0x1, -R2 ;  /* 0x000000010707c824 */ /* 0x000fe200078e0a02 */
[----:B------:R-:W-:Y:S01]  /*8c10*/  IABS R6, R27 ;  /* 0x0000001b00067213 */ /* 0x000fe20000000000 */
[----:B------:R-:W5:Y:S02]  /*8c20*/  LDL.LU R24, [R1+0x288] ;  /* 0x0002880001187983 */ /* 0x000f640000300800 */
[----:B------:R-:W-:Y:S01]  /*8c30*/  @!P0 IMAD.MOV R7, RZ, RZ, -R7 ;  /* 0x000000ffff078224 */ /* 0x000fe200078e0a07 */
[----:B------:R-:W-:-:S04]  /*8c40*/  ISETP.GT.U32.AND P1, PT, R2, R17, PT ;  /* 0x000000110200720c */ /* 0x000fc80003f24070 */
[----:B------:R1:W-:Y:S04]  /*8c50*/  STL [R1+0xc], R7 ;  /* 0x00000c0701007387 */ /* 0x0003e80000100800 */
[----:B------:R-:W5:Y:S05]  /*8c60*/  LDL.LU R28, [R1+0x28c] ;  /* 0x00028c00011c7983 */ /* 0x000f6a0000300800 */
[----:B------:R-:W-:Y:S01]  /*8c70*/  @!P1 IMAD.IADD R17, R17, 0x1, -R2 ;  /* 0x0000000111119824 */ /* 0x000fe200078e0a02 */
[----:B------:R-:W-:-:S02]  /*8c80*/  IABS R4, R26 ;  /* 0x0000001a00047213 */ /* 0x000fc40000000000 */
[----:B------:R-:W-:-:S03]  /*8c90*/  ISETP.GE.AND P4, PT, R26, RZ, PT ;  /* 0x000000ff1a00720c */ /* 0x000fc60003f86270 */
[----:B------:R-:W-:-:S04]  /*8ca0*/  IMAD.HI.U32 R11, R0, R4, RZ ;  /* 0x00000004000b7227 */ /* 0x000fc800078e00ff */
[----:B------:R-:W-:-:S04]  /*8cb0*/  IMAD.MOV R11, RZ, RZ, -R11 ;  /* 0x000000ffff0b7224 */ /* 0x000fc800078e0a0b */
[----:B------:R-:W-:Y:S01]  /*8cc0*/  IMAD R4, R2, R11, R4 ;  /* 0x0000000b02047224 */ /* 0x000fe200078e0204 */
[----:B---3--:R-:W-:-:S05]  /*8cd0*/  IABS R3, R25 ;  /* 0x0000001900037213 */ /* 0x008fca0000000000 */
[----:B------:R-:W-:-:S04]  /*8ce0*/  IMAD.HI.U32 R9, R0, R3, RZ ;  /* 0x0000000300097227 */ /* 0x000fc800078e00ff */
[----:B------:R-:W-:Y:S01]  /*8cf0*/  IMAD.MOV R9, RZ, RZ, -R9 ;  /* 0x000000ffff097224 */ /* 0x000fe200078e0a09 */
[----:B------:R-:W-:Y:S02]  /*8d00*/  ISETP.GE.AND P2, PT, R25, RZ, PT ;  /* 0x000000ff1900720c */ /* 0x000fe40003f46270 */
[----:B------:R-:W3:Y:S01]  /*8d10*/  LDL.LU R25, [R1+0x290] ;  /* 0x0002900001197983 */ /* 0x000ee20000300800 */
[----:B------:R-:W-:Y:S02]  /*8d20*/  IMAD R3, R2, R9, R3 ;  /* 0x0000000902037224 */ /* 0x000fe400078e0203 */
[----:B------:R-:W-:Y:S01]  /*8d30*/  IMAD.HI.U32 R9, R0, R6, RZ ;  /* 0x0000000600097227 */ /* 0x000fe200078e00ff */
[----:B------:R-:W3:Y:S03]  /*8d40*/  LDL.LU R26, [R1+0x294] ;  /* 0x00029400011a7983 */ /* 0x000ee60000300800 */
[----:B------:R-:W-:-:S04]  /*8d50*/  IMAD.MOV R9, RZ, RZ, -R9 ;  /* 0x000000ffff097224 */ /* 0x000fc800078e0a09 */
[----:B------:R-:W-:-:S05]  /*8d60*/  IMAD R6, R2, R9, R6 ;  /* 0x0000000902067224 */ /* 0x000fca00078e0206 */
[C---:B------:R-:W-:Y:S02]  /*8d70*/  ISETP.GT.U32.AND P1, PT, R2.reuse, R6, PT ;  /* 0x000000060200720c */ /* 0x040fe40003f24070 */
[----:B------:R-:W-:-:S11]  /*8d80*/  ISETP.GT.U32.AND P6, PT, R2, R3, PT ;  /* 0x000000030200720c */ /* 0x000fd60003fc4070 */
[----:B------:R-:W-:-:S05]  /*8d90*/  @!P1 IMAD.IADD R6, R6, 0x1, -R2 ;  /* 0x0000000106069824 */ /* 0x000fca00078e0a02 */
[----:B------:R-:W-:Y:S01]  /*8da0*/  ISETP.GT.U32.AND P1, PT, R2, R6, PT ;  /* 0x000000060200720c */ /* 0x000fe20003f24070 */
[----:B------:R-:W-:-:S05]  /*8db0*/  @!P6 IMAD.IADD R3, R3, 0x1, -R2 ;  /* 0x000000010303e824 */ /* 0x000fca00078e0a02 */
[----:B------:R-:W-:-:S07]  /*8dc0*/  ISETP.GT.U32.AND P0, PT, R2, R3, PT ;  /* 0x000000030200720c */ /* 0x000fce0003f04070 */
[----:B------:R-:W-:Y:S01]  /*8dd0*/  @!P1 IMAD.IADD R6, R6, 0x1, -R2 ;  /* 0x0000000106069824 */ /* 0x000fe200078e0a02 */
[----:B------:R-:W-:Y:S02]  /*8de0*/  ISETP.GE.AND P6, PT, R27, RZ, PT ;  /* 0x000000ff1b00720c */ /* 0x000fe40003fc6270 */
[----:B------:R-:W3:Y:S01]  /*8df0*/  LDL.LU R27, [R1+0x298] ;  /* 0x00029800011b7983 */ /* 0x000ee20000300800 */
[----:B----4-:R-:W-:Y:S02]  /*8e00*/  IABS R8, R29 ;  /* 0x0000001d00087213 */ /* 0x010fe40000000000 */
[----:B--2---:R-:W-:-:S05]  /*8e10*/  IABS R9, R21 ;  /* 0x0000001500097213 */ /* 0x004fca0000000000 */
[----:B0-----:R-:W-:-:S04]  /*8e20*/  IMAD.HI.U32 R12, R0, R9, RZ ;  /* 0x00000009000c7227 */ /* 0x001fc800078e00ff */
[----:B------:R-:W-:Y:S02]  /*8e30*/  IMAD.MOV R12, RZ, RZ, -R12 ;  /* 0x000000ffff0c7224 */ /* 0x000fe400078e0a0c */
[----:B-1----:R-:W-:-:S04]  /*8e40*/  IMAD.HI.U32 R7, R0, R8, RZ ;  /* 0x0000000800077227 */ /* 0x002fc800078e00ff */
[----:B------:R-:W-:Y:S02]  /*8e50*/  IMAD R9, R2, R12, R9 ;  /* 0x0000000c02097224 */ /* 0x000fe400078e0209 */
[----:B------:R-:W-:-:S03]  /*8e60*/  IMAD.MOV R7, RZ, RZ, -R7 ;  /* 0x000000ffff077224 */ /* 0x000fc600078e0a07 */
[C---:B------:R-:W-:Y:S01]  /*8e70*/  ISETP.GT.U32.AND P1, PT, R2.reuse, R9, PT ;  /* 0x000000090200720c */ /* 0x040fe20003f24070 */
[----:B------:R-:W-:Y:S01]  /*8e80*/  IMAD R8, R2, R7, R8 ;  /* 0x0000000702087224 */ /* 0x000fe200078e0208 */
[----:B-----5:R-:W-:-:S05]  /*8e90*/  IABS R11, R22 ;  /* 0x00000016000b7213 */ /* 0x020fca0000000000 */
[----:B------:R-:W-:-:S04]  /*8ea0*/  IMAD.HI.U32 R7, R0, R11, RZ ;  /* 0x0000000b00077227 */ /* 0x000fc800078e00ff */
[----:B------:R-:W-:-:S04]  /*8eb0*/  IMAD.MOV R7, RZ, RZ, -R7 ;  /* 0x000000ffff077224 */ /* 0x000fc800078e0a07 */
[C---:B------:R-:W-:Y:S02]  /*8ec0*/  IMAD R11, R2.reuse, R7, R11 ;  /* 0x00000007020b7224 */ /* 0x040fe400078e020b */
[--C-:B------:R-:W-:Y:S01]  /*8ed0*/  @!P0 IMAD.IADD R3, R3, 0x1, -R2.reuse ;  /* 0x0000000103038824 */ /* 0x100fe200078e0a02 */
[----:B------:R-:W-:Y:S01]  /*8ee0*/  ISETP.GE.AND P0, PT, R29, RZ, PT ;  /* 0x000000ff1d00720c */ /* 0x000fe20003f06270 */
[----:B------:R-:W-:Y:S01]  /*8ef0*/  @!P1 IMAD.IADD R9, R9, 0x1, -R2 ;  /* 0x0000000109099824 */ /* 0x000fe200078e0a02 */
[----:B------:R-:W-:Y:S01]  /*8f00*/  ISETP.GT.U32.AND P1, PT, R2, R11, PT ;  /* 0x0000000b0200720c */ /* 0x000fe20003f24070 */
[----:B------:R-:W2:-:S12]  /*8f10*/  LDL.LU R29, [R1+0x29c] ;  /* 0x00029c00011d7983 */ /* 0x000e980000300800 */
[----:B------:R-:W-:Y:S01]  /*8f20*/  @!P1 IMAD.IADD R11, R11, 0x1, -R2 ;  /* 0x000000010b0b9824 */ /* 0x000fe200078e0a02 */
[----:B------:R-:W-:Y:S02]  /*8f30*/  ISETP.GE.AND P1, PT, R21, RZ, PT ;  /* 0x000000ff1500720c */ /* 0x000fe40003f26270 */
[----:B------:R-:W4:Y:S01]  /*8f40*/  LDL.LU R21, [R1+0x2a0] ;  /* 0x0002a00001157983 */ /* 0x000f220000300800 */
[----:B------:R-:W-:-:S13]  /*8f50*/  ISETP.GT.U32.AND P3, PT, R2, R4, PT ;  /* 0x000000040200720c */ /* 0x000fda0003f64070 */
[----:B------:R-:W-:-:S05]  /*8f60*/  @!P3 IMAD.IADD R4, R4, 0x1, -R2 ;  /* 0x000000010404b824 */ /* 0x000fca00078e0a02 */
[----:B------:R-:W-:Y:S02]  /*8f70*/  ISETP.GT.U32.AND P3, PT, R2, R4, PT ;  /* 0x000000040200720c */ /* 0x000fe40003f64070 */
[----:B------:R-:W-:-:S05]  /*8f80*/  IABS R10, R5 ;  /* 0x00000005000a7213 */ /* 0x000fca0000000000 */
[----:B------:R-:W-:-:S06]  /*8f90*/  IMAD.HI.U32 R13, R0, R10, RZ ;  /* 0x0000000a000d7227 */ /* 0x000fcc00078e00ff */
[----:B------:R-:W-:Y:S01]  /*8fa0*/  @!P3 IMAD.IADD R4, R4, 0x1, -R2 ;  /* 0x000000010404b824 */ /* 0x000fe200078e0a02 */
[----:B------:R-:W-:Y:S01]  /*8fb0*/  ISETP.GT.U32.AND P3, PT, R2, R8, PT ;  /* 0x000000080200720c */ /* 0x000fe20003f64070 */
[----:B------:R-:W-:Y:S01]  /*8fc0*/  IMAD.MOV R13, RZ, RZ, -R13 ;  /* 0x000000ffff0d7224 */ /* 0x000fe200078e0a0d */
[----:B------:R-:W-:-:S03]  /*8fd0*/  IABS R12, R23 ;  /* 0x00000017000c7213 */ /* 0x000fc60000000000 */
[----:B------:R-:W-:Y:S02]  /*8fe0*/  IMAD R10, R2, R13, R10 ;  /* 0x0000000d020a7224 */ /* 0x000fe400078e020a */
[----:B------:R-:W-:-:S06]  /*8ff0*/  IMAD.HI.U32 R7, R0, R12, RZ ;  /* 0x0000000c00077227 */ /* 0x000fcc00078e00ff */
[----:B------:R-:W-:Y:S01]  /*9000*/  @!P3 IMAD.IADD R8, R8, 0x1, -R2 ;  /* 0x000000010808b824 */ /* 0x000fe200078e0a02 */
[----:B------:R-:W-:Y:S01]  /*9010*/  ISETP.GT.U32.AND P3, PT, R2, R10, PT ;  /* 0x0000000a0200720c */ /* 0x000fe20003f64070 */
[----:B------:R-:W-:-:S04]  /*9020*/  IMAD.MOV R7, RZ, RZ, -R7 ;  /* 0x000000ffff077224 */ /* 0x000fc800078e0a07 */
[----:B------:R-:W-:Y:S02]  /*9030*/  IMAD R12, R2, R7, R12 ;  /* 0x00000007020c7224 */ /* 0x000fe400078e020c */
[----:B------:R-:W-:-:S06]  /*9040*/  @!P4 IMAD.MOV R4, RZ, RZ, -R4 ;  /* 0x000000ffff04c224 */ /* 0x000fcc00078e0a04 */
[----:B------:R-:W-:Y:S01]  /*9050*/  @!P3 IMAD.IADD R10, R10, 0x1, -R2 ;  /* 0x000000010a0ab824 */ /* 0x000fe200078e0a02 */
[----:B------:R-:W-:-:S04]  /*9060*/  ISETP.GT.U32.AND P3, PT, R2, R12, PT ;  /* 0x0000000c0200720c */ /* 0x000fc80003f64070 */
[C---:B------:R-:W-:Y:S02]  /*9070*/  ISETP.GT.U32.AND P4, PT, R2.reuse, R10, PT ;  /* 0x0000000a0200720c */ /* 0x040fe40003f84070 */
[----:B------:R-:W-:Y:S02]  /*9080*/  IABS R13, R24 ;  /* 0x00000018000d7213 */ /* 0x000fe40000000000 */
[----:B------:R-:W-:Y:S01]  /*9090*/  IABS R14, R28 ;  /* 0x0000001c000e7213 */ /* 0x000fe20000000000 */
[----:B------:R-:W-:Y:S01]  /*90a0*/  @!P2 IMAD.MOV R3, RZ, RZ, -R3 ;  /* 0x000000ffff03a224 */ /* 0x000fe200078e0a03 */
[----:B------:R-:W-:Y:S01]  /*90b0*/  ISETP.GT.U32.AND P2, PT, R2, R9, PT ;  /* 0x000000090200720c */ /* 0x000fe20003f44070 */
[----:B------:R-:W-:-:S04]  /*90c0*/  IMAD.HI.U32 R20, R0, R13, RZ ;  /* 0x0000000d00147227 */ /* 0x000fc800078e00ff */
[----:B------:R-:W-:Y:S01]  /*90d0*/  @!P3 IMAD.IADD R12, R12, 0x1, -R2 ;  /* 0x000000010c0cb824 */ /* 0x000fe200078e0a02 */
[----:B------:R-:W-:Y:S01]  /*90e0*/  ISETP.GT.U32.AND P3, PT, R2, R8, PT ;  /* 0x000000080200720c */ /* 0x000fe20003f64070 */
[----:B------:R-:W-:-:S04]  /*90f0*/  IMAD.HI.U32 R19, R0, R14, RZ ;  /* 0x0000000e00137227 */ /* 0x000fc800078e00ff */
[----:B------:R-:W-:Y:S01]  /*9100*/  @!P5 IMAD.MOV R17, RZ, RZ, -R17 ;  /* 0x000000ffff11d224 */ /* 0x000fe200078e0a11 */
[----:B------:R-:W-:Y:S01]  /*9110*/  ISETP.GT.U32.AND P5, PT, R2, R11, PT ;  /* 0x0000000b0200720c */ /* 0x000fe20003fa4070 */
[----:B------:R-:W-:Y:S02]  /*9120*/  @!P4 IMAD.IADD R10, R10, 0x1, -R2 ;  /* 0x000000010a0ac824 */ /* 0x000fe400078e0a02 */
[----:B------:R-:W-:Y:S02]  /*9130*/  IMAD.MOV R20, RZ, RZ, -R20 ;  /* 0x000000ffff147224 */ /* 0x000fe400078e0a14 */
[----:B------:R-:W-:Y:S02]  /*9140*/  IMAD.MOV R19, RZ, RZ, -R19 ;  /* 0x000000ffff137224 */ /* 0x000fe400078e0a13 */
[----:B------:R-:W-:Y:S01]  /*9150*/  @!P6 IMAD.MOV R6, RZ, RZ, -R6 ;  /* 0x000000ffff06e224 */ /* 0x000fe200078e0a06 */
[C---:B------:R-:W-:Y:S01]  /*9160*/  ISETP.GT.U32.AND P6, PT, R2.reuse, R12, PT ;  /* 0x0000000c0200720c */ /* 0x040fe20003fc4070 */
[----:B------:R-:W-:-:S02]  /*9170*/  IMAD R13, R2, R20, R13 ;  /* 0x00000014020d7224 */ /* 0x000fc400078e020d */
[----:B------:R-:W-:Y:S02]  /*9180*/  IMAD R14, R2, R19, R14 ;  /* 0x00000013020e7224 */ /* 0x000fe400078e020e */
[--C-:B------:R-:W-:Y:S01]  /*9190*/  @!P3 IMAD.IADD R8, R8, 0x1, -R2.reuse ;  /* 0x000000010808b824 */ /* 0x100fe200078e0a02 */
[C---:B------:R-:W-:Y:S01]  /*91a0*/  ISETP.GT.U32.AND P3, PT, R2.reuse, R13, PT ;  /* 0x0000000d0200720c */ /* 0x040fe20003f64070 */
[--C-:B------:R-:W-:Y:S01]  /*91b0*/  @!P2 IMAD.IADD R9, R9, 0x1, -R2.reuse ;  /* 0x000000010909a824 */ /* 0x100fe200078e0a02 */
[----:B------:R0:W-:Y:S01]  /*91c0*/  STL [R1+0x8], R17 ;  /* 0x0000081101007387 */ /* 0x0001e20000100800 */
[----:B------:R-:W-:Y:S01]  /*91d0*/  ISETP.GT.U32.AND P2, PT, R2, R14, PT ;  /* 0x0000000e0200720c */ /* 0x000fe20003f44070 */
[----:B------:R-:W-:Y:S02]  /*91e0*/  @!P5 IMAD.IADD R11, R11, 0x1, -R2 ;  /* 0x000000010b0bd824 */ /* 0x000fe400078e0a02 */
[----:B------:R-:W-:Y:S01]  /*91f0*/  STL [R1+0x1fac], R3 ;  /* 0x001fac0301007387 */ /* 0x000fe20000100800 */
[----:B------:R-:W-:-:S03]  /*9200*/  ISETP.GE.AND P5, PT, R5, RZ, PT ;  /* 0x000000ff0500720c */ /* 0x000fc60003fa6270 */
[----:B------:R-:W-:Y:S04]  /*9210*/  STL [R1+0x1fb0], R4 ;  /* 0x001fb00401007387 */ /* 0x000fe80000100800 */
[----:B------:R-:W-:Y:S01]  /*9220*/  STL [R1+0x1fb4], R6 ;  /* 0x001fb40601007387 */ /* 0x000fe20000100800 */
[----:B------:R-:W-:-:S03]  /*9230*/  @!P6 IMAD.IADD R12, R12, 0x1, -R2 ;  /* 0x000000010c0ce824 */ /* 0x000fc600078e0a02 */
[----:B------:R-:W5:Y:S01]  /*9240*/  LDL.LU R5, [R1+0x2038] ;  /* 0x0020380001057983 */ /* 0x000f620000300800 */
[--C-:B------:R-:W-:Y:S01]  /*9250*/  @!P3 IMAD.IADD R13, R13, 0x1, -R2.reuse ;  /* 0x000000010d0db824 */ /* 0x100fe200078e0a02 */
[----:B------:R-:W-:Y:S01]  /*9260*/  ISETP.GE.AND P3, PT, R22, RZ, PT ;  /* 0x000000ff1600720c */ /* 0x000fe20003f66270 */
[----:B------:R-:W-:Y:S01]  /*9270*/  @!P2 IMAD.IADD R14, R14, 0x1, -R2 ;  /* 0x000000010e0ea824 */ /* 0x000fe200078e0a02 */
[----:B------:R-:W-:Y:S02]  /*9280*/  ISETP.GE.AND P2, PT, R23, RZ, PT ;  /* 0x000000ff1700720c */ /* 0x000fe40003f46270 */
[----:B---3--:R-:W-:-:S05]  /*9290*/  IABS R15, R25 ;  /* 0x00000019000f7213 */ /* 0x008fca0000000000 */
[----:B------:R-:W-:-:S04]  /*92a0*/  IMAD.HI.U32 R18, R0, R15, RZ ;  /* 0x0000000f00127227 */ /* 0x000fc800078e00ff */
[----:B------:R-:W-:-:S04]  /*92b0*/  IMAD.MOV R18, RZ, RZ, -R18 ;  /* 0x000000ffff127224 */ /* 0x000fc800078e0a12 */
[----:B------:R-:W-:Y:S01]  /*92c0*/  IMAD R15, R2, R18, R15 ;  /* 0x00000012020f7224 */ /* 0x000fe200078e020f */
[----:B------:R-:W-:-:S04]  /*92d0*/  IABS R16, R26 ;  /* 0x0000001a00107213 */ /* 0x000fc80000000000 */
[----:B------:R-:W-:Y:S01]  /*92e0*/  ISETP.GT.U32.AND P4, PT, R2, R15, PT ;  /* 0x0000000f0200720c */ /* 0x000fe20003f84070 */
[----:B------:R-:W-:-:S04]  /*92f0*/  IMAD.HI.U32 R7, R0, R16, RZ ;  /* 0x0000001000077227 */ /* 0x000fc800078e00ff */
[----:B------:R-:W-:-:S04]  /*9300*/  IMAD.MOV R7, RZ, RZ, -R7 ;  /* 0x000000ffff077224 */ /* 0x000fc800078e0a07 */
[----:B------:R-:W-:-:S04]  /*9310*/  IMAD R16, R2, R7, R16 ;  /* 0x0000000702107224 */ /* 0x000fc800078e0210 */
[----:B------:R-:W-:Y:S01]  /*9320*/  @!P4 IMAD.IADD R15, R15, 0x1, -R2 ;  /* 0x000000010f0fc824 */ /* 0x000fe200078e0a02 */
[----:B------:R-:W-:Y:S02]  /*9330*/  ISETP.GE.AND P4, PT, R24, RZ, PT ;  /* 0x000000ff1800720c */ /* 0x000fe40003f86270 */
[----:B------:R-:W3:Y:S01]  /*9340*/  LDL.LU R24, [R1+0x2a4] ;  /* 0x0002a40001187983 */ /* 0x000ee20000300800 */
[C---:B------:R-:W-:Y:S01]  /*9350*/  ISETP.GT.U32.AND P6, PT, R2.reuse, R16, PT ;  /* 0x000000100200720c */ /* 0x040fe20003fc4070 */
[----:B------:R-:W-:Y:S01]  /*9360*/  @!P1 IMAD.MOV R9, RZ, RZ, -R9 ;  /* 0x000000ffff099224 */ /* 0x000fe200078e0a09 */
[----:B------:R-:W-:Y:S01]  /*9370*/  ISETP.GT.U32.AND P1, PT, R2, R14, PT ;  /* 0x0000000e0200720c */ /* 0x000fe20003f24070 */
[----:B------:R-:W-:Y:S02]  /*9380*/  @!P0 IMAD.MOV R8, RZ, RZ, -R8 ;  /* 0x000000ffff088224 */ /* 0x000fe400078e0a08 */
[----:B------:R-:W-:Y:S02]  /*9390*/  @!P5 IMAD.MOV R10, RZ, RZ, -R10 ;  /* 0x000000ffff0ad224 */ /* 0x000fe400078e0a0a */
[----:B------:R-:W-:-:S06]  /*93a0*/  @!P3 IMAD.MOV R11, RZ, RZ, -R11 ;  /* 0x000000ffff0bb224 */ /* 0x000fcc00078e0a0b */
[----:B------:R-:W-:Y:S01]  /*93b0*/  @!P6 IMAD.IADD R16, R16, 0x1, -R2 ;  /* 0x000000011010e824 */ /* 0x000fe200078e0a02 */
[C---:B------:R-:W-:Y:S02]  /*93c0*/  ISETP.GT.U32.AND P6, PT, R2.reuse, R15, PT ;  /* 0x0000000f0200720c */ /* 0x040fe40003fc4070 */
[----:B0-----:R-:W-:Y:S01]  /*93d0*/  IABS R17, R27 ;  /* 0x0000001b00117213 */ /* 0x001fe20000000000 */
[----:B------:R-:W-:Y:S01]  /*93e0*/  @!P2 IMAD.MOV R12, RZ, RZ, -R12 ;  /* 0x000000ffff0ca224 */ /* 0x000fe200078e0a0c */
[----:B------:R-:W-:Y:S01]  /*93f0*/  ISETP.GT.U32.AND P5, PT, R2, R16, PT ;  /* 0x000000100200720c */ /* 0x000fe20003fa4070 */
[----:B------:R-:W-:Y:S02]  /*9400*/  STL [R1+0x1fb8], R8 ;  /* 0x001fb80801007387 */ /* 0x000fe40000100800 */
[----:B------:R-:W-:Y:S02]  /*9410*/  IMAD.HI.U32 R19, R0, R17, RZ ;  /* 0x0000001100137227 */ /* 0x000fe400078e00ff */
[----:B------:R0:W-:Y:S02]  /*9420*/  STL [R1+0x1fbc], R9 ;  /* 0x001fbc0901007387 */ /* 0x0001e40000100800 */
[----:B------:R-:W-:-:S02]  /*9430*/  IMAD.MOV R19, RZ, RZ, -R19 ;  /* 0x000000ffff137224 */ /* 0x000fc400078e0a13 */
[----:B------:R-:W-:Y:S01]  /*9440*/  STL [R1+0x1fc0], R10 ;  /* 0x001fc00a01007387 */ /* 0x000fe20000100800 */
[----:B------:R-:W-:Y:S01]  /*9450*/  @!P1 IMAD.IADD R14, R14, 0x1, -R2 ;  /* 0x000000010e0e9824 */ /* 0x000fe200078e0a02 */
[----:B------:R-:W-:Y:S02]  /*9460*/  ISETP.GE.AND P1, PT, R25, RZ, PT ;  /* 0x000000ff1900720c */ /* 0x000fe40003f26270 */
[----:B------:R1:W-:Y:S01]  /*9470*/  STL [R1+0x1fc4], R11 ;  /* 0x001fc40b01007387 */ /* 0x0003e20000100800 */
[----:B------:R-:W-:-:S03]  /*9480*/  ISETP.GT.U32.AND P0, PT, R2, R13, PT ;  /* 0x0000000d0200720c */ /* 0x000fc60003f04070 */
[----:B------:R5:W-:Y:S01]  /*9490*/  STL [R1+0x1fc8], R12 ;  /* 0x001fc80c01007387 */ /* 0x000be20000100800 */
[----:B------:R-:W-:-:S03]  /*94a0*/  IMAD R17, R2, R19, R17 ;  /* 0x0000001302117224 */ /* 0x000fc600078e0211 */
[----:B------:R-:W5:Y:S01]  /*94b0*/  LDL.LU R25, [R1+0x2ac] ;  /* 0x0002ac0001197983 */ /* 0x000f620000300800 */
[--C-:B------:R-:W-:Y:S01]  /*94c0*/  @!P6 IMAD.IADD R15, R15, 0x1, -R2.reuse ;  /* 0x000000010f0fe824 */ /* 0x100fe200078e0a02 */
[----:B------:R-:W-:Y:S02]  /*94d0*/  ISETP.GE.AND P6, PT, R26, RZ, PT ;  /* 0x000000ff1a00720c */ /* 0x000fe40003fc6270 */
[----:B------:R-:W5:Y:S01]  /*94e0*/  LDL.LU R26, [R1+0x2b0] ;  /* 0x0002b000011a7983 */ /* 0x000f620000300800 */
[--C-:B------:R-:W-:Y:S01]  /*94f0*/  @!P5 IMAD.IADD R16, R16, 0x1, -R2.reuse ;  /* 0x000000011010d824 */ /* 0x100fe200078e0a02 */
[----:B------:R-:W-:Y:S02]  /*9500*/  ISETP.GT.U32.AND P3, PT, R2, R17, PT ;  /* 0x000000110200720c */ /* 0x000fe40003f64070 */
[----:B------:R-:W-:Y:S02]  /*9510*/  ISETP.GE.AND P5, PT, R27, RZ, PT ;  /* 0x000000ff1b00720c */ /* 0x000fe40003fa6270 */
[----:B------:R-:W5:Y:S01]  /*9520*/  LDL.LU R27, [R1+0x2a8] ;  /* 0x0002a800011b7983 */ /* 0x000f620000300800 */
[----:B------:R-:W-:Y:S01]  /*9530*/  ISETP.GE.AND P2, PT, R28, RZ, PT ;  /* 0x000000ff1c00720c */ /* 0x000fe20003f46270 */
[----:B------:R-:W-:-:S02]  /*9540*/  @!P0 IMAD.IADD R13, R13, 0x1, -R2 ;  /* 0x000000010d0d8824 */ /* 0x000fc400078e0a02 */
[----:B------:R-:W-:Y:S02]  /*9550*/  @!P1 IMAD.MOV R15, RZ, RZ, -R15 ;  /* 0x000000ffff0f9224 */ /* 0x000fe400078e0a0f */
[----:B------:R-:W-:-:S03]  /*9560*/  @!P4 IMAD.MOV R13, RZ, RZ, -R13 ;  /* 0x000000ffff0dc224 */ /* 0x000fc600078e0a0d */
[----:B------:R-:W-:Y:S01]  /*9570*/  @!P3 IMAD.IADD R17, R17, 0x1, -R2 ;  /* 0x000000011111b824 */ /* 0x000fe200078e0a02 */
[----:B--2---:R-:W-:-:S05]  /*9580*/  IABS R18, R29 ;  /* 0x0000001d00127213 */ /* 0x004fca0000000000 */
[----:B------:R-:W-:-:S04]  /*9590*/  IMAD.HI.U32 R7, R0, R18, RZ ;  /* 0x0000001200077227 */ /* 0x000fc800078e00ff */
[----:B------:R-:W-:-:S04]  /*95a0*/  IMAD.MOV R7, RZ, RZ, -R7 ;  /* 0x000000ffff077224 */ /* 0x000fc800078e0a07 */
[----:B------:R-:W-:Y:S01]  /*95b0*/  IMAD R18, R2, R7, R18 ;  /* 0x0000000702127224 */ /* 0x000fe200078e0212 */
[----:B----4-:R-:W-:-:S04]  /*95c0*/  IABS R19, R21 ;  /* 0x0000001500137213 */ /* 0x010fc80000000000 */
[----:B------:R-:W-:Y:S01]  /*95d0*/  ISETP.GT.U32.AND P0, PT, R2, R18, PT ;  /* 0x000000120200720c */ /* 0x000fe20003f04070 */
[----:B------:R-:W-:Y:S01]  /*95e0*/  IMAD.HI.U32 R7, R0, R19, RZ ;  /* 0x0000001300077227 */ /* 0x000fe200078e00ff */
[----:B------:R-:W-:Y:S02]  /*95f0*/  ISETP.GE.AND P3, PT, R29, RZ, PT ;  /* 0x000000ff1d00720c */ /* 0x000fe40003f66270 */
[----:B------:R-:W2:Y:S01]  /*9600*/  LDL.LU R29, [R1+0x2b4] ;  /* 0x0002b400011d7983 */ /* 0x000ea20000300800 */
[----:B------:R-:W-:Y:S02]  /*9610*/  IMAD.MOV R7, RZ, RZ, -R7 ;  /* 0x000000ffff077224 */ /* 0x000fe400078e0a07 */
[----:B------:R-:W-:Y:S02]  /*9620*/  @!P2 IMAD.MOV R14, RZ, RZ, -R14 ;  /* 0x000000ffff0ea224 */ /* 0x000fe400078e0a0e */
[----:B------:R-:W-:Y:S02]  /*9630*/  IMAD R19, R2, R7, R19 ;  /* 0x0000000702137224 */ /* 0x000fe400078e0213 */
[----:B------:R-:W-:Y:S01]  /*9640*/  @!P6 IMAD.MOV R16, RZ, RZ, -R16 ;  /* 0x000000ffff10e224 */ /* 0x000fe200078e0a10 */
[----:B------:R-:W-:Y:S01]  /*9650*/  STL [R1+0x1fcc], R13 ;  /* 0x001fcc0d01007387 */ /* 0x000fe20000100800 */
[----:B------:R-:W-:Y:S01]  /*9660*/  @!P0 IMAD.IADD R18, R18, 0x1, -R2 ;  /* 0x0000000112128824 */ /* 0x000fe200078e0a02 */
[----:B------:R-:W-:-:S02]  /*9670*/  ISETP.GT.U32.AND P0, PT, R2, R17, PT ;  /* 0x000000110200720c */ /* 0x000fc40003f04070 */
[----:B------:R-:W-:Y:S01]  /*9680*/  STL [R1+0x1fd0], R14 ;  /* 0x001fd00e01007387 */ /* 0x000fe20000100800 */
[----:B------:R-:W-:-:S03]  /*9690*/  ISETP.GT.U32.AND P4, PT, R2, R19, PT ;  /* 0x000000130200720c */ /* 0x000fc60003f84070 */
[----:B------:R-:W-:Y:S04]  /*96a0*/  STL [R1+0x1fd4], R15 ;  /* 0x001fd40f01007387 */ /* 0x000fe80000100800 */
[----:B------:R-:W-:Y:S04]  /*96b0*/  STL [R1+0x1fd8], R16 ;  /* 0x001fd81001007387 */ /* 0x000fe80000100800 */
[----:B0-----:R-:W4:Y:S01]  /*96c0*/  LDL.LU R9, [R1+0x2b8] ;  /* 0x0002b80001097983 */ /* 0x001f220000300800 */
[--C-:B------:R-:W-:Y:S02]  /*96d0*/  @!P0 IMAD.IADD R17, R17, 0x1, -R2.reuse ;  /* 0x0000000111118824 */ /* 0x100fe400078e0a02 */
[----:B------:R-:W-:Y:S01]  /*96e0*/  @!P4 IMAD.IADD R19, R19, 0x1, -R2 ;  /* 0x000000011313c824 */ /* 0x000fe200078e0a02 */
[----:B------:R-:W4:Y:S01]  /*96f0*/  LDL.LU R3, [R1+0x2bc] ;  /* 0x0002bc0001037983 */ /* 0x000f220000300800 */
[----:B------:R-:W-:Y:S01]  /*9700*/  ISETP.GT.U32.AND P2, PT, R2, R18, PT ;  /* 0x000000120200720c */ /* 0x000fe20003f44070 */
[----:B------:R-:W-:-:S02]  /*9710*/  @!P5 IMAD.MOV R17, RZ, RZ, -R17 ;  /* 0x000000ffff11d224 */ /* 0x000fc400078e0a11 */
[----:B------:R-:W-:Y:S01]  /*9720*/  ISETP.GT.U32.AND P5, PT, R2, R19, PT ;  /* 0x000000130200720c */ /* 0x000fe20003fa4070 */
[----:B------:R-:W4:Y:S01]  /*9730*/  LDL.LU R8, [R1+0x2c0] ;  /* 0x0002c00001087983 */ /* 0x000f220000300800 */
[----:B------:R-:W-:-:S03]  /*9740*/  ISETP.GE.AND P1, PT, R21, RZ, PT ;  /* 0x000000ff1500720c */ /* 0x000fc60003f26270 */
[----:B------:R-:W4:Y:S05]  /*9750*/  LDL.LU R6, [R1+0x2c4] ;  /* 0x0002c40001067983 */ /* 0x000f2a0000300800 */
[----:B------:R-:W-:-:S03]  /*9760*/  @!P2 IMAD.IADD R18, R18, 0x1, -R2 ;  /* 0x000000011212a824 */ /* 0x000fc600078e0a02 */
[----:B------:R-:W-:Y:S02]  /*9770*/  @!P5 IMAD.IADD R19, R19, 0x1, -R2 ;  /* 0x000000011313d824 */ /* 0x000fe400078e0a02 */
[----:B------:R-:W-:Y:S02]  /*9780*/  @!P3 IMAD.MOV R18, RZ, RZ, -R18 ;  /* 0x000000ffff12b224 */ /* 0x000fe400078e0a12 */
[----:B------:R-:W-:Y:S01]  /*9790*/  @!P1 IMAD.MOV R19, RZ, RZ, -R19 ;  /* 0x000000ffff139224 */ /* 0x000fe200078e0a13 */
[----:B------:R-:W-:Y:S04]  /*97a0*/  STL [R1+0x1fdc], R17 ;  /* 0x001fdc1101007387 */ /* 0x000fe80000100800 */
[----:B------:R-:W-:Y:S04]  /*97b0*/  STL [R1+0x1fe0], R18 ;  /* 0x001fe01201007387 */ /* 0x000fe80000100800 */
[----:B------:R-:W-:Y:S04]  /*97c0*/  STL [R1+0x1fe4], R19 ;  /* 0x001fe41301007387 */ /* 0x000fe80000100800 */
[----:B------:R-:W4:Y:S04]  /*97d0*/  LDL.LU R4, [R1+0x2c8] ;  /* 0x0002c80001047983 */ /* 0x000f280000300800 */
[----:B-1----:R-:W4:Y:S01]  /*97e0*/  LDL.LU R11, [R1+0x2cc] ;  /* 0x0002cc00010b7983 */ /* 0x002f220000300800 */
[----:B---3--:R-:W-:-:S05]  /*97f0*/  IABS R20, R24 ;  /* 0x0000001800147213 */ /* 0x008fca0000000000 */
[----:B------:R-:W-:-:S04]  /*9800*/  IMAD.HI.U32 R7, R0, R20, RZ ;  /* 0x0000001400077227 */ /* 0x000fc800078e00ff */
[----:B------:R-:W-:-:S04]  /*9810*/  IMAD.MOV R7, RZ, RZ, -R7 ;  /* 0x000000ffff077224 */ /* 0x000fc800078e0a07 */
[----:B------:R-:W-:-:S05]  /*9820*/  IMAD R20, R2, R7, R20 ;  /* 0x0000000702147224 */ /* 0x000fca00078e0214 */
[----:B------:R-:W-:Y:S02]  /*9830*/  ISETP.GT.U32.AND P2, PT, R2, R20, PT ;  /* 0x000000140200720c */ /* 0x000fe40003f44070 */
[----:B------:R-:W-:-:S11]  /*9840*/  ISETP.GE.AND P6, PT, R24, RZ, PT ;  /* 0x000000ff1800720c */ /* 0x000fd60003fc6270 */
[----:B------:R-:W-:Y:S01]  /*9850*/  @!P2 IMAD.IADD R20, R20, 0x1, -R2 ;  /* 0x000000011414a824 */ /* 0x000fe200078e0a02 */
[----:B-----5:R-:W-:Y:S02]  /*9860*/  ISETP.GE.AND P0, PT, R25, RZ, PT ;  /* 0x000000ff1900720c */ /* 0x020fe40003f06270 */
[----:B------:R-:W-:Y:S02]  /*9870*/  IABS R25, R25 ;  /* 0x0000001900197213 */ /* 0x000fe40000000000 */
[----:B------:R-:W-:Y:S02]  /*9880*/  ISETP.GE.AND P4, PT, R26, RZ, PT ;  /* 0x000000ff1a00720c */ /* 0x000fe40003f86270 */
[----:B------:R-:W-:Y:S01]  /*9890*/  IABS R26, R26 ;  /* 0x0000001a001a7213 */ /* 0x000fe20000000000 */
[----:B------:R-:W-:Y:S01]  /*98a0*/  IMAD.HI.U32 R21, R0, R25, RZ ;  /* 0x0000001900157227 */ /* 0x000fe200078e00ff */
[----:B------:R-:W-:Y:S02]  /*98b0*/  ISETP.GT.U32.AND P2, PT, R2, R20, PT ;  /* 0x000000140200720c */ /* 0x000fe40003f44070 */
[----:B------:R-:W-:Y:S01]  /*98c0*/  IABS R23, R27 ;  /* 0x0000001b00177213 */ /* 0x000fe20000000000 */
[----:B------:R-:W-:-:S04]  /*98d0*/  IMAD.HI.U32 R22, R0, R26, RZ ;  /* 0x0000001a00167227 */ /* 0x000fc800078e00ff */
[----:B------:R-:W-:Y:S02]  /*98e0*/  IMAD.MOV R21, RZ, RZ, -R21 ;  /* 0x000000ffff157224 */ /* 0x000fe400078e0a15 */
[----:B------:R-:W-:-:S04]  /*98f0*/  IMAD.HI.U32 R7, R0, R23, RZ ;  /* 0x0000001700077227 */ /* 0x000fc800078e00ff */
[----:B------:R-:W-:Y:S02]  /*9900*/  IMAD.MOV R22, RZ, RZ, -R22 ;  /* 0x000000ffff167224 */ /* 0x000fe400078e0a16 */
[C---:B------:R-:W-:Y:S02]  /*9910*/  IMAD R21, R2.reuse, R21, R25 ;  /* 0x0000001502157224 */ /* 0x040fe400078e0219 */
[----:B------:R-:W-:Y:S02]  /*9920*/  IMAD.MOV R7, RZ, RZ, -R7 ;  /* 0x000000ffff077224 */ /* 0x000fe400078e0a07 */
[C---:B------:R-:W-:Y:S01]  /*9930*/  IMAD R22, R2.reuse, R22, R26 ;  /* 0x0000001602167224 */ /* 0x040fe200078e021a */
[C---:B------:R-:W-:Y:S01]  /*9940*/  ISETP.GT.U32.AND P5, PT, R2.reuse, R21, PT ;  /* 0x000000150200720c */ /* 0x040fe20003fa4070 */
[----:B------:R-:W-:Y:S02]  /*9950*/  IMAD R23, R2, R7, R23 ;  /* 0x0000000702177224 */ /* 0x000fe400078e0217 */
[----:B------:R-:W-:Y:S01]  /*9960*/  @!P2 IMAD.IADD R20, R20, 0x1, -R2 ;  /* 0x000000011414a824 */ /* 0x000fe200078e0a02 */
[----:B------:R-:W-:-:S03]  /*9970*/  ISETP.GT.U32.AND P2, PT, R2, R22, PT ;  /* 0x000000160200720c */ /* 0x000fc60003f44070 */
[----:B------:R-:W-:Y:S01]  /*9980*/  @!P6 IMAD.MOV R20, RZ, RZ, -R20 ;  /* 0x000000ffff14e224 */ /* 0x000fe200078e0a14 */
[----:B------:R-:W-:-:S05]  /*9990*/  ISETP.GT.U32.AND P6, PT, R2, R23, PT ;  /* 0x000000170200720c */ /* 0x000fca0003fc4070 */
[----:B------:R-:W-:-:S04]  /*99a0*/  @!P5 IMAD.IADD R21, R21, 0x1, -R2 ;  /* 0x000000011515d824 */ /* 0x000fc800078e0a02 */
[----:B------:R-:W-:Y:S01]  /*99b0*/  @!P2 IMAD.IADD R22, R22, 0x1, -R2 ;  /* 0x000000011616a824 */ /* 0x000fe200078e0a02 */
[----:B------:R-:W-:-:S03]  /*99c0*/  ISETP.GT.U32.AND P5, PT, R2, R21, PT ;  /* 0x000000150200720c */ /* 0x000fc60003fa4070 */
[----:B------:R-:W-:Y:S01]  /*99d0*/  @!P6 IMAD.IADD R23, R23, 0x1, -R2 ;  /* 0x000000011717e824 */ /* 0x000fe200078e0a02 */
[----:B------:R-:W-:Y:S02]  /*99e0*/  ISETP.GT.U32.AND P2, PT, R2, R22, PT ;  /* 0x000000160200720c */ /* 0x000fe40003f44070 */
[----:B--2---:R-:W-:-:S05]  /*99f0*/  IABS R24, R29 ;  /* 0x0000001d00187213 */ /* 0x004fca0000000000 */
[----:B------:R-:W-:-:S04]  /*9a00*/  IMAD.HI.U32 R7, R0, R24, RZ ;  /* 0x0000001800077227 */ /* 0x000fc800078e00ff */
[----:B------:R-:W-:-:S04]  /*9a10*/  IMAD.MOV R7, RZ, RZ, -R7 ;  /* 0x000000ffff077224 */ /* 0x000fc800078e0a07 */
[----:B------:R-:W-:Y:S01]  /*9a20*/  IMAD R24, R2, R7, R24 ;  /* 0x0000000702187224 */ /* 0x000fe200078e0218 */
[----:B------:R-:W-:Y:S02]  /*9a30*/  ISETP.GE.AND P1, PT, R29, RZ, PT ;  /* 0x000000ff1d00720c */ /* 0x000fe40003f26270 */
[----:B----4-:R-:W-:-:S05]  /*9a40*/  IABS R25, R9 ;  /* 0x0000000900197213 */ /* 0x010fca0000000000 */
[----:B------:R-:W-:Y:S01]  /*9a50*/  IMAD.HI.U32 R7, R0, R25, RZ ;  /* 0x0000001900077227 */ /* 0x000fe200078e00ff */
[----:B------:R-:W-:-:S03]  /*9a60*/  IABS R29, R3 ;  /* 0x00000003001d7213 */ /* 0x000fc60000000000 */
[----:B------:R-:W-:Y:S01]  /*9a70*/  IMAD.MOV R7, RZ, RZ, -R7 ;  /* 0x000000ffff077224 */ /* 0x000fe200078e0a07 */
[----:B------:R-:W-:-:S03]  /*9a80*/  ISETP.GT.U32.AND P6, PT, R2, R23, PT ;  /* 0x000000170200720c */ /* 0x000fc60003fc4070 */
[----:B------:R-:W-:Y:S02]  /*9a90*/  IMAD R25, R2, R7, R25 ;  /* 0x0000000702197224 */ /* 0x000fe400078e0219 */
[----:B------:R-:W-:Y:S01]  /*9aa0*/  IMAD.HI.U32 R7, R0, R29, RZ ;  /* 0x0000001d00077227 */ /* 0x000fe200078e00ff */
[----:B------:R-:W-:-:S03]  /*9ab0*/  IABS R26, R8 ;  /* 0x00000008001a7213 */ /* 0x000fc60000000000 */
[----:B------:R-:W-:Y:S01]  /*9ac0*/  IMAD.MOV R7, RZ, RZ, -R7 ;  /* 0x000000ffff077224 */ /* 0x000fe200078e0a07 */
[----:B------:R-:W-:Y:S01]  /*9ad0*/  ISETP.GE.AND P3, PT, R27, RZ, PT ;  /* 0x000000ff1b00720c */ /* 0x000fe20003f66270 */
[----:B------:R-:W-:Y:S01]  /*9ae0*/  @!P5 IMAD.IADD R21, R21, 0x1, -R2 ;  /* 0x000000011515d824 */ /* 0x000fe200078e0a02 */
[----:B------:R-:W-:Y:S01]  /*9af0*/  ISETP.GT.U32.AND P5, PT, R2, R24, PT ;  /* 0x000000180200720c */ /* 0x000fe20003fa4070 */
[----:B------:R-:W-:Y:S01]  /*9b00*/  IMAD.HI.U32 R28, R0, R26, RZ ;  /* 0x0000001a001c7227 */ /* 0x000fe200078e00ff */
[----:B------:R-:W-:-:S03]  /*9b10*/  IABS R27, R6 ;  /* 0x00000006001b7213 */ /* 0x000fc60000000000 */
[----:B------:R-:W-:Y:S02]  /*9b20*/  IMAD R29, R2, R7, R29 ;  /* 0x00000007021d7224 */ /* 0x000fe400078e021d */
[----:B------:R-:W-:Y:S01]  /*9b30*/  @!P2 IMAD.IADD R22, R22, 0x1, -R2 ;  /* 0x000000011616a824 */ /* 0x000fe200078e0a02 */
[C---:B------:R-:W-:Y:S01]  /*9b40*/  ISETP.GT.U32.AND P2, PT, R2.reuse, R25, PT ;  /* 0x000000190200720c */ /* 0x040fe20003f44070 */
[----:B------:R-:W-:Y:S02]  /*9b50*/  IMAD.MOV R28, RZ, RZ, -R28 ;  /* 0x000000ffff1c7224 */ /* 0x000fe400078e0a1c */
[----:B------:R-:W-:Y:S01]  /*9b60*/  @!P6 IMAD.IADD R23, R23, 0x1, -R2 ;  /* 0x000000011717e824 */ /* 0x000fe200078e0a02 */
[----:B------:R-:W-:Y:S01]  /*9b70*/  ISETP.GT.U32.AND P6, PT, R2, R29, PT ;  /* 0x0000001d0200720c */ /* 0x000fe20003fc4070 */
[----:B------:R-:W-:-:S04]  /*9b80*/  IMAD.HI.U32 R10, R0, R27, RZ ;  /* 0x0000001b000a7227 */ /* 0x000fc800078e00ff */
[----:B------:R-:W-:Y:S02]  /*9b90*/  IMAD R26, R2, R28, R26 ;  /* 0x0000001c021a7224 */ /* 0x000fe400078e021a */
[----:B------:R-:W-:Y:S02]  /*9ba0*/  IMAD.MOV R10, RZ, RZ, -R10 ;  /* 0x000000ffff0a7224 */ /* 0x000fe400078e0a0a */
[--C-:B------:R-:W-:Y:S01]  /*9bb0*/  @!P5 IMAD.IADD R24, R24, 0x1, -R2.reuse ;  /* 0x000000011818d824 */ /* 0x100fe200078e0a02 */
[C---:B------:R-:W-:Y:S01]  /*9bc0*/  ISETP.GT.U32.AND P5, PT, R2.reuse, R26, PT ;  /* 0x0000001a0200720c */ /* 0x040fe20003fa4070 */
[----:B------:R-:W-:Y:S01]  /*9bd0*/  @!P3 IMAD.MOV R23, RZ, RZ, -R23 ;  /* 0x000000ffff17b224 */ /* 0x000fe200078e0a17 */
[----:B------:R-:W-:Y:S01]  /*9be0*/  ISETP.GE.AND P3, PT, R3, RZ, PT ;  /* 0x000000ff0300720c */ /* 0x000fe20003f66270 */
[C---:B------:R-:W-:Y:S01]  /*9bf0*/  IMAD R27, R2.reuse, R10, R27 ;  /* 0x0000000a021b7224 */ /* 0x040fe200078e021b */
[----:B------:R-:W0:Y:S01]  /*9c00*/  S2R R3, SR_TID.X ;  /* 0x0000000000037919 */ /* 0x000e220000002100 */
[--C-:B------:R-:W-:Y:S01]  /*9c10*/  @!P2 IMAD.IADD R25, R25, 0x1, -R2.reuse ;  /* 0x000000011919a824 */ /* 0x100fe200078e0a02 */
[----:B------:R-:W-:Y:S01]  /*9c20*/  IABS R7, R4 ;  /* 0x0000000400077213 */ /* 0x000fe20000000000 */
[----:B------:R-:W-:Y:S01]  /*9c30*/  @!P6 IMAD.IADD R29, R29, 0x1, -R2 ;  /* 0x000000011d1de824 */ /* 0x000fe200078e0a02 */
[----:B------:R-:W-:-:S02]  /*9c40*/  ISETP.GT.U32.AND P6, PT, R2, R27, PT ;  /* 0x0000001b0200720c */ /* 0x000fc40003fc4070 */
[----:B------:R-:W-:Y:S01]  /*9c50*/  ISETP.GT.U32.AND P2, PT, R2, R25, PT ;  /* 0x000000190200720c */ /* 0x000fe20003f44070 */
[----:B------:R-:W-:-:S04]  /*9c60*/  IMAD.HI.U32 R10, R0, R7, RZ ;  /* 0x00000007000a7227 */ /* 0x000fc800078e00ff */
[----:B------:R-:W-:Y:S02]  /*9c70*/  IMAD.MOV R10, RZ, RZ, -R10 ;  /* 0x000000ffff0a7224 */ /* 0x000fe400078e0a0a */
[--C-:B------:R-:W-:Y:S02]  /*9c80*/  @!P5 IMAD.IADD R26, R26, 0x1, -R2.reuse ;  /* 0x000000011a1ad824 */ /* 0x100fe400078e0a02 */
[C---:B------:R-:W-:Y:S01]  /*9c90*/  IMAD R7, R2.reuse, R10, R7 ;  /* 0x0000000a02077224 */ /* 0x040fe200078e0207 */
[----:B------:R-:W-:Y:S01]  /*9ca0*/  IABS R28, R11 ;  /* 0x0000000b001c7213 */ /* 0x000fe20000000000 */
[--C-:B------:R-:W-:Y:S01]  /*9cb0*/  @!P6 IMAD.IADD R27, R27, 0x1, -R2.reuse ;  /* 0x000000011b1be824 */ /* 0x100fe200078e0a02 */
[C---:B------:R-:W-:Y:S01]  /*9cc0*/  ISETP.GT.U32.AND P5, PT, R2.reuse, R26, PT ;  /* 0x0000001a0200720c */ /* 0x040fe20003fa4070 */
[----:B------:R-:W-:Y:S01]  /*9cd0*/  @!P2 IMAD.IADD R25, R25, 0x1, -R2 ;  /* 0x000000011919a824 */ /* 0x000fe200078e0a02 */
[----:B------:R-:W-:Y:S01]  /*9ce0*/  ISETP.GT.U32.AND P2, PT, R2, R7, PT ;  /* 0x000000070200720c */ /* 0x000fe20003f44070 */
[----:B------:R-:W-:Y:S01]  /*9cf0*/  IMAD.HI.U32 R0, R0, R28, RZ ;  /* 0x0000001c00007227 */ /* 0x000fe200078e00ff */
[C---:B------:R-:W-:Y:S01]  /*9d00*/  ISETP.GT.U32.AND P6, PT, R2.reuse, R27, PT ;  /* 0x0000001b0200720c */ /* 0x040fe20003fc4070 */
[----:B------:R-:W1:Y:S02]  /*9d10*/  LDC R10, c[0x0][0x230] ;  /* 0x00008c00ff0a7b82 */ /* 0x000e640000000800 */
[----:B------:R-:W-:Y:S01]  /*9d20*/  @!P0 IMAD.MOV R21, RZ, RZ, -R21 ;  /* 0x000000ffff158224 */ /* 0x000fe200078e0a15 */
[----:B------:R-:W-:Y:S01]  /*9d30*/  ISETP.GT.U32.AND P0, PT, R2, R24, PT ;  /* 0x000000180200720c */ /* 0x000fe20003f04070 */
[----:B------:R-:W-:-:S04]  /*9d40*/  IMAD.MOV R0, RZ, RZ, -R0 ;  /* 0x000000ffff007224 */ /* 0x000fc800078e0a00 */
[----:B------:R-:W-:Y:S01]  /*9d50*/  @!P5 IMAD.IADD R26, R26, 0x1, -R2 ;  /* 0x000000011a1ad824 */ /* 0x000fe200078e0a02 */
[----:B------:R-:W-:Y:S01]  /*9d60*/  ISETP.GE.AND P5, PT, R8, RZ, PT ;  /* 0x000000ff0800720c */ /* 0x000fe20003fa6270 */
[----:B------:R-:W-:Y:S01]  /*9d70*/  IMAD R28, R2, R0, R28 ;  /* 0x00000000021c7224 */ /* 0x000fe200078e021c */
[----:B0-----:R-:W-:Y:S02]  /*9d80*/  SHF.R.U32.HI R0, RZ, 0x2, R3 ;  /* 0x00000002ff007819 */ /* 0x001fe40000011603 */
[----:B------:R-:W-:Y:S01]  /*9d90*/  LOP3.LUT R8, R3, 0x3, RZ, 0xc0, !PT ;  /* 0x0000000303087812 */ /* 0x000fe200078ec0ff */
[--C-:B------:R-:W-:Y:S01]  /*9da0*/  @!P2 IMAD.IADD R7, R7, 0x1, -R2.reuse ;  /* 0x000000010707a824 */ /* 0x100fe200078e0a02 */
[----:B------:R-:W-:Y:S01]  /*9db0*/  ISETP.GE.AND P2, PT, R6, RZ, PT ;  /* 0x000000ff0600720c */ /* 0x000fe20003f46270 */
[----:B------:R-:W-:Y:S01]  /*9dc0*/  @!P6 IMAD.IADD R27, R27, 0x1, -R2 ;  /* 0x000000011b1be824 */ /* 0x000fe200078e0a02 */
[----:B------:R-:W-:Y:S01]  /*9dd0*/  SGXT.U32 R6, R0, 0x3 ;  /* 0x000000030006781a */ /* 0x000fe20000000000 */
[----:B------:R-:W-:Y:S01]  /*9de0*/  IMAD R0, R8, 0x420, RZ ;  /* 0x0000042008007824 */ /* 0x000fe200078e02ff */
[----:B------:R-:W-:Y:S01]  /*9df0*/  ISETP.GE.AND P6, PT, R4, RZ, PT ;  /* 0x000000ff0400720c */ /* 0x000fe20003fc6270 */
[----:B------:R-:W-:-:S02]  /*9e00*/  IMAD.SHL.U32 R4, R3, 0x40, RZ ;  /* 0x0000004003047824 */ /* 0x000fc400078e00ff */
[----:B------:R-:W-:Y:S01]  /*9e10*/  @!P0 IMAD.IADD R24, R24, 0x1, -R2 ;  /* 0x0000000118188824 */ /* 0x000fe200078e0a02 */
[----:B------:R-:W-:Y:S01]  /*9e20*/  LOP3.LUT R0, R0, R6, RZ, 0xfc, !PT ;  /* 0x0000000600007212 */ /* 0x000fe200078efcff */
[----:B------:R-:W-:Y:S01]  /*9e30*/  @!P4 IMAD.MOV R22, RZ, RZ, -R22 ;  /* 0x000000ffff16c224 */ /* 0x000fe200078e0a16 */
[----:B------:R-:W-:Y:S01]  /*9e40*/  SHF.R.U32.HI R8, RZ, 0x1, R3 ;  /* 0x00000001ff087819 */ /* 0x000fe20000011603 */
[C---:B------:R-:W-:Y:S01]  /*9e50*/  IMAD.SHL.U32 R12, R3.reuse, 0x8, RZ ;  /* 0x00000008030c7824 */ /* 0x040fe200078e00ff */
[----:B------:R-:W-:Y:S01]  /*9e60*/  LOP3.LUT R4, R4, 0x1c0, RZ, 0xc0, !PT ;  /* 0x000001c004047812 */ /* 0x000fe200078ec0ff */
[----:B------:R-:W-:Y:S01]  /*9e70*/  @!P1 IMAD.MOV R24, RZ, RZ, -R24 ;  /* 0x000000ffff189224 */ /* 0x000fe200078e0a18 */
[----:B------:R-:W-:Y:S01]  /*9e80*/  STL [R1+0x1fe8], R20 ;  /* 0x001fe81401007387 */ /* 0x000fe20000100800 */
[----:B------:R-:W-:Y:S01]  /*9e90*/  ISETP.GT.U32.AND P1, PT, R2, R7, PT ;  /* 0x000000070200720c */ /* 0x000fe20003f24070 */
[----:B------:R-:W-:Y:S01]  /*9ea0*/  IMAD.SHL.U32 R6, R3, 0x2, RZ ;  /* 0x0000000203067824 */ /* 0x000fe200078e00ff */
[----:B------:R-:W-:Y:S01]  /*9eb0*/  LOP3.LUT R0, R0, 0x10, R8, 0xf8, !PT ;  /* 0x0000001000007812 */ /* 0x000fe200078ef808 */
[----:B------:R-:W-:Y:S01]  /*9ec0*/  STL [R1+0x1fec], R21 ;  /* 0x001fec1501007387 */ /* 0x000fe20000100800 */
[----:B------:R-:W-:-:S03]  /*9ed0*/  LOP3.LUT R4, R4, 0x30, R12, 0xf8, !PT ;  /* 0x0000003004047812 */ /* 0x000fc600078ef80c */
[----:B------:R-:W-:Y:S01]  /*9ee0*/  STL [R1+0x1ff0], R22 ;  /* 0x001ff01601007387 */ /* 0x000fe20000100800 */
[----:B-1----:R-:W-:-:S03]  /*9ef0*/  VIADD R10, R10, 0x3f ;  /* 0x0000003f0a0a7836 */ /* 0x002fc60000000000 */
[----:B------:R-:W-:Y:S04]  /*9f00*/  STL [R1+0x1ff4], R23 ;  /* 0x001ff41701007387 */ /* 0x000fe80000100800 */
[----:B------:R-:W-:Y:S01]  /*9f10*/  STL [R1+0x1ff8], R24 ;  /* 0x001ff81801007387 */ /* 0x000fe20000100800 */
[----:B------:R-:W-:-:S03]  /*9f20*/  LOP3.LUT R3, R3, 0x3f, RZ, 0xc0, !PT ;  /* 0x0000003f03037812 */ /* 0x000fc600078ec0ff */
[----:B------:R-:W-:Y:S01]  /*9f30*/  STL [R1+0x1f3c], R12 ;  /* 0x001f3c0c01007387 */ /* 0x000fe20000100800 */
[----:B------:R-:W-:-:S03]  /*9f40*/  ISETP.GE.AND P0, PT, R9, RZ, PT ;  /* 0x000000ff0900720c */ /* 0x000fc60003f06270 */
[----:B------:R0:W-:Y:S01]  /*9f50*/  STL [R1+0x1f40], R0 ;  /* 0x001f400001007387 */ /* 0x0001e20000100800 */
[----:B------:R-:W-:Y:S01]  /*9f60*/  SHF.R.S32.HI R9, RZ, 0x1f, R10 ;  /* 0x0000001fff097819 */ /* 0x000fe2000001140a */
[----:B------:R-:W-:Y:S01]  /*9f70*/  @!P1 IMAD.IADD R7, R7, 0x1, -R2 ;  /* 0x0000000107079824 */ /* 0x000fe200078e0a02 */
[----:B------:R-:W-:Y:S02]  /*9f80*/  ISETP.GE.AND P1, PT, R11, RZ, PT ;  /* 0x000000ff0b00720c */ /* 0x000fe40003f26270 */
[----:B0-----:R-:W-:Y:S02]  /*9f90*/  LOP3.LUT R0, R4, 0x30, R6, 0x78, !PT ;  /* 0x0000003004007812 */ /* 0x001fe400078e7806 */
[----:B------:R-:W-:-:S03]  /*9fa0*/  LEA.HI R9, R9, R10, RZ, 0x6 ;  /* 0x0000000a09097211 */ /* 0x000fc600078f30ff */
[----:B------:R0:W-:Y:S04]  /*9fb0*/  STL [R1+0xfa0], R0 ;  /* 0x000fa00001007387 */ /* 0x0001e80000100800 */
[----:B------:R-:W2:Y:S04]  /*9fc0*/  LDL.LU R13, [R1+0x214] ;  /* 0x00021400010d7983 */ /* 0x000ea80000300800 */
[----:B------:R-:W3:Y:S01]  /*9fd0*/  LDL.LU R12, [R1+0x218] ;  /* 0x00021800010c7983 */ /* 0x000ee20000300800 */
[----:B0-----:R-:W-:-:S03]  /*9fe0*/  IMAD R0, R3, UR4, RZ ;  /* 0x0000000403007c24 */ /* 0x001fc6000f8e02ff */
[----:B------:R-:W4:Y:S04]  /*9ff0*/  LDL.LU R11, [R1+0x20c] ;  /* 0x00020c00010b7983 */ /* 0x000f280000300800 */
[----:B------:R-:W-:Y:S04]  /*a000*/  STL [R1+0x21c], R0 ;  /* 0x00021c0001007387 */ /* 0x000fe80000100800 */
[----:B------:R-:W5:Y:S04]  /*a010*/  LDL.LU R10, [R1+0x208] ;  /* 0x00020800010a7983 */ /* 0x000f680000300800 */
[----:B------:R-:W5:Y:S04]  /*a020*/  LDL.LU R9, [R1+0x204] ;  /* 0x0002040001097983 */ /* 0x000f680000300800 */
[----:B------:R-:W5:Y:S04]  /*a030*/  LDL.LU R8, [R1+0x1fc] ;  /* 0x0001fc0001087983 */ /* 0x000f680000300800 */
[----:B------:R-:W5:Y:S01]  /*a040*/  LDL.LU R6, [R1+0x1f4] ;  /* 0x0001f40001067983 */ /* 0x000f620000300800 */
[----:B------:R-:W-:Y:S01]  /*a050*/  ISETP.GT.U32.AND P4, PT, R2, R29, PT ;  /* 0x0000001d0200720c */ /* 0x000fe20003f84070 */
[----:B------:R-:W-:-:S02]  /*a060*/  @!P0 IMAD.MOV R25, RZ, RZ, -R25 ;  /* 0x000000ffff198224 */ /* 0x000fc400078e0a19 */
[----:B------:R-:W5:Y:S10]  /*a070*/  LDL.LU R4, [R1+0x1f0] ;  /* 0x0001f00001047983 */ /* 0x000f740000300800 */
[----:B------:R-:W-:Y:S01]  /*a080*/  @!P4 IMAD.IADD R29, R29, 0x1, -R2 ;  /* 0x000000011d1dc824 */ /* 0x000fe200078e0a02 */
[----:B------:R-:W-:Y:S01]  /*a090*/  ISETP.GT.U32.AND P4, PT, R2, R28, PT ;  /* 0x0000001c0200720c */ /* 0x000fe20003f84070 */
[----:B------:R-:W-:Y:S01]  /*a0a0*/  @!P5 IMAD.MOV R26, RZ, RZ, -R26 ;  /* 0x000000ffff1ad224 */ /* 0x000fe200078e0a1a */
[----:B------:R-:W5:Y:S11]  /*a0b0*/  LDL.LU R3, [R1+0x1ec] ;  /* 0x0001ec0001037983 */ /* 0x000f760000300800 */
[----:B------:R-:W-:-:S05]  /*a0c0*/  @!P4 IMAD.IADD R28, R28, 0x1, -R2 ;  /* 0x000000011c1cc824 */ /* 0x000fca00078e0a02 */
[----:B------:R-:W-:Y:S01]  /*a0d0*/  ISETP.GT.U32.AND P4, PT, R2, R28, PT ;  /* 0x0000001c0200720c */ /* 0x000fe20003f84070 */
[----:B------:R-:W-:Y:S01]  /*a0e0*/  @!P3 IMAD.MOV R29, RZ, RZ, -R29 ;  /* 0x000000ffff1db224 */ /* 0x000fe200078e0a1d */
[----:B------:R-:W-:Y:S01]  /*a0f0*/  STL [R1+0x1ffc], R25 ;  /* 0x001ffc1901007387 */ /* 0x000fe20000100800 */
[----:B------:R-:W-:Y:S01]  /*a100*/  @!P2 IMAD.MOV R27, RZ, RZ, -R27 ;  /* 0x000000ffff1ba224 */ /* 0x000fe200078e0a1b */
[----:B------:R-:W-:Y:S01]  /*a110*/  ISETP.NE.AND P0, PT, R5, RZ, PT ;  /* 0x000000ff0500720c */ /* 0x000fe20003f05270 */
[----:B------:R-:W-:Y:S01]  /*a120*/  @!P6 IMAD.MOV R7, RZ, RZ, -R7 ;  /* 0x000000ffff07e224 */ /* 0x000fe200078e0a07 */
[----:B------:R-:W-:-:S07]  /*a130*/  LOP3.LUT R5, RZ, R5, RZ, 0x33, !PT ;  /* 0x00000005ff057212 */ /* 0x000fce00078e33ff */
[----:B------:R-:W-:Y:S01]  /*a140*/  @!P4 IMAD.IADD R28, R28, 0x1, -R2 ;  /* 0x000000011c1cc824 */ /* 0x000fe200078e0a02 */
[----:B------:R-:W-:Y:S01]  /*a150*/  IADD3 R2, P4, R0, UR6, RZ ;  /* 0x0000000600027c10 */ /* 0x000fe2000ff9e0ff */
[----:B------:R-:W-:-:S04]  /*a160*/  ULDC UR6, c[0x0][0x234] ;  /* 0x00008d0000067ab9 */ /* 0x000fc80000000800 */
[----:B------:R-:W-:Y:S01]  /*a170*/  STL [R1+0x1f70], R2 ;  /* 0x001f700201007387 */ /* 0x000fe20000100800 */
[----:B------:R-:W-:-:S03]  /*a180*/  @!P1 IMAD.MOV R28, RZ, RZ, -R28 ;  /* 0x000000ffff1c9224 */ /* 0x000fc600078e0a1c */
[----:B------:R-:W-:Y:S04]  /*a190*/  STL [R1+0x2000], R29 ;  /* 0x0020001d01007387 */ /* 0x000fe80000100800 */
[----:B------:R-:W-:Y:S04]  /*a1a0*/  STL [R1+0x2004], R26 ;  /* 0x0020041a01007387 */ /* 0x000fe80000100800 */
[----:B------:R-:W-:Y:S04]  /*a1b0*/  STL [R1+0x2008], R27 ;  /* 0x0020081b01007387 */ /* 0x000fe80000100800 */
[----:B------:R2:W-:Y:S04]  /*a1c0*/  STL [R1+0x200c], R7 ;  /* 0x00200c0701007387 */ /* 0x0005e80000100800 */
[----:B------:R-:W-:Y:S01]  /*a1d0*/  STL [R1+0x2010], R28 ;  /* 0x0020101c01007387 */ /* 0x000fe20000100800 */
[----:B--2---:R-:W-:-:S02]  /*a1e0*/  SEL R7, R5, R13, !P0 ;  /* 0x0000000d05077207 */ /* 0x004fc40004000000 */
[----:B---3--:R-:W-:-:S03]  /*a1f0*/  SEL R2, R5, R12, !P0 ;  /* 0x0000000c05027207 */ /* 0x008fc60004000000 */
[----:B------:R5:W-:Y:S01]  /*a200*/  STL [R1+0x214], R7 ;  /* 0x0002140701007387 */ /* 0x000be20000100800 */
[----:B----4-:R-:W-:-:S03]  /*a210*/  SEL R0, R5, R11, !P0 ;  /* 0x0000000b05007207 */ /* 0x010fc60004000000 */
[----:B------:R0:W-:Y:S04]  /*a220*/  STL [R1+0x18], R2 ;  /* 0x0000180201007387 */ /* 0x0001e80000100800 */
[----:B------:R1:W-:Y:S01]  /*a230*/  STL [R1+0x14], R0 ;  /* 0x0000140001007387 */ /* 0x0003e20000100800 */
[C---:B-----5:R-:W-:Y:S02]  /*a240*/  SEL R7, R5.reuse, R10, !P0 ;  /* 0x0000000a05077207 */ /* 0x060fe40004000000 */
[----:B0-----:R-:W-:-:S03]  /*a250*/  SEL R2, R5, R9, !P0 ;  /* 0x0000000905027207 */ /* 0x001fc60004000000 */
[----:B------:R-:W-:Y:S01]  /*a260*/  STL [R1+0x4], R7 ;  /* 0x0000040701007387 */ /* 0x000fe20000100800 */
[----:B-1----:R-:W-:-:S03]  /*a270*/  SEL R0, R5, R8, !P0 ;  /* 0x0000000805007207 */ /* 0x002fc60004000000 */
[----:B------:R0:W-:Y:S01]  /*a280*/  STL [R1], R2 ;  /* 0x0000000201007387 */ /* 0x0001e20000100800 */
[----:B------:R-:W-:-:S03]  /*a290*/  SEL R6, R5, R6, !P0 ;  /* 0x0000000605067207 */ /* 0x000fc60004000000 */
[----:B------:R1:W-:Y:S04]  /*a2a0*/  STL [R1+0x20], R0 ;  /* 0x0000200001007387 */ /* 0x0003e80000100800 */
[----:B------:R-:W-:Y:S04]  /*a2b0*/  STL [R1+0x30], R6 ;  /* 0x0000300601007387 */ /* 0x000fe80000100800 */
[----:B------:R-:W2:Y:S01]  /*a2c0*/  LDL.LU R28, [R1+0x1cc] ;  /* 0x0001cc00011c7983 */ /* 0x000ea20000300800 */
[C---:B0-----:R-:W-:Y:S02]  /*a2d0*/  SEL R2, R5.reuse, R4, !P0 ;  /* 0x0000000405027207 */ /* 0x041fe40004000000 */
[----:B-1----:R-:W-:-:S03]  /*a2e0*/  SEL R0, R5, R3, !P0 ;  /* 0x0000000305007207 */ /* 0x002fc60004000000 */
[----:B------:R-:W-:Y:S04]  /*a2f0*/  STL [R1+0x38], R2 ;  /* 0x0000380201007387 */ /* 0x000fe80000100800 */
[----:B--2---:R0:W-:Y:S04]  /*a300*/  STL [R1+0x202c], R28 ;  /* 0x00202c1c01007387 */ /* 0x0041e80000100800 */
[----:B------:R-:W-:Y:S04]  /*a310*/  STL [R1+0x40], R0 ;  /* 0x0000400001007387 */ /* 0x000fe80000100800 */
[----:B0-----:R-:W2:Y:S04]  /*a320*/  LDL.LU R28, [R1+0x1d4] ;  /* 0x0001d400011c7983 */ /* 0x001ea80000300800 */
[----:B--2---:R0:W-:Y:S04]  /*a330*/  STL [R1+0x2030], R28 ;  /* 0x0020301c01007387 */ /* 0x0041e80000100800 */
[----:B0-----:R-:W2:Y:S04]  /*a340*/  LDL.LU R28, [R1+0x1d8] ;  /* 0x0001d800011c7983 */ /* 0x001ea80000300800 */
[----:B--2---:R0:W-:Y:S04]  /*a350*/  STL [R1+0x2034], R28 ;  /* 0x0020341c01007387 */ /* 0x0041e80000100800 */
[----:B0-----:R-:W2:Y:S04]  /*a360*/  LDL.LU R28, [R1+0x1e8] ;  /* 0x0001e800011c7983 */ /* 0x001ea80000300800 */
[----:B------:R-:W3:Y:S04]  /*a370*/  LDL.LU R7, [R1+0x1c8] ;  /* 0x0001c80001077983 */ /* 0x000ee80000300800 */
[----:B------:R-:W4:Y:S04]  /*a380*/  LDL.LU R27, [R1+0x1c0] ;  /* 0x0001c000011b7983 */ /* 0x000f280000300800 */
[----:B------:R-:W5:Y:S04]  /*a390*/  LDL.LU R26, [R1+0x1b8] ;  /* 0x0001b800011a7983 */ /* 0x000f680000300800 */
        /* <DEDUP_REMOVED lines=23> */
[----:B------:R-:W5:Y:S01]  /*a510*/  LDL.LU R3, [R1+0x158] ;  /* 0x0001580001037983 */ /* 0x000f620000300800 */
[----:B--2---:R-:W-:-:S05]  /*a520*/  SEL R28, R5, R28, !P0 ;  /* 0x0000001c051c7207 */ /* 0x004fca0004000000 */
[----:B------:R0:W-:Y:S04]  /*a530*/  STL [R1+0x4c], R28 ;  /* 0x00004c1c01007387 */ /* 0x0001e80000100800 */
[----:B0-----:R-:W2:Y:S02]  /*a540*/  LDL.LU R28, [R1+0x2034] ;  /* 0x00203400011c7983 */ /* 0x001ea40000300800 */
[----:B--2---:R-:W-:-:S05]  /*a550*/  SEL R28, R5, R28, !P0 ;  /* 0x0000001c051c7207 */ /* 0x004fca0004000000 */
[----:B------:R0:W-:Y:S04]  /*a560*/  STL [R1+0x54], R28 ;  /* 0x0000541c01007387 */ /* 0x0001e80000100800 */
[----:B0-----:R-:W2:Y:S02]  /*a570*/  LDL.LU R28, [R1+0x2030] ;  /* 0x00203000011c7983 */ /* 0x001ea40000300800 */
[----:B--2---:R-:W-:-:S05]  /*a580*/  SEL R28, R5, R28, !P0 ;  /* 0x0000001c051c7207 */ /* 0x004fca0004000000 */
[----:B------:R0:W-:Y:S04]  /*a590*/  STL [R1+0x5c], R28 ;  /* 0x00005c1c01007387 */ /* 0x0001e80000100800 */
[----:B0-----:R-:W2:Y:S01]  /*a5a0*/  LDL.LU R28, [R1+0x202c] ;  /* 0x00202c00011c7983 */ /* 0x001ea20000300800 */
[C---:B---3--:R-:W-:Y:S02]  /*a5b0*/  SEL R7, R5.reuse, R7, !P0 ;  /* 0x0000000705077207 */ /* 0x048fe40004000000 */
[C---:B----4-:R-:W-:Y:S02]  /*a5c0*/  SEL R27, R5.reuse, R27, !P0 ;  /* 0x0000001b051b7207 */ /* 0x050fe40004000000 */
[C---:B-----5:R-:W-:Y:S02]  /*a5d0*/  SEL R26, R5.reuse, R26, !P0 ;  /* 0x0000001a051a7207 */ /* 0x060fe40004000000 */
[----:B------:R-:W-:-:S02]  /*a5e0*/  SEL R2, R5, R2, !P0 ;  /* 0x0000000205027207 */ /* 0x000fc40004000000 */
[C---:B------:R-:W-:Y:S02]  /*a5f0*/  SEL R25, R5.reuse, R25, !P0 ;  /* 0x0000001905197207 */ /* 0x040fe40004000000 */
[C---:B------:R-:W-:Y:S02]  /*a600*/  SEL R6, R5.reuse, R6, !P0 ;  /* 0x0000000605067207 */ /* 0x040fe40004000000 */
[----:B--2---:R-:W-:-:S05]  /*a610*/  SEL R28, R5, R28, !P0 ;  /* 0x0000001c051c7207 */ /* 0x004fca0004000000 */
[----:B------:R-:W-:Y:S04]  /*a620*/  STL [R1+0x90], R28 ;  /* 0x0000901c01007387 */ /* 0x000fe80000100800 */
[----:B------:R0:W-:Y:S04]  /*a630*/  STL [R1+0x98], R7 ;  /* 0x0000980701007387 */ /* 0x0001e80000100800 */
[----:B------:R-:W-:Y:S01]  /*a640*/  STL [R1+0xac], R27 ;  /* 0x0000ac1b01007387 */ /* 0x000fe20000100800 */
[----:B0-----:R-:W-:-:S03]  /*a650*/  SEL R7, R5, R29, !P0 ;  /* 0x0000001d05077207 */ /* 0x001fc60004000000 */
[----:B------:R-:W-:Y:S04]  /*a660*/  STL [R1+0xc0], R26 ;  /* 0x0000c01a01007387 */ /* 0x000fe80000100800 */
[----:B------:R0:W-:Y:S04]  /*a670*/  STL [R1+0xc8], R7 ;  /* 0x0000c80701007387 */ /* 0x0001e80000100800 */
[----:B------:R1:W-:Y:S01]  /*a680*/  STL [R1+0xe8], R2 ;  /* 0x0000e80201007387 */ /* 0x0003e20000100800 */
[C---:B0-----:R-:W-:Y:S02]  /*a690*/  SEL R7, R5.reuse, R0, !P0 ;  /* 0x0000000005077207 */ /* 0x041fe40004000000 */
[----:B------:R-:W-:-:S02]  /*a6a0*/  SEL R0, R5, R23, !P0 ;  /* 0x0000001705007207 */ /* 0x000fc40004000000 */
[C---:B-1----:R-:W-:Y:S01]  /*a6b0*/  SEL R2, R5.reuse, R24, !P0 ;  /* 0x0000001805027207 */ /* 0x042fe20004000000 */
[----:B------:R-:W-:Y:S04]  /*a6c0*/  STL [R1+0xf0], R25 ;  /* 0x0000f01901007387 */ /* 0x000fe80000100800 */
[----:B------:R0:W-:Y:S04]  /*a6d0*/  STL [R1+0xf8], R7 ;  /* 0x0000f80701007387 */ /* 0x0001e80000100800 */
[----:B------:R1:W-:Y:S04]  /*a6e0*/  STL [R1+0x108], R2 ;  /* 0x0001080201007387 */ /* 0x0003e80000100800 */
[----:B------:R2:W-:Y:S01]  /*a6f0*/  STL [R1+0x110], R0 ;  /* 0x0001100001007387 */ /* 0x0005e20000100800 */
[----:B0-----:R-:W-:-:S02]  /*a700*/  SEL R7, R5, R22, !P0 ;  /* 0x0000001605077207 */ /* 0x001fc40004000000 */
[----:B-1----:R-:W-:-:S03]  /*a710*/  SEL R2, R5, R21, !P0 ;  /* 0x0000001505027207 */ /* 0x002fc60004000000 */
[----:B------:R0:W-:Y:S01]  /*a720*/  STL [R1+0x140], R7 ;  /* 0x0001400701007387 */ /* 0x0001e20000100800 */
[----:B--2---:R-:W-:-:S03]  /*a730*/  SEL R0, R5, R20, !P0 ;  /* 0x0000001405007207 */ /* 0x004fc60004000000 */
[----:B------:R1:W-:Y:S04]  /*a740*/  STL [R1+0x148], R2 ;  /* 0x0001480201007387 */ /* 0x0003e80000100800 */
[----:B------:R2:W-:Y:S01]  /*a750*/  STL [R1+0x150], R0 ;  /* 0x0001500001007387 */ /* 0x0005e20000100800 */
[C---:B0-----:R-:W-:Y:S02]  /*a760*/  SEL R7, R5.reuse, R19, !P0 ;  /* 0x0000001305077207 */ /* 0x041fe40004000000 */
        /* <DEDUP_REMOVED lines=19> */
[----:B------:R-:W-:Y:S01]  /*a8a0*/  STL [R1+0x1b4], R7 ;  /* 0x0001b40701007387 */ /* 0x000fe20000100800 */
[----:B--2---:R-:W-:-:S03]  /*a8b0*/  SEL R0, R5, R8, !P0 ;  /* 0x0000000805007207 */ /* 0x004fc60004000000 */
[----:B------:R0:W-:Y:S04]  /*a8c0*/  STL [R1+0x1b8], R2 ;  /* 0x0001b80201007387 */ /* 0x0001e80000100800 */
[----:B------:R1:W-:Y:S04]  /*a8d0*/  STL [R1+0x1c4], R0 ;  /* 0x0001c40001007387 */ /* 0x0003e80000100800 */
[----:B------:R-:W-:Y:S04]  /*a8e0*/  STL [R1+0x1cc], R6 ;  /* 0x0001cc0601007387 */ /* 0x000fe80000100800 */
[----:B------:R-:W2:Y:S01]  /*a8f0*/  LDL.LU R28, [R1+0x13c] ;  /* 0x00013c00011c7983 */ /* 0x000ea20000300800 */
[----:B0-----:R-:W-:-:S02]  /*a900*/  SEL R2, R5, R4, !P0 ;  /* 0x0000000405027207 */ /* 0x001fc40004000000 */
        /* <DEDUP_REMOVED lines=150> */
[C---:B------:R-:W-:Y:S02]  /*b270*/  SEL R23, R5.reuse, R23, !P0 ;  /* 0x0000001705177207 */ /* 0x040fe40004000000 */
[C---:B------:R-:W-:Y:S02]  /*b280*/  SEL R22, R5.reuse, R22, !P0 ;  /* 0x0000001605167207 */ /* 0x040fe40004000000 */
[C---:B------:R-:W-:Y:S02]  /*b290*/  SEL R21, R5.reuse, R21, !P0 ;  /* 0x0000001505157207 */ /* 0x040fe40004000000 */
        /* <DEDUP_REMOVED lines=16> */
[----:B--2---:R-:W-:-:S05]  /*b3a0*/  SEL R28, R5, R28, !P0 ;  /* 0x0000001c051c7207 */ /* 0x004fca0004000000 */
[----:B------:R0:W-:Y:S04]  /*b3b0*/  STL [R1+0x144], R28 ;  /* 0x0001441c01007387 */ /* 0x0001e80000100800 */
[----:B0-----:R-:W2:Y:S04]  /*b3c0*/  LDL.LU R28, [R1+0x2010] ;  /* 0x00201000011c7983 */ /* 0x001ea80000300800 */
[----:B------:R0:W-:Y:S04]  /*b3d0*/  STL [R1+0x13c], R7 ;  /* 0x00013c0701007387 */ /* 0x0001e80000100800 */
[----:B0-----:R-:W3:Y:S04]  /*b3e0*/  LDL.LU R7, [R1+0x200c] ;  /* 0x00200c0001077983 */ /* 0x001ee80000300800 */
[----:B------:R0:W-:Y:S04]  /*b3f0*/  STL [R1+0x138], R27 ;  /* 0x0001381b01007387 */ /* 0x0001e80000100800 */
[----:B0-----:R-:W4:Y:S04]  /*b400*/  LDL.LU R27, [R1+0x2008] ;  /* 0x00200800011b7983 */ /* 0x001f280000300800 */
[----:B------:R0:W-:Y:S04]  /*b410*/  STL [R1+0x134], R26 ;  /* 0x0001341a01007387 */ /* 0x0001e80000100800 */
[----:B0-----:R-:W5:Y:S04]  /*b420*/  LDL.LU R26, [R1+0x2004] ;  /* 0x00200400011a7983 */ /* 0x001f680000300800 */
        /* <DEDUP_REMOVED lines=43> */
[----:B0-----:R-:W3:Y:S01]  /*b6e0*/  LDL.LU R3, [R1+0x1fac] ;  /* 0x001fac0001037983 */ /* 0x001ee20000300800 */
[----:B------:R-:W-:-:S02]  /*b6f0*/  SEL R2, R5, R2, !P0 ;  /* 0x0000000205027207 */ /* 0x000fc40004000000 */
[----:B------:R-:W-:-:S03]  /*b700*/  SEL R0, R5, R0, !P0 ;  /* 0x0000000005007207 */ /* 0x000fc60004000000 */
[----:B------:R-:W-:Y:S04]  /*b710*/  STL [R1+0xbc], R2 ;  /* 0x0000bc0201007387 */ /* 0x000fe80000100800 */
[----:B------:R5:W-:Y:S02]  /*b720*/  STL [R1+0xb8], R0 ;  /* 0x0000b80001007387 */ /* 0x000be40000100800 */
[C---:B-----5:R-:W-:Y:S02]  /*b730*/  SEL R0, R5.reuse, R6, !P0 ;  /* 0x0000000605007207 */ /* 0x060fe40004000000 */
[C---:B--2---:R-:W-:Y:S02]  /*b740*/  SEL R2, R5.reuse, R4, !P0 ;  /* 0x0000000405027207 */ /* 0x044fe40004000000 */
[----:B---3--:R-:W-:-:S05]  /*b750*/  SEL R3, R5, R3, !P0 ;  /* 0x0000000305037207 */ /* 0x008fca0004000000 */
[----:B------:R4:W-:Y:S04]  /*b760*/  STL [R1+0xb4], R3 ;  /* 0x0000b40301007387 */ /* 0x0009e80000100800 */
[----:B------:R0:W-:Y:S01]  /*b770*/  STL [R1+0xb0], R2 ;  /* 0x0000b00201007387 */ /* 0x0001e20000100800 */
[----:B----4-:R-:W-:-:S03]  /*b780*/  SEL R3, R5, R8, !P0 ;  /* 0x0000000805037207 */ /* 0x010fc60004000000 */
[----:B------:R1:W-:Y:S01]  /*b790*/  STL [R1+0xa8], R0 ;  /* 0x0000a80001007387 */ /* 0x0003e20000100800 */
[----:B0-----:R-:W-:-:S03]  /*b7a0*/  SEL R2, R5, R9, !P0 ;  /* 0x0000000905027207 */ /* 0x001fc60004000000 */
[----:B------:R0:W-:Y:S04]  /*b7b0*/  STL [R1+0xa4], R3 ;  /* 0x0000a40301007387 */ /* 0x0001e80000100800 */
[----:B------:R2:W-:Y:S01]  /*b7c0*/  STL [R1+0xa0], R2 ;  /* 0x0000a00201007387 */ /* 0x0005e20000100800 */
[C---:B-1----:R-:W-:Y:S02]  /*b7d0*/  SEL R0, R5.reuse, R10, !P0 ;  /* 0x0000000a05007207 */ /* 0x042fe40004000000 */
[----:B0-----:R-:W-:-:S03]  /*b7e0*/  SEL R3, R5, R11, !P0 ;  /* 0x0000000b05037207 */ /* 0x001fc60004000000 */
        /* <DEDUP_REMOVED lines=8> */
[----:B------:R1:W-:Y:S01]  /*b870*/  STL [R1+0x84], R3 ;  /* 0x0000840301007387 */ /* 0x0003e20000100800 */
[C---:B------:R-:W-:Y:S02]  /*b880*/  SEL R4, R5.reuse, R18, !P0 ;  /* 0x0000001205047207 */ /* 0x040fe40004000000 */
[C---:B0-----:R-:W-:Y:S01]  /*b890*/  SEL R0, R5.reuse, R16, !P0 ;  /* 0x0000001005007207 */ /* 0x041fe20004000000 */
[----:B-1----:R-:W2:Y:S04]  /*b8a0*/  LDL.LU R3, [R1+0x21c] ;  /* 0x00021c0001037983 */ /* 0x002ea80000300800 */
[----:B------:R0:W-:Y:S04]  /*b8b0*/  STL [R1+0x80], R2 ;  /* 0x0000800201007387 */ /* 0x0001e80000100800 */
[----:B------:R1:W-:Y:S01]  /*b8c0*/  STL [R1+0x7c], R0 ;  /* 0x00007c0001007387 */ /* 0x0003e20000100800 */
[----:B0-----:R-:W-:-:S02]  /*b8d0*/  SEL R2, R5, R17, !P0 ;  /* 0x0000001105027207 */ /* 0x001fc40004000000 */
[----:B-1----:R-:W-:-:S03]  /*b8e0*/  SEL R0, R5, R19, !P0 ;  /* 0x0000001305007207 */ /* 0x002fc60004000000 */
[----:B------:R0:W-:Y:S04]  /*b8f0*/  STL [R1+0x78], R2 ;  /* 0x0000780201007387 */ /* 0x0001e80000100800 */
[----:B------:R1:W-:Y:S04]  /*b900*/  STL [R1+0x74], R4 ;  /* 0x0000740401007387 */ /* 0x0003e80000100800 */
[----:B------:R3:W-:Y:S01]  /*b910*/  STL [R1+0x70], R0 ;  /* 0x0000700001007387 */ /* 0x0007e20000100800 */
[C---:B0-----:R-:W-:Y:S02]  /*b920*/  SEL R2, R5.reuse, R20, !P0 ;  /* 0x0000001405027207 */ /* 0x041fe40004000000 */
[----:B-1----:R-:W-:-:S03]  /*b930*/  SEL R4, R5, R21, !P0 ;  /* 0x0000001505047207 */ /* 0x002fc60004000000 */
[----:B------:R0:W-:Y:S01]  /*b940*/  STL [R1+0x6c], R2 ;  /* 0x00006c0201007387 */ /* 0x0001e20000100800 */
[----:B---3--:R-:W-:-:S03]  /*b950*/  SEL R0, R5, R22, !P0 ;  /* 0x0000001605007207 */ /* 0x008fc60004000000 */
[----:B------:R-:W-:Y:S04]  /*b960*/  STL [R1+0x68], R4 ;  /* 0x0000680401007387 */ /* 0x000fe80000100800 */
[----:B------:R-:W3:Y:S01]  /*b970*/  LDL.LU R6, [R1+0x2dc] ;  /* 0x0002dc0001067983 */ /* 0x000ee20000300800 */
[----:B0-----:R-:W-:-:S03]  /*b980*/  SEL R2, R5, R23, !P0 ;  /* 0x0000001705027207 */ /* 0x001fc60004000000 */
[----:B------:R0:W-:Y:S04]  /*b990*/  STL [R1+0x64], R0 ;  /* 0x0000640001007387 */ /* 0x0001e80000100800 */
[----:B------:R1:W-:Y:S04]  /*b9a0*/  STL [R1+0x60], R2 ;  /* 0x0000600201007387 */ /* 0x0003e80000100800 */
[----:B------:R-:W4:Y:S01]  /*b9b0*/  LDL.LU R15, [R1+0x2d8] ;  /* 0x0002d800010f7983 */ /* 0x000f220000300800 */
[C---:B0-----:R-:W-:Y:S02]  /*b9c0*/  SEL R0, R5.reuse, R24, !P0 ;  /* 0x0000001805007207 */ /* 0x041fe40004000000 */
[----:B-1----:R-:W-:-:S03]  /*b9d0*/  SEL R2, R5, R25, !P0 ;  /* 0x0000001905027207 */ /* 0x002fc60004000000 */
[----:B------:R0:W-:Y:S04]  /*b9e0*/  STL [R1+0x58], R0 ;  /* 0x0000580001007387 */ /* 0x0001e80000100800 */
[----:B------:R-:W5:Y:S01]  /*b9f0*/  LDL.LU R8, [R1+0x2d4] ;  /* 0x0002d40001087983 */ /* 0x000f620000300800 */
[----:B------:R-:W-:-:S03]  /*ba00*/  SEL R4, R5, R26, !P0 ;  /* 0x0000001a05047207 */ /* 0x000fc60004000000 */
[----:B0-----:R-:W5:Y:S04]  /*ba10*/  LDL.LU R0, [R1+0x2d0] ;  /* 0x0002d00001007983 */ /* 0x001f680000300800 */
[----:B------:R0:W-:Y:S04]  /*ba20*/  STL [R1+0x50], R2 ;  /* 0x0000500201007387 */ /* 0x0001e80000100800 */
[----:B------:R-:W5:Y:S01]  /*ba30*/  LDL.LU R9, [R1+0x18] ;  /* 0x0000180001097983 */ /* 0x000f620000300800 */
[----:B0-----:R-:W-:-:S05]  /*ba40*/  SEL R2, R5, R29, !P0 ;  /* 0x0000001d05027207 */ /* 0x001fca0004000000 */
[----:B------:R0:W-:Y:S04]  /*ba50*/  STL [R1+0x48], R2 ;  /* 0x0000480201007387 */ /* 0x0001e80000100800 */
[----:B------:R-:W-:Y:S04]  /*ba60*/  STL [R1+0x44], R4 ;  /* 0x0000440401007387 */ /* 0x000fe80000100800 */
[----:B------:R-:W5:Y:S01]  /*ba70*/  LDL.LU R10, [R1+0x14] ;  /* 0x00001400010a7983 */ /* 0x000f620000300800 */
[----:B0-----:R-:W-:-:S03]  /*ba80*/  SEL R2, R5, R27, !P0 ;  /* 0x0000001b05027207 */ /* 0x001fc60004000000 */
[----:B------:R-:W5:Y:S04]  /*ba90*/  LDL.LU R22, [R1+0x4] ;  /* 0x0000040001167983 */ /* 0x000f680000300800 */
[----:B------:R0:W-:Y:S04]  /*baa0*/  STL [R1+0x3c], R2 ;  /* 0x00003c0201007387 */ /* 0x0001e80000100800 */
[----:B------:R-:W5:Y:S04]  /*bab0*/  LDL.LU R21, [R1] ;  /* 0x0000000001157983 */ /* 0x000f680000300800 */
[----:B------:R-:W5:Y:S04]  /*bac0*/  LDL.LU R11, [R1+0x20] ;  /* 0x00002000010b7983 */ /* 0x000f680000300800 */
[----:B------:R-:W5:Y:S04]  /*bad0*/  LDL.LU R20, [R1+0x30] ;  /* 0x0000300001147983 */ /* 0x000f680000300800 */
[----:B------:R-:W5:Y:S04]  /*bae0*/  LDL.LU R19, [R1+0x38] ;  /* 0x0000380001137983 */ /* 0x000f680000300800 */
[----:B------:R-:W5:Y:S01]  /*baf0*/  LDL.LU R12, [R1+0x40] ;  /* 0x00004000010c7983 */ /* 0x000f620000300800 */
[----:B0-----:R-:W-:-:S05]  /*bb00*/  SEL R2, R5, R7, !P0 ;  /* 0x0000000705027207 */ /* 0x001fca0004000000 */
[----:B------:R0:W-:Y:S04]  /*bb10*/  STL [R1+0x1f74], R2 ;  /* 0x001f740201007387 */ /* 0x0001e80000100800 */
[----:B------:R-:W5:Y:S04]  /*bb20*/  LDL.LU R18, [R1+0x4c] ;  /* 0x00004c0001127983 */ /* 0x000f680000300800 */
[----:B------:R-:W5:Y:S01]  /*bb30*/  LDL.LU R17, [R1+0x54] ;  /* 0x0000540001117983 */ /* 0x000f620000300800 */
[----:B0-----:R-:W-:-:S05]  /*bb40*/  SEL R2, R5, R28, !P0 ;  /* 0x0000001c05027207 */ /* 0x001fca0004000000 */
[----:B------:R3:W-:Y:S04]  /*bb50*/  STL [R1+0x28], R2 ;  /* 0x0000280201007387 */ /* 0x0007e80000100800 */
[----:B------:R-:W5:Y:S04]  /*bb60*/  LDL.LU R13, [R1+0x5c] ;  /* 0x00005c00010d7983 */ /* 0x000f680000300800 */
[----:B------:R-:W5:Y:S04]  /*bb70*/  LDL.LU R14, [R1+0x90] ;  /* 0x00009000010e7983 */ /* 0x000f680000300800 */
[----:B------:R-:W5:Y:S04]  /*bb80*/  LDL.LU R4, [R1+0x98] ;  /* 0x0000980001047983 */ /* 0x000f680000300800 */
[----:B------:R-:W5:Y:S01]  /*bb90*/  LDL.LU R16, [R1+0xac] ;  /* 0x0000ac0001107983 */ /* 0x000f620000300800 */
[----:B--2---:R-:W-:Y:S01]  /*bba0*/  LEA.HI.X.SX32 R3, R3, UR7, 0x1, P4 ;  /* 0x0000000703037c11 */ /* 0x004fe2000a0f0eff */
[----:B------:R-:W-:-:S04]  /*bbb0*/  ULDC UR7, c[0x0][0x240] ;  /* 0x0000900000077ab9 */ /* 0x000fc80000000800 */
[----:B------:R4:W-:Y:S01]  /*bbc0*/  STL [R1+0x1f78], R3 ;  /* 0x001f780301007387 */ /* 0x0009e20000100800 */
[----:B---3--:R-:W-:-:S03]  /*bbd0*/  IMAD R2, R6, UR6, RZ ;  /* 0x0000000606027c24 */ /* 0x008fc6000f8e02ff */
[----:B------:R-:W2:Y:S04]  /*bbe0*/  LDL.LU R6, [R1+0xc0] ;  /* 0x0000c00001067983 */ /* 0x000ea80000300800 */
[----:B------:R5:W-:Y:S01]  /*bbf0*/  STL [R1+0x218], R2 ;  /* 0x0002180201007387 */ /* 0x000be20000100800 */
[----:B----4-:R-:W-:-:S03]  /*bc00*/  IMAD R3, R15, UR6, RZ ;  /* 0x000000060f037c24 */ /* 0x010fc6000f8e02ff */
[----:B------:R-:W3:Y:S04]  /*bc10*/  LDL.LU R15, [R1+0xc8] ;  /* 0x0000c800010f7983 */ /* 0x000ee80000300800 */
[----:B------:R-:W-:Y:S01]  /*bc20*/  STL [R1+0x21c], R3 ;  /* 0x00021c0301007387 */ /* 0x000fe20000100800 */
[----:B-----5:R-:W-:-:S03]  /*bc30*/  IMAD R2, R8, UR6, RZ ;  /* 0x0000000608027c24 */ /* 0x020fc6000f8e02ff */
[----:B------:R-:W4:Y:S01]  /*bc40*/  LDL.LU R8, [R1+0xe8] ;  /* 0x0000e80001087983 */ /* 0x000f220000300800 */
[----:B------:R-:W-:-:S03]  /*bc50*/  IMAD R0, R0, UR6, RZ ;  /* 0x0000000600007c24 */ /* 0x000fc6000f8e02ff */
[----:B------:R0:W-:Y:S01]  /*bc60*/  STL [R1+0x220], R2 ;  /* 0x0002200201007387 */ /* 0x0001e20000100800 */
[----:B------:R-:W-:Y:S02]  /*bc70*/  UIMAD UR48, UR21, 0x3f, URZ ;  /* 0x0000003f153078a4 */ /* 0x000fe4000f8e023f */
[----:B------:R-:W-:Y:S01]  /*bc80*/  UIMAD UR49, UR21, 0x3e, URZ ;  /* 0x0000003e153178a4 */ /* 0x000fe2000f8e023f */
[----:B------:R1:W-:Y:S01]  /*bc90*/  STL [R1+0x1f44], R0 ;  /* 0x001f440001007387 */ /* 0x0003e20000100800 */
[----:B------:R-:W-:Y:S02]  /*bca0*/  UIMAD UR50, UR21, 0x3d, URZ ;  /* 0x0000003d153278a4 */ /* 0x000fe4000f8e023f */
[----:B------:R-:W-:Y:S02]  /*bcb0*/  UIMAD UR51, UR21, 0x3c, URZ ;  /* 0x0000003c153378a4 */ /* 0x000fe4000f8e023f */
[----:B------:R-:W-:Y:S01]  /*bcc0*/  UIMAD UR52, UR21, 0x3b, URZ ;  /* 0x0000003b153478a4 */ /* 0x000fe2000f8e023f */
[----:B0-----:R-:W-:Y:S01]  /*bcd0*/  IMAD R2, R9, UR7, RZ ;  /* 0x0000000709027c24 */ /* 0x001fe2000f8e02ff */
[----:B------:R-:W-:Y:S01]  /*bce0*/  UIMAD UR53, UR21, 0x3a, URZ ;  /* 0x0000003a153578a4 */ /* 0x000fe2000f8e023f */
[----:B------:R-:W5:Y:S01]  /*bcf0*/  LDL.LU R9, [R1+0xf0] ;  /* 0x0000f00001097983 */ /* 0x000f620000300800 */
[----:B------:R-:W-:-:S02]  /*bd00*/  UIMAD UR54, UR21, 0x39, URZ ;  /* 0x00000039153678a4 */ /* 0x000fc4000f8e023f */
[----:B------:R-:W-:Y:S01]  /*bd10*/  UIMAD UR55, UR21, 0x38, URZ ;  /* 0x00000038153778a4 */ /* 0x000fe2000f8e023f */
[----:B------:R0:W-:Y:S01]  /*bd20*/  STL [R1+0x2c], R2 ;  /* 0x00002c0201007387 */ /* 0x0001e20000100800 */
[----:B------:R-:W-:Y:S02]  /*bd30*/  UIMAD UR56, UR21, 0x37, URZ ;  /* 0x00000037153878a4 */ /* 0x000fe4000f8e023f */
[----:B------:R-:W-:Y:S02]  /*bd40*/  UIMAD UR57, UR21, 0x36, URZ ;  /* 0x00000036153978a4 */ /* 0x000fe4000f8e023f */
[----:B------:R-:W-:Y:S02]  /*bd50*/  UIMAD UR58, UR21, 0x35, URZ ;  /* 0x00000035153a78a4 */ /* 0x000fe4000f8e023f */
[----:B------:R-:W-:Y:S02]  /*bd60*/  UIMAD UR59, UR21, 0x34, URZ ;  /* 0x00000034153b78a4 */ /* 0x000fe4000f8e023f */
[----:B------:R-:W-:Y:S01]  /*bd70*/  UIMAD UR60, UR21, 0x33, URZ ;  /* 0x00000033153c78a4 */ /* 0x000fe2000f8e023f */
[----:B-1----:R-:W-:Y:S01]  /*bd80*/  IMAD R0, R10, UR7, RZ ;  /* 0x000000070a007c24 */ /* 0x002fe2000f8e02ff */
[----:B------:R-:W-:Y:S01]  /*bd90*/  UIMAD UR61, UR21, 0x32, URZ ;  /* 0x00000032153d78a4 */ /* 0x000fe2000f8e023f */
[----:B------:R-:W5:Y:S01]  /*bda0*/  LDL.LU R10, [R1+0xf8] ;  /* 0x0000f800010a7983 */ /* 0x000f620000300800 */
[----:B------:R-:W-:Y:S01]  /*bdb0*/  UIMAD UR20, UR21, 0x31, URZ ;  /* 0x00000031151478a4 */ /* 0x000fe2000f8e023f */
[----:B------:R-:W-:Y:S01]  /*bdc0*/  IMAD R3, R22, UR7, RZ ;  /* 0x0000000716037c24 */ /* 0x000fe2000f8e02ff */
[----:B------:R-:W-:Y:S01]  /*bdd0*/  UIMAD UR43, UR21, 0x30, URZ ;  /* 0x00000030152b78a4 */ /* 0x000fe2000f8e023f */
[----:B------:R1:W-:Y:S01]  /*bde0*/  STL [R1+0x24], R0 ;  /* 0x0000240001007387 */ /* 0x0003e20000100800 */
[----:B------:R-:W-:-:S02]  /*bdf0*/  UIMAD UR44, UR21, 0x2f, URZ ;  /* 0x0000002f152c78a4 */ /* 0x000fc4000f8e023f */
[----:B------:R-:W-:Y:S01]  /*be00*/  UIMAD UR45, UR21, 0x2e, URZ ;  /* 0x0000002e152d78a4 */ /* 0x000fe2000f8e023f */
[----:B------:R1:W-:Y:S01]  /*be10*/  STL [R1+0x1c], R3 ;  /* 0x00001c0301007387 */ /* 0x0003e20000100800 */
[----:B------:R-:W-:Y:S01]  /*be20*/  UIMAD UR46, UR21, 0x2d, URZ ;  /* 0x0000002d152e78a4 */ /* 0x000fe2000f8e023f */
[----:B0-----:R-:W-:Y:S01]  /*be30*/  IMAD R2, R21, UR7, RZ ;  /* 0x0000000715027c24 */ /* 0x001fe2000f8e02ff */
        /* <DEDUP_REMOVED lines=8> */
[----:B------:R-:W-:Y:S01]  /*bec0*/  STL [R1+0x18], R2 ;  /* 0x0000180201007387 */ /* 0x000fe20000100800 */
[----:B------:R-:W-:-:S02]  /*bed0*/  UIMAD UR26, UR26, 0x18, URZ ;  /* 0x000000181a1a78a4 */ /* 0x000fc4000f8e023f */
[----:B------:R-:W-:Y:S01]  /*bee0*/  UIMAD UR27, UR27, 0x17, URZ ;  /* 0x000000171b1b78a4 */ /* 0x000fe2000f8e023f */
[----:B------:R0:W-:Y:S01]  /*bef0*/  STL [R1+0x14], R0 ;  /* 0x0000140001007387 */ /* 0x0001e20000100800 */
[----:B------:R-:W-:Y:S02]  /*bf00*/  UIMAD UR28, UR28, 0x16, URZ ;  /* 0x000000161c1c78a4 */ /* 0x000fe4000f8e023f */
[----:B------:R-:W-:Y:S01]  /*bf10*/  UIMAD UR29, UR29, 0x15, URZ ;  /* 0x000000151d1d78a4 */ /* 0x000fe2000f8e023f */
[----:B------:R-:W-:Y:S01]  /*bf20*/  STL [R1+0x10], R3 ;  /* 0x0000100301007387 */ /* 0x000fe20000100800 */
[----:B------:R-:W-:Y:S02]  /*bf30*/  UIMAD UR30, UR30, 0x14, URZ ;  /* 0x000000141e1e78a4 */ /* 0x000fe4000f8e023f */
[----:B------:R-:W-:Y:S02]  /*bf40*/  UIMAD UR31, UR31, 0x13, URZ ;  /* 0x000000131f1f78a4 */ /* 0x000fe4000f8e023f */
[----:B------:R-:W-:Y:S01]  /*bf50*/  UIMAD UR34, UR34, 0x12, URZ ;  /* 0x00000012222278a4 */ /* 0x000fe2000f8e023f */
[----:B0-----:R-:W-:Y:S01]  /*bf60*/  IMAD R0, R12, UR7, RZ ;  /* 0x000000070c007c24 */ /* 0x001fe2000f8e02ff */
[----:B------:R-:W-:Y:S01]  /*bf70*/  UIMAD UR35, UR35, 0x11, URZ ;  /* 0x00000011232378a4 */ /* 0x000fe2000f8e023f */
[----:B------:R-:W5:Y:S01]  /*bf80*/  LDL.LU R12, [R1+0x110] ;  /* 0x00011000010c7983 */ /* 0x000f620000300800 */
[----:B------:R-:W-:Y:S01]  /*bf90*/  IMAD R2, R19, UR7, RZ ;  /* 0x0000000713027c24 */ /* 0x000fe2000f8e02ff */
[----:B------:R-:W-:-:S02]  /*bfa0*/  USHF.L.U32 UR36, UR36, 0x4, URZ ;  /* 0x0000000424247899 */ /* 0x000fc4000800063f */
[----:B------:R-:W-:Y:S02]  /*bfb0*/  UIMAD UR37, UR37, 0xf, URZ ;  /* 0x0000000f252578a4 */ /* 0x000fe4000f8e023f */
[----:B------:R0:W-:Y:S01]  /*bfc0*/  STL [R1+0xc], R2 ;  /* 0x00000c0201007387 */ /* 0x0001e20000100800 */
[----:B------:R-:W-:-:S03]  /*bfd0*/  ULDC UR6, c[0x0][0x238] ;  /* 0x00008e0000067ab9 */ /* 0x000fc60000000800 */
[----:B------:R1:W-:Y:S01]  /*bfe0*/  STL [R1+0x8], R0 ;  /* 0x0000080001007387 */ /* 0x0003e20000100800 */
[----:B0-----:R-:W-:Y:S02]  /*bff0*/  IMAD R2, R18, UR7, RZ ;  /* 0x0000000712027c24 */ /* 0x001fe4000f8e02ff */
[----:B------:R-:W-:-:S03]  /*c000*/  IMAD R29, R13, UR7, RZ ;  /* 0x000000070d1d7c24 */ /* 0x000fc6000f8e02ff */
[----:B------:R-:W-:Y:S04]  /*c010*/  STL [R1+0x4], R2 ;  /* 0x0000040201007387 */ /* 0x000fe80000100800 */
[----:B------:R-:W5:Y:S01]  /*c020*/  LDL.LU R13, [R1+0x140] ;  /* 0x00014000010d7983 */ /* 0x000f620000300800 */
[----:B-1----:R-:W-:Y:S02]  /*c030*/  IMAD R0, R17, UR7, RZ ;  /* 0x0000000711007c24 */ /* 0x002fe4000f8e02ff */
[----:B------:R-:W-:-:S03]  /*c040*/  IMAD R28, R14, UR7, RZ ;  /* 0x000000070e1c7c24 */ /* 0x000fc6000f8e02ff */
[----:B------:R-:W-:Y:S04]  /*c050*/  STL [R1], R0 ;  /* 0x0000000001007387 */ /* 0x000fe80000100800 */
[----:B------:R-:W-:Y:S04]  /*c060*/  STL [R1+0x1f60], R29 ;  /* 0x001f601d01007387 */ /* 0x000fe80000100800 */
[----:B------:R-:W5:Y:S01]  /*c070*/  LDL.LU R14, [R1+0x148] ;  /* 0x00014800010e7983 */ /* 0x000f620000300800 */
[----:B------:R-:W-:Y:S02]  /*c080*/  IMAD R4, R4, UR7, RZ ;  /* 0x0000000704047c24 */ /* 0x000fe4000f8e02ff */
[----:B------:R-:W-:Y:S01]  /*c090*/  IMAD R5, R16, UR7, RZ ;  /* 0x0000000710057c24 */ /* 0x000fe2000f8e02ff */
[----:B------:R-:W-:Y:S04]  /*c0a0*/  STL [R1+0x1f5c], R28 ;  /* 0x001f5c1c01007387 */ /* 0x000fe80000100800 */
[----:B------:R-:W-:Y:S04]  /*c0b0*/  STL [R1+0x1f58], R4 ;  /* 0x001f580401007387 */ /* 0x000fe80000100800 */
[----:B------:R-:W-:Y:S01]  /*c0c0*/  STL [R1+0x1f54], R5 ;  /* 0x001f540501007387 */ /* 0x000fe20000100800 */
[----:B--2---:R-:W-:-:S05]  /*c0d0*/  IMAD R6, R6, UR7, RZ ;  /* 0x0000000706067c24 */ /* 0x004fca000f8e02ff */
[----:B------:R-:W-:Y:S01]  /*c0e0*/  STL [R1+0x1f50], R6 ;  /* 0x001f500601007387 */ /* 0x000fe20000100800 */
[----:B---3--:R-:W-:-:S03]  /*c0f0*/  IMAD R7, R15, UR7, RZ ;  /* 0x000000070f077c24 */ /* 0x008fc6000f8e02ff */
[----:B------:R-:W2:Y:S04]  /*c100*/  LDL.LU R15, [R1+0x150] ;  /* 0x00015000010f7983 */ /* 0x000ea80000300800 */
[----:B------:R0:W-:Y:S04]  /*c110*/  STL [R1+0x1f4c], R7 ;  /* 0x001f4c0701007387 */ /* 0x0001e80000100800 */
[----:B------:R-:W3:Y:S01]  /*c120*/  LDL.LU R16, [R1+0x15c] ;  /* 0x00015c0001107983 */ /* 0x000ee20000300800 */
[----:B----4-:R-:W-:-:S05]  /*c130*/  IMAD R8, R8, UR7, RZ ;  /* 0x0000000708087c24 */ /* 0x010fca000f8e02ff */
[----:B------:R1:W-:Y:S01]  /*c140*/  STL [R1+0x1f48], R8 ;  /* 0x001f480801007387 */ /* 0x0003e20000100800 */
[----:B-----5:R-:W-:-:S05]  /*c150*/  IMAD R9, R9, UR7, RZ ;  /* 0x0000000709097c24 */ /* 0x020fca000f8e02ff */
[----:B------:R-:W-:Y:S04]  /*c160*/  STL [R1+0x1f64], R9 ;  /* 0x001f640901007387 */ /* 0x000fe80000100800 */
[----:B------:R-:W4:Y:S04]  /*c170*/  LDL.LU R17, [R1+0x164] ;  /* 0x0001640001117983 */ /* 0x000f280000300800 */
[----:B------:R-:W5:Y:S01]  /*c180*/  LDL.LU R18, [R1+0x18c] ;  /* 0x00018c0001127983 */ /* 0x000f620000300800 */
[----:B------:R-:W-:-:S05]  /*c190*/  IMAD R10, R10, UR7, RZ ;  /* 0x000000070a0a7c24 */ /* 0x000fca000f8e02ff */
[----:B------:R-:W-:Y:S04]  /*c1a0*/  STL [R1+0x1f68], R10 ;  /* 0x001f680a01007387 */ /* 0x000fe80000100800 */
[----:B------:R-:W5:Y:S04]  /*c1b0*/  LDL.LU R19, [R1+0x190] ;  /* 0x0001900001137983 */ /* 0x000f680000300800 */
        /* <DEDUP_REMOVED lines=12> */
[----:B------:R-:W5:Y:S04]  /*c280*/  LDL.LU R26, [R1+0x1b8] ;  /* 0x0001b800011a7983 */ /* 0x000f680000300800 */
[----:B0-----:R-:W1:Y:S04]  /*c290*/  LDL.LU R7, [R1+0x1c4] ;  /* 0x0001c40001077983 */ /* 0x001e680000300800 */
[----:B------:R-:W5:Y:S04]  /*c2a0*/  LDL.LU R6, [R1+0x1cc] ;  /* 0x0001cc0001067983 */ /* 0x000f680000300800 */
[----:B------:R-:W5:Y:S04]  /*c2b0*/  LDL.LU R5, [R1+0x1d4] ;  /* 0x0001d40001057983 */ /* 0x000f680000300800 */
[----:B------:R-:W5:Y:S01]  /*c2c0*/  LDL.LU R4, [R1+0x1d8] ;  /* 0x0001d80001047983 */ /* 0x000f620000300800 */
[----:B------:R-:W-:-:S03]  /*c2d0*/  IMAD R14, R14, UR7, RZ ;  /* 0x000000070e0e7c24 */ /* 0x000fc6000f8e02ff */
[----:B------:R-:W5:Y:S04]  /*c2e0*/  LDL.LU R2, [R1+0x1dc] ;  /* 0x0001dc0001027983 */ /* 0x000f680000300800 */
[----:B------:R-:W-:Y:S04]  /*c2f0*/  STL [R1+0x1f84], R14 ;  /* 0x001f840e01007387 */ /* 0x000fe80000100800 */
[----:B------:R-:W5:Y:S01]  /*c300*/  LDL.LU R27, [R1+0x1e4] ;  /* 0x0001e400011b7983 */ /* 0x000f620000300800 */
[----:B--2---:R-:W-:-:S05]  /*c310*/  IMAD R15, R15, UR7, RZ ;  /* 0x000000070f0f7c24 */ /* 0x004fca000f8e02ff */
[----:B------:R-:W-:Y:S04]  /*c320*/  STL [R1+0x1f88], R15 ;  /* 0x001f880f01007387 */ /* 0x000fe80000100800 */
[----:B------:R-:W2:Y:S04]  /*c330*/  LDL.LU R28, [R1+0x1e8] ;  /* 0x0001e800011c7983 */ /* 0x000ea80000300800 */
[----:B------:R-:W2:Y:S01]  /*c340*/  LDL.LU R29, [R1+0x1ec] ;  /* 0x0001ec00011d7983 */ /* 0x000ea20000300800 */
[----:B---3--:R-:W-:-:S05]  /*c350*/  IMAD R16, R16, UR7, RZ ;  /* 0x0000000710107c24 */ /* 0x008fca000f8e02ff */
[----:B------:R-:W-:Y:S01]  /*c360*/  STL [R1+0x1f8c], R16 ;  /* 0x001f8c1001007387 */ /* 0x000fe20000100800 */
[----:B----4-:R-:W-:Y:S02]  /*c370*/  IMAD R17, R17, UR7, RZ ;  /* 0x0000000711117c24 */ /* 0x010fe4000f8e02ff */
[----:B-----5:R-:W-:-:S03]  /*c380*/  IMAD R18, R18, UR7, RZ ;  /* 0x0000000712127c24 */ /* 0x020fc6000f8e02ff */
[----:B------:R-:W-:Y:S04]  /*c390*/  STL [R1+0x1f90], R17 ;  /* 0x001f901101007387 */ /* 0x000fe80000100800 */
[----:B------:R-:W-:Y:S01]  /*c3a0*/  STL [R1+0x1f94], R18 ;  /* 0x001f941201007387 */ /* 0x000fe20000100800 */
[----:B------:R-:W-:Y:S02]  /*c3b0*/  IMAD R19, R19, UR7, RZ ;  /* 0x0000000713137c24 */ /* 0x000fe4000f8e02ff */
[----:B------:R-:W-:-:S03]  /*c3c0*/  IMAD R20, R20, UR7, RZ ;  /* 0x0000000714147c24 */ /* 0x000fc6000f8e02ff */
[----:B------:R-:W-:Y:S04]  /*c3d0*/  STL [R1+0x1f98], R19 ;  /* 0x001f981301007387 */ /* 0x000fe80000100800 */
[----:B------:R-:W-:Y:S01]  /*c3e0*/  STL [R1+0x1f9c], R20 ;  /* 0x001f9c1401007387 */ /* 0x000fe20000100800 */
[----:B------:R-:W-:Y:S02]  /*c3f0*/  IMAD R21, R21, UR7, RZ ;  /* 0x0000000715157c24 */ /* 0x000fe4000f8e02ff */
[----:B------:R-:W-:-:S03]  /*c400*/  IMAD R22, R22, UR7, RZ ;  /* 0x0000000716167c24 */ /* 0x000fc6000f8e02ff */
[----:B------:R-:W-:Y:S04]  /*c410*/  STL [R1+0x1fa0], R21 ;  /* 0x001fa01501007387 */ /* 0x000fe80000100800 */
[----:B------:R-:W-:Y:S01]  /*c420*/  STL [R1+0x1fa4], R22 ;  /* 0x001fa41601007387 */ /* 0x000fe20000100800 */
[----:B------:R-:W-:-:S05]  /*c430*/  IMAD R23, R23, UR7, RZ ;  /* 0x0000000717177c24 */ /* 0x000fca000f8e02ff */
[----:B------:R0:W-:Y:S04]  /*c440*/  STL [R1+0x1fa8], R23 ;  /* 0x001fa81701007387 */ /* 0x0001e80000100800 */
[----:B------:R-:W3:Y:S04]  /*c450*/  LDL.LU R0, [R1+0x210] ;  /* 0x0002100001007983 */ /* 0x000ee80000300800 */
[----:B------:R-:W4:Y:S01]  /*c460*/  LDL.LU R3, [R1+0x20c] ;  /* 0x00020c0001037983 */ /* 0x000f220000300800 */
[----:B-1----:R-:W-:Y:S02]  /*c470*/  IMAD R8, R7, UR7, RZ ;  /* 0x0000000707087c24 */ /* 0x002fe4000f8e02ff */
[----:B------:R-:W-:-:S03]  /*c480*/  IMAD R7, R6, UR7, RZ ;  /* 0x0000000706077c24 */ /* 0x000fc6000f8e02ff */
[----:B------:R-:W-:Y:S01]  /*c490*/  STL [R1+0x20], R8 ;  /* 0x0000200801007387 */ /* 0x000fe20000100800 */
[----:B------:R-:W-:-:S03]  /*c4a0*/  IMAD R6, R5, UR7, RZ ;  /* 0x0000000705067c24 */ /* 0x000fc6000f8e02ff */
[----:B------:R-:W-:Y:S01]  /*c4b0*/  STL [R1+0x30], R7 ;  /* 0x0000300701007387 */ /* 0x000fe20000100800 */
[----:B------:R-:W-:-:S03]  /*c4c0*/  IMAD R5, R4, UR7, RZ ;  /* 0x0000000704057c24 */ /* 0x000fc6000f8e02ff */
[----:B------:R-:W-:Y:S04]  /*c4d0*/  STL [R1+0x38], R6 ;  /* 0x0000380601007387 */ /* 0x000fe80000100800 */
[----:B0-----:R-:W5:Y:S01]  /*c4e0*/  LDL.LU R23, [R1+0x208] ;  /* 0x0002080001177983 */ /* 0x001f620000300800 */
[----:B------:R-:W-:-:S03]  /*c4f0*/  IMAD R4, R2, UR7, RZ ;  /* 0x0000000702047c24 */ /* 0x000fc6000f8e02ff */
[----:B------:R-:W-:Y:S04]  /*c500*/  STL [R1+0x40], R5 ;  /* 0x0000400501007387 */ /* 0x000fe80000100800 */
[----:B------:R-:W5:Y:S04]  /*c510*/  LDL.LU R2, [R1+0x204] ;  /* 0x0002040001027983 */ /* 0x000f680000300800 */
[----:B------:R0:W-:Y:S02]  /*c520*/  STL [R1+0x4c], R4 ;  /* 0x00004c0401007387 */ /* 0x0001e40000100800 */
[----:B0-----:R-:W-:-:S02]  /*c530*/  IMAD R4, R27, UR7, RZ ;  /* 0x000000071b047c24 */ /* 0x001fc4000f8e02ff */
[----:B------:R-:W5:Y:S04]  /*c540*/  LDL.LU R27, [R1+0x200] ;  /* 0x00020000011b7983 */ /* 0x000f680000300800 */
[----:B------:R0:W-:Y:S01]  /*c550*/  STL [R1+0x54], R4 ;  /* 0x0000540401007387 */ /* 0x0001e20000100800 */
[----:B--2---:R-:W-:-:S03]  /*c560*/  IMAD R5, R28, UR7, RZ ;  /* 0x000000071c057c24 */ /* 0x004fc6000f8e02ff */
[----:B------:R-:W2:Y:S01]  /*c570*/  LDL.LU R28, [R1+0x1fc] ;  /* 0x0001fc00011c7983 */ /* 0x000ea20000300800 */
[----:B0-----:R-:W-:-:S03]  /*c580*/  IMAD R4, R29, UR7, RZ ;  /* 0x000000071d047c24 */ /* 0x001fc6000f8e02ff */
[----:B------:R-:W-:Y:S04]  /*c590*/  STL [R1+0x5c], R5 ;  /* 0x00005c0501007387 */ /* 0x000fe80000100800 */
[----:B------:R-:W2:Y:S04]  /*c5a0*/  LDL.LU R22, [R1+0x1f8] ;  /* 0x0001f80001167983 */ /* 0x000ea80000300800 */
[----:B------:R-:W2:Y:S04]  /*c5b0*/  LDL.LU R21, [R1+0x1f4] ;  /* 0x0001f40001157983 */ /* 0x000ea80000300800 */
[----:B------:R3:W-:Y:S04]  /*c5c0*/  STL [R1+0x90], R4 ;  /* 0x0000900401007387 */ /* 0x0007e80000100800 */
[----:B------:R-:W2:Y:S04]  /*c5d0*/  LDL.LU R20, [R1+0x1f0] ;  /* 0x0001f00001147983 */ /* 0x000ea80000300800 */
        /* <DEDUP_REMOVED lines=11> */
[----:B------:R-:W2:Y:S01]  /*c690*/  LDL.LU R29, [R1+0x17c] ;  /* 0x00017c00011d7983 */ /* 0x000ea20000300800 */
[----:B---3--:R-:W-:-:S03]  /*c6a0*/  IMAD R4, R0, UR7, RZ ;  /* 0x0000000700047c24 */ /* 0x008fc6000f8e02ff */
[----:B------:R-:W3:Y:S01]  /*c6b0*/  LDL.LU R0, [R1+0x178] ;  /* 0x0001780001007983 */ /* 0x000ee20000300800 */
[----:B----4-:R-:W-:-:S03]  /*c6c0*/  IMAD R3, R3, UR7, RZ ;  /* 0x0000000703037c24 */ /* 0x010fc6000f8e02ff */
[----:B------:R0:W-:Y:S04]  /*c6d0*/  STL [R1+0x98], R4 ;  /* 0x0000980401007387 */ /* 0x0001e80000100800 */
[----:B------:R-:W4:Y:S04]  /*c6e0*/  LDL.LU R8, [R1+0x174] ;  /* 0x0001740001087983 */ /* 0x000f280000300800 */
[----:B------:R-:W4:Y:S04]  /*c6f0*/  LDL.LU R7, [R1+0x170] ;  /* 0x0001700001077983 */ /* 0x000f280000300800 */
[----:B------:R1:W-:Y:S04]  /*c700*/  STL [R1+0xac], R3 ;  /* 0x0000ac0301007387 */ /* 0x0003e80000100800 */
[----:B------:R-:W4:Y:S04]  /*c710*/  LDL.LU R6, [R1+0x16c] ;  /* 0x00016c0001067983 */ /* 0x000f280000300800 */
[----:B------:R-:W4:Y:S04]  /*c720*/  LDL.LU R5, [R1+0x168] ;  /* 0x0001680001057983 */ /* 0x000f280000300800 */
[----:B0-----:R-:W4:Y:S04]  /*c730*/  LDL.LU R4, [R1+0x160] ;  /* 0x0001600001047983 */ /* 0x001f280000300800 */
[----:B-1----:R-:W4:Y:S01]  /*c740*/  LDL.LU R3, [R1+0x158] ;  /* 0x0001580001037983 */ /* 0x002f220000300800 */
[----:B-----5:R-:W-:-:S05]  /*c750*/  IMAD R23, R23, UR7, RZ ;  /* 0x0000000717177c24 */ /* 0x020fca000f8e02ff */
[----:B------:R0:W-:Y:S02]  /*c760*/  STL [R1+0xc0], R23 ;  /* 0x0000c01701007387 */ /* 0x0001e40000100800 */
[----:B0-----:R-:W-:Y:S02]  /*c770*/  IMAD R23, R2, UR7, RZ ;  /* 0x0000000702177c24 */ /* 0x001fe4000f8e02ff */
[----:B------:R-:W5:Y:S04]  /*c780*/  LDL.LU R2, [R1+0x154] ;  /* 0x0001540001027983 */ /* 0x000f680000300800 */
[----:B------:R0:W-:Y:S02]  /*c790*/  STL [R1+0xc8], R23 ;  /* 0x0000c81701007387 */ /* 0x0001e40000100800 */
[----:B0-----:R-:W-:-:S02]  /*c7a0*/  IMAD R23, R27, UR7, RZ ;  /* 0x000000071b177c24 */ /* 0x001fc4000f8e02ff */
[----:B------:R-:W5:Y:S04]  /*c7b0*/  LDL.LU R27, [R1+0x14c] ;  /* 0x00014c00011b7983 */ /* 0x000f680000300800 */
[----:B------:R2:W-:Y:S02]  /*c7c0*/  STL [R1+0xe8], R23 ;  /* 0x0000e81701007387 */ /* 0x0005e40000100800 */
[----:B--2---:R-:W-:Y:S02]  /*c7d0*/  IMAD R23, R28, UR7, RZ ;  /* 0x000000071c177c24 */ /* 0x004fe4000f8e02ff */
[----:B------:R-:W2:Y:S04]  /*c7e0*/  LDL.LU R28, [R1+0x144] ;  /* 0x00014400011c7983 */ /* 0x000ea80000300800 */
[----:B------:R0:W-:Y:S02]  /*c7f0*/  STL [R1+0xf0], R23 ;  /* 0x0000f01701007387 */ /* 0x0001e40000100800 */
[----:B0-----:R-:W-:-:S02]  /*c800*/  IMAD R23, R22, UR7, RZ ;  /* 0x0000000716177c24 */ /* 0x001fc4000f8e02ff */
[----:B------:R-:W-:Y:S02]  /*c810*/  IMAD R22, R21, UR7, RZ ;  /* 0x0000000715167c24 */ /* 0x000fe4000f8e02ff */
[----:B------:R-:W-:Y:S01]  /*c820*/  IMAD R21, R20, UR7, RZ ;  /* 0x0000000714157c24 */ /* 0x000fe2000f8e02ff */
[----:B------:R-:W-:Y:S01]  /*c830*/  STL [R1+0xf8], R23 ;  /* 0x0000f81701007387 */ /* 0x000fe20000100800 */
[----:B------:R-:W-:-:S03]  /*c840*/  IMAD R20, R19, UR7, RZ ;  /* 0x0000000713147c24 */ /* 0x000fc6000f8e02ff */
        /* <DEDUP_REMOVED lines=22> */
[----:B------:R-:W-:Y:S04]  /*c9b0*/  STL [R1+0x184], R11 ;  /* 0x0001840b01007387 */ /* 0x000fe80000100800 */
[----:B------:R-:W2:Y:S04]  /*c9c0*/  LDL.LU R29, [R1+0x13c] ;  /* 0x00013c00011d7983 */ /* 0x000ea80000300800 */
[----:B------:R3:W-:Y:S04]  /*c9d0*/  STL [R1+0x180], R10 ;  /* 0x0001800a01007387 */ /* 0x0007e80000100800 */
[----:B------:R4:W-:Y:S01]  /*c9e0*/  STL [R1+0x17c], R9 ;  /* 0x00017c0901007387 */ /* 0x0009e20000100800 */
[----:B---3--:R-:W-:-:S03]  /*c9f0*/  IMAD R10, R0, UR7, RZ ;  /* 0x00000007000a7c24 */ /* 0x008fc6000f8e02ff */
[----:B------:R-:W3:Y:S01]  /*ca00*/  LDL.LU R0, [R1+0x138] ;  /* 0x0001380001007983 */ /* 0x000ee20000300800 */
[----:B----4-:R-:W-:-:S03]  /*ca10*/  IMAD R9, R8, UR7, RZ ;  /* 0x0000000708097c24 */ /* 0x010fc6000f8e02ff */
        /* <DEDUP_REMOVED lines=9> */
[----:B------:R-:W4:Y:S01]  /*cab0*/  LDL.LU R23, [R1+0x134] ;  /* 0x0001340001177983 */ /* 0x000f220000300800 */
[----:B------:R-:W-:-:S03]  /*cac0*/  IMAD R4, R3, UR7, RZ ;  /* 0x0000000703047c24 */ /* 0x000fc6000f8e02ff */
[----:B------:R-:W-:Y:S04]  /*cad0*/  STL [R1+0x160], R5 ;  /* 0x0001600501007387 */ /* 0x000fe80000100800 */
[----:B------:R-:W4:Y:S04]  /*cae0*/  LDL.LU R3, [R1+0x130] ;  /* 0x0001300001037983 */ /* 0x000f280000300800 */
[----:B------:R5:W-:Y:S02]  /*caf0*/  STL [R1+0x158], R4 ;  /* 0x0001580401007387 */ /* 0x000be40000100800 */
[----:B-----5:R-:W-:-:S02]  /*cb00*/  IMAD R4, R2, UR7, RZ ;  /* 0x0000000702047c24 */ /* 0x020fc4000f8e02ff */
[----:B------:R-:W5:Y:S04]  /*cb10*/  LDL.LU R2, [R1+0x12c] ;  /* 0x00012c0001027983 */ /* 0x000f680000300800 */
[----:B------:R2:W-:Y:S01]  /*cb20*/  STL [R1+0x154], R4 ;  /* 0x0001540401007387 */ /* 0x0005e20000100800 */
[----:B------:R-:W-:-:S03]  /*cb30*/  IMAD R5, R27, UR7, RZ ;  /* 0x000000071b057c24 */ /* 0x000fc6000f8e02ff */
[----:B------:R-:W5:Y:S04]  /*cb40*/  LDL.LU R27, [R1+0x128] ;  /* 0x00012800011b7983 */ /* 0x000f680000300800 */
[----:B------:R-:W-:Y:S04]  /*cb50*/  STL [R1+0x14c], R5 ;  /* 0x00014c0501007387 */ /* 0x000fe80000100800 */
[----:B------:R-:W5:Y:S04]  /*cb60*/  LDL.LU R22, [R1+0x124] ;  /* 0x0001240001167983 */ /* 0x000f680000300800 */
[----:B------:R-:W5:Y:S01]  /*cb70*/  LDL.LU R21, [R1+0x120] ;  /* 0x0001200001157983 */ /* 0x000f620000300800 */
[----:B--2---:R-:W-:-:S05]  /*cb80*/  IMAD R4, R28, UR7, RZ ;  /* 0x000000071c047c24 */ /* 0x004fca000f8e02ff */
        /* <DEDUP_REMOVED lines=14> */
[----:B0-----:R-:W-:-:S03]  /*cc70*/  IMAD R4, R29, UR7, RZ ;  /* 0x000000071d047c24 */ /* 0x001fc6000f8e02ff */
[----:B------:R-:W2:Y:S04]  /*cc80*/  LDL.LU R29, [R1+0xd4] ;  /* 0x0000d400011d7983 */ /* 0x000ea80000300800 */
[----:B------:R0:W-:Y:S04]  /*cc90*/  STL [R1+0x13c], R4 ;  /* 0x00013c0401007387 */ /* 0x0001e80000100800 */
[----:B------:R-:W2:Y:S04]  /*cca0*/  LDL.LU R8, [R1+0xd0] ;  /* 0x0000d00001087983 */ /* 0x000ea80000300800 */
[----:B------:R-:W2:Y:S01]  /*ccb0*/  LDL.LU R7, [R1+0xcc] ;  /* 0x0000cc0001077983 */ /* 0x000ea20000300800 */
[----:B---3--:R-:W-:-:S05]  /*ccc0*/  IMAD R0, R0, UR7, RZ ;  /* 0x0000000700007c24 */ /* 0x008fca000f8e02ff */
[----:B------:R1:W-:Y:S04]  /*ccd0*/  STL [R1+0x138], R0 ;  /* 0x0001380001007387 */ /* 0x0003e80000100800 */
[----:B------:R-:W3:Y:S04]  /*cce0*/  LDL.LU R6, [R1+0xc4] ;  /* 0x0000c40001067983 */ /* 0x000ee80000300800 */
[----:B------:R-:W3:Y:S04]  /*ccf0*/  LDL.LU R5, [R1+0xbc] ;  /* 0x0000bc0001057983 */ /* 0x000ee80000300800 */
[----:B0-----:R-:W3:Y:S04]  /*cd00*/  LDL.LU R4, [R1+0xb8] ;  /* 0x0000b80001047983 */ /* 0x001ee80000300800 */
[----:B-1----:R-:W3:Y:S01]  /*cd10*/  LDL.LU R0, [R1+0xb4] ;  /* 0x0000b40001007983 */ /* 0x002ee20000300800 */
[----:B----4-:R-:W-:-:S05]  /*cd20*/  IMAD R23, R23, UR7, RZ ;  /* 0x0000000717177c24 */ /* 0x010fca000f8e02ff */
[----:B------:R0:W-:Y:S02]  /*cd30*/  STL [R1+0x134], R23 ;  /* 0x0001341701007387 */ /* 0x0001e40000100800 */
[----:B0-----:R-:W-:Y:S02]  /*cd40*/  IMAD R23, R3, UR7, RZ ;  /* 0x0000000703177c24 */ /* 0x001fe4000f8e02ff */
[----:B------:R-:W4:Y:S04]  /*cd50*/  LDL.LU R3, [R1+0xb0] ;  /* 0x0000b00001037983 */ /* 0x000f280000300800 */
[----:B------:R5:W-:Y:S02]  /*cd60*/  STL [R1+0x130], R23 ;  /* 0x0001301701007387 */ /* 0x000be40000100800 */
[----:B-----5:R-:W-:-:S02]  /*cd70*/  IMAD R23, R2, UR7, RZ ;  /* 0x0000000702177c24 */ /* 0x020fc4000f8e02ff */
[----:B------:R-:W5:Y:S04]  /*cd80*/  LDL.LU R2, [R1+0xa8] ;  /* 0x0000a80001027983 */ /* 0x000f680000300800 */
[----:B------:R0:W-:Y:S02]  /*cd90*/  STL [R1+0x12c], R23 ;  /* 0x00012c1701007387 */ /* 0x0001e40000100800 */
[----:B0-----:R-:W-:Y:S02]  /*cda0*/  IMAD R23, R27, UR7, RZ ;  /* 0x000000071b177c24 */ /* 0x001fe4000f8e02ff */
[----:B------:R-:W5:Y:S04]  /*cdb0*/  LDL.LU R27, [R1+0xa4] ;  /* 0x0000a400011b7983 */ /* 0x000f680000300800 */
[----:B------:R0:W-:Y:S02]  /*cdc0*/  STL [R1+0x128], R23 ;  /* 0x0001281701007387 */ /* 0x0001e40000100800 */
[----:B0-----:R-:W-:-:S02]  /*cdd0*/  IMAD R23, R22, UR7, RZ ;  /* 0x0000000716177c24 */ /* 0x001fc4000f8e02ff */
[----:B------:R-:W-:-:S03]  /*cde0*/  IMAD R22, R21, UR7, RZ ;  /* 0x0000000715167c24 */ /* 0x000fc6000f8e02ff */
[----:B------:R-:W-:Y:S04]  /*cdf0*/  STL [R1+0x124], R23 ;  /* 0x0001241701007387 */ /* 0x000fe80000100800 */
[----:B------:R-:W-:Y:S01]  /*ce00*/  STL [R1+0x120], R22 ;  /* 0x0001201601007387 */ /* 0x000fe20000100800 */
[----:B--2---:R-:W-:Y:S02]  /*ce10*/  IMAD R21, R20, UR7, RZ ;  /* 0x0000000714157c24 */ /* 0x004fe4000f8e02ff */
        /* <DEDUP_REMOVED lines=23> */
[----:B------:R-:W2:Y:S04]  /*cf90*/  LDL.LU R28, [R1+0xa0] ;  /* 0x0000a000011c7983 */ /* 0x000ea80000300800 */
[----:B------:R0:W-:Y:S04]  /*cfa0*/  STL [R1+0xdc], R9 ;  /* 0x0000dc0901007387 */ /* 0x0001e80000100800 */
[----:B------:R-:W-:Y:S01]  /*cfb0*/  STL [R1+0xd8], R10 ;  /* 0x0000d80a01007387 */ /* 0x000fe20000100800 */
[----:B0-----:R-:W-:-:S03]  /*cfc0*/  IMAD R9, R29, UR7, RZ ;  /* 0x000000071d097c24 */ /* 0x001fc6000f8e02ff */
[----:B------:R-:W2:Y:S01]  /*cfd0*/  LDL.LU R29, [R1+0x9c] ;  /* 0x00009c00011d7983 */ /* 0x000ea20000300800 */
[----:B------:R-:W-:-:S03]  /*cfe0*/  IMAD R8, R8, UR7, RZ ;  /* 0x0000000708087c24 */ /* 0x000fc6000f8e02ff */
[----:B------:R-:W-:Y:S01]  /*cff0*/  STL [R1+0xd4], R9 ;  /* 0x0000d40901007387 */ /* 0x000fe20000100800 */
[----:B------:R-:W-:-:S03]  /*d000*/  IMAD R7, R7, UR7, RZ ;  /* 0x0000000707077c24 */ /* 0x000fc6000f8e02ff */
[----:B------:R-:W-:Y:S04]  /*d010*/  STL [R1+0xd0], R8 ;  /* 0x0000d00801007387 */ /* 0x000fe80000100800 */
[----:B------:R-:W-:Y:S01]  /*d020*/  STL [R1+0xcc], R7 ;  /* 0x0000cc0701007387 */ /* 0x000fe20000100800 */
[----:B---3--:R-:W-:Y:S02]  /*d030*/  IMAD R6, R6, UR7, RZ ;  /* 0x0000000706067c24 */ /* 0x008fe4000f8e02ff */
[----:B------:R-:W-:-:S03]  /*d040*/  IMAD R5, R5, UR7, RZ ;  /* 0x0000000705057c24 */ /* 0x000fc6000f8e02ff */
[----:B------:R0:W-:Y:S01]  /*d050*/  STL [R1+0xc4], R6 ;  /* 0x0000c40601007387 */ /* 0x0001e20000100800 */
[----:B------:R-:W-:-:S03]  /*d060*/  IMAD R4, R4, UR7, RZ ;  /* 0x0000000704047c24 */ /* 0x000fc6000f8e02ff */
[----:B------:R-:W-:Y:S01]  /*d070*/  STL [R1+0xbc], R5 ;  /* 0x0000bc0501007387 */ /* 0x000fe20000100800 */
[----:B------:R-:W-:-:S03]  /*d080*/  IMAD R0, R0, UR7, RZ ;  /* 0x0000000700007c24 */ /* 0x000fc6000f8e02ff */
[----:B------:R-:W3:Y:S04]  /*d090*/  LDL.LU R23, [R1+0x94] ;  /* 0x0000940001177983 */ /* 0x000ee80000300800 */
[----:B------:R-:W-:Y:S04]  /*d0a0*/  STL [R1+0xb8], R4 ;  /* 0x0000b80401007387 */ /* 0x000fe80000100800 */
[----:B0-----:R-:W3:Y:S04]  /*d0b0*/  LDL.LU R6, [R1+0x8c] ;  /* 0x00008c0001067983 */ /* 0x001ee80000300800 */
[----:B------:R4:W-:Y:S04]  /*d0c0*/  STL [R1+0xb4], R0 ;  /* 0x0000b40001007387 */ /* 0x0009e80000100800 */
[----:B------:R-:W3:Y:S01]  /*d0d0*/  LDL.LU R7, [R1+0x88] ;  /* 0x0000880001077983 */ /* 0x000ee20000300800 */
[----:B----4-:R-:W-:-:S05]  /*d0e0*/  IMAD R0, R3, UR7, RZ ;  /* 0x0000000703007c24 */ /* 0x010fca000f8e02ff */
[----:B------:R0:W-:Y:S04]  /*d0f0*/  STL [R1+0xb0], R0 ;  /* 0x0000b00001007387 */ /* 0x0001e80000100800 */
[----:B------:R-:W4:Y:S01]  /*d100*/  LDL.LU R8, [R1+0x84] ;  /* 0x0000840001087983 */ /* 0x000f220000300800 */
[----:B-----5:R-:W-:-:S05]  /*d110*/  IMAD R2, R2, UR7, RZ ;  /* 0x0000000702027c24 */ /* 0x020fca000f8e02ff */
[----:B------:R-:W-:Y:S04]  /*d120*/  STL [R1+0xa8], R2 ;  /* 0x0000a80201007387 */ /* 0x000fe80000100800 */
[----:B------:R-:W5:Y:S04]  /*d130*/  LDL.LU R22, [R1+0x80] ;  /* 0x0000800001167983 */ /* 0x000f680000300800 */
[----:B------:R-:W5:Y:S01]  /*d140*/  LDL.LU R21, [R1+0x7c] ;  /* 0x00007c0001157983 */ /* 0x000f620000300800 */
[----:B0-----:R-:W-:-:S05]  /*d150*/  IMAD R0, R27, UR7, RZ ;  /* 0x000000071b007c24 */ /* 0x001fca000f8e02ff */
[----:B------:R0:W-:Y:S04]  /*d160*/  STL [R1+0xa4], R0 ;  /* 0x0000a40001007387 */ /* 0x0001e80000100800 */
        /* <DEDUP_REMOVED lines=11> */
[----:B0-----:R-:W5:Y:S04]  /*d220*/  LDL.LU R0, [R1+0x44] ;  /* 0x0000440001007983 */ /* 0x001f680000300800 */
[----:B------:R-:W5:Y:S04]  /*d230*/  LDL.LU R2, [R1+0x3c] ;  /* 0x00003c0001027983 */ /* 0x000f680000300800 */
[----:B------:R-:W5:Y:S01]  /*d240*/  LDL.LU R11, [R1+0x28] ;  /* 0x00002800010b7983 */ /* 0x000f620000300800 */
[----:B--2---:R-:W-:-:S05]  /*d250*/  IMAD R5, R28, UR7, RZ ;  /* 0x000000071c057c24 */ /* 0x004fca000f8e02ff */
[----:B------:R-:W-:Y:S04]  /*d260*/  STL [R1+0xa0], R5 ;  /* 0x0000a00501007387 */ /* 0x000fe80000100800 */
[----:B------:R-:W2:Y:S04]  /*d270*/  LDL.LU R10, [R1+0x2c] ;  /* 0x00002c00010a7983 */ /* 0x000ea80000300800 */
[----:B------:R-:W2:Y:S01]  /*d280*/  LDL.LU R9, [R1+0x24] ;  /* 0x0000240001097983 */ /* 0x000ea20000300800 */
[----:B------:R-:W-:-:S05]  /*d290*/  IMAD R4, R29, UR7, RZ ;  /* 0x000000071d047c24 */ /* 0x000fca000f8e02ff */
[----:B------:R0:W-:Y:S04]  /*d2a0*/  STL [R1+0x9c], R4 ;  /* 0x00009c0401007387 */ /* 0x0001e80000100800 */
[----:B------:R-:W2:Y:S04]  /*d2b0*/  LDL.LU R29, [R1+0x1c] ;  /* 0x00001c00011d7983 */ /* 0x000ea80000300800 */
[----:B------:R-:W2:Y:S04]  /*d2c0*/  LDL.LU R28, [R1+0x18] ;  /* 0x00001800011c7983 */ /* 0x000ea80000300800 */
[----:B0-----:R-:W2:Y:S04]  /*d2d0*/  LDL.LU R4, [R1+0x14] ;  /* 0x0000140001047983 */ /* 0x001ea80000300800 */
[----:B------:R-:W2:Y:S01]  /*d2e0*/  LDL.LU R5, [R1+0x10] ;  /* 0x0000100001057983 */ /* 0x000ea20000300800 */
[----:B---3--:R-:W-:-:S05]  /*d2f0*/  IMAD R23, R23, UR7, RZ ;  /* 0x0000000717177c24 */ /* 0x008fca000f8e02ff */
[----:B------:R0:W-:Y:S01]  /*d300*/  STL [R1+0x94], R23 ;  /* 0x0000941701007387 */ /* 0x0001e20000100800 */
[----:B------:R-:W-:-:S03]  /*d310*/  IMAD R6, R6, UR7, RZ ;  /* 0x0000000706067c24 */ /* 0x000fc6000f8e02ff */
[----:B0-----:R-:W3:Y:S01]  /*d320*/  LDL.LU R23, [R1+0x1fa8] ;  /* 0x001fa80001177983 */ /* 0x001ee20000300800 */
[----:B------:R-:W-:-:S03]  /*d330*/  IMAD R7, R7, UR7, RZ ;  /* 0x0000000707077c24 */ /* 0x000fc6000f8e02ff */
[----:B------:R0:W-:Y:S04]  /*d340*/  STL [R1+0x8c], R6 ;  /* 0x00008c0601007387 */ /* 0x0001e80000100800 */
[----:B0-----:R-:W3:Y:S01]  /*d350*/  LDL.LU R6, [R1+0xc] ;  /* 0x00000c0001067983 */ /* 0x001ee20000300800 */
[----:B----4-:R-:W-:-:S03]  /*d360*/  IMAD R8, R8, UR7, RZ ;  /* 0x0000000708087c24 */ /* 0x010fc6000f8e02ff */
[----:B------:R0:W-:Y:S04]  /*d370*/  STL [R1+0x88], R7 ;  /* 0x0000880701007387 */ /* 0x0001e80000100800 */
[----:B0-----:R-:W4:Y:S01]  /*d380*/  LDL.LU R7, [R1+0x8] ;  /* 0x0000080001077983 */ /* 0x001f220000300800 */
[----:B-----5:R-:W-:-:S03]  /*d390*/  IMAD R22, R22, UR7, RZ ;  /* 0x0000000716167c24 */ /* 0x020fc6000f8e02ff */
[----:B------:R0:W-:Y:S01]  /*d3a0*/  STL [R1+0x84], R8 ;  /* 0x0000840801007387 */ /* 0x0001e20000100800 */
[----:B------:R-:W-:-:S03]  /*d3b0*/  IMAD R21, R21, UR7, RZ ;  /* 0x0000000715157c24 */ /* 0x000fc6000f8e02ff */
[----:B0-----:R-:W5:Y:S04]  /*d3c0*/  LDL.LU R8, [R1+0x4] ;  /* 0x0000040001087983 */ /* 0x001f680000300800 */
[----:B------:R0:W-:Y:S01]  /*d3d0*/  STL [R1+0x80], R22 ;  /* 0x0000801601007387 */ /* 0x0001e20000100800 */
[----:B------:R-:W-:Y:S02]  /*d3e0*/  IMAD R20, R20, UR7, RZ ;  /* 0x0000000714147c24 */ /* 0x000fe4000f8e02ff */
[----:B------:R-:W-:Y:S01]  /*d3f0*/  IMAD R19, R19, UR7, RZ ;  /* 0x0000000713137c24 */ /* 0x000fe2000f8e02ff */
[----:B0-----:R-:W5:Y:S01]  /*d400*/  LDL.LU R22, [R1+0x1fa4] ;  /* 0x001fa40001167983 */ /* 0x001f620000300800 */
[----:B------:R-:W-:-:S03]  /*d410*/  IMAD R18, R18, UR7, RZ ;  /* 0x0000000712127c24 */ /* 0x000fc6000f8e02ff */
[----:B------:R0:W-:Y:S01]  /*d420*/  STL [R1+0x7c], R21 ;  /* 0x00007c1501007387 */ /* 0x0001e20000100800 */
[----:B------:R-:W-:Y:S02]  /*d430*/  IMAD R17, R17, UR7, RZ ;  /* 0x0000000711117c24 */ /* 0x000fe4000f8e02ff */
[----:B------:R-:W-:Y:S01]  /*d440*/  IMAD R16, R16, UR7, RZ ;  /* 0x0000000710107c24 */ /* 0x000fe2000f8e02ff */
[----:B0-----:R-:W5:Y:S04]  /*d450*/  LDL.LU R21, [R1+0x1fa0] ;  /* 0x001fa00001157983 */ /* 0x001f680000300800 */
[----:B------:R0:W-:Y:S01]  /*d460*/  STL [R1+0x78], R20 ;  /* 0x0000781401007387 */ /* 0x0001e20000100800 */
[----:B------:R-:W-:Y:S02]  /*d470*/  IMAD R15, R15, UR7, RZ ;  /* 0x000000070f0f7c24 */ /* 0x000fe4000f8e02ff */
[----:B------:R-:W-:Y:S01]  /*d480*/  IMAD R14, R14, UR7, RZ ;  /* 0x000000070e0e7c24 */ /* 0x000fe2000f8e02ff */
[----:B0-----:R-:W5:Y:S04]  /*d490*/  LDL.LU R20, [R1+0x1f9c] ;  /* 0x001f9c0001147983 */ /* 0x001f680000300800 */
[----:B------:R0:W-:Y:S01]  /*d4a0*/  STL [R1+0x74], R19 ;  /* 0x0000741301007387 */ /* 0x0001e20000100800 */
[----:B------:R-:W-:-:S03]  /*d4b0*/  IMAD R13, R13, UR7, RZ ;  /* 0x000000070d0d7c24 */ /* 0x000fc6000f8e02ff */
        /* <DEDUP_REMOVED lines=10> */
[----:B------:R0:W-:Y:S04]  /*d560*/  STL [R1+0x64], R15 ;  /* 0x0000640f01007387 */ /* 0x0001e80000100800 */
        /* <DEDUP_REMOVED lines=8> */
[----:B0-----:R-:W3:Y:S04]  /*d5f0*/  LDL.LU R3, [R1+0x1f78] ;  /* 0x001f780001037983 */ /* 0x001ee80000300800 */
[----:B------:R0:W-:Y:S04]  /*d600*/  STL [R1+0x3c], R2 ;  /* 0x00003c0201007387 */ /* 0x0001e80000100800 */
[----:B0-----:R-:W2:Y:S02]  /*d610*/  LDL.LU R2, [R1+0x1f74] ;  /* 0x001f740001027983 */ /* 0x001ea40000300800 */
[----:B--2---:R-:W-:-:S05]  /*d620*/  IMAD R2, R2, UR7, RZ ;  /* 0x0000000702027c24 */ /* 0x004fca000f8e02ff */
[----:B------:R0:W-:Y:S04]  /*d630*/  STL [R1+0x34], R2 ;  /* 0x0000340201007387 */ /* 0x0001e80000100800 */
[----:B0-----:R-:W2:Y:S01]  /*d640*/  LDL.LU R2, [R1+0x1f70] ;  /* 0x001f700001027983 */ /* 0x001ea20000300800 */
[----:B------:R-:W-:Y:S02]  /*d650*/  IMAD R11, R11, UR7, RZ ;  /* 0x000000070b0b7c24 */ /* 0x000fe4000f8e02ff */
[----:B------:R-:W-:-:S03]  /*d660*/  IMAD R27, R27, UR7, RZ ;  /* 0x000000071b1b7c24 */ /* 0x000fc6000f8e02ff */
[----:B------:R2:W-:Y:S02]  /*d670*/  STL [R1+0x28], R11 ;  /* 0x0000280b01007387 */ /* 0x0005e40000100800 */
[----:B--2---:R-:W-:-:S05]  /*d680*/  IADD3 R11, P2, R27, R2, RZ ;  /* 0x000000021b0b7210 */ /* 0x004fca0007f5e0ff */
[----:B------:R0:W-:Y:S02]  /*d690*/  STL [R1+0x1d68], R11 ;  /* 0x001d680b01007387 */ /* 0x0001e40000100800 */
[----:B0-----:R-:W-:-:S05]  /*d6a0*/  IADD3 R11, P3, R10, R2, RZ ;  /* 0x000000020a0b7210 */ /* 0x001fca0007f7e0ff */
        /* <DEDUP_REMOVED lines=11> */
[-C--:B---3--:R-:W-:Y:S02]  /*d760*/  LEA.HI.X.SX32 R11, R27, R3.reuse, 0x1, P2 ;  /* 0x000000031b0b7211 */ /* 0x088fe400010f0eff */
[----:B------:R-:W2:Y:S01]  /*d770*/  LDL.LU R27, [R1] ;  /* 0x00000000011b7983 */ /* 0x000ea20000300800 */
[----:B------:R-:W-:-:S03]  /*d780*/  LEA.HI.X.SX32 R10, R10, R3, 0x1, P3 ;  /* 0x000000030a0a7211 */ /* 0x000fc600018f0eff */
[----:B------:R0:W-:Y:S02]  /*d790*/  STL [R1+0x1d4c], R11 ;  /* 0x001d4c0b01007387 */ /* 0x0001e40000100800 */
[----:B0-----:R-:W-:-:S05]  /*d7a0*/  IADD3 R11, P2, R6, R2, RZ ;  /* 0x00000002060b7210 */ /* 0x001fca0007f5e0ff */
[----:B------:R0:W-:Y:S01]  /*d7b0*/  STL [R1+0x1d48], R11 ;  /* 0x001d480b01007387 */ /* 0x0001e20000100800 */
[----:B------:R-:W-:-:S03]  /*d7c0*/  LEA.HI.X.SX32 R9, R9, R3, 0x1, P4 ;  /* 0x0000000309097211 */ /* 0x000fc600020f0eff */
[----:B0-----:R-:W3:Y:S04]  /*d7d0*/  LDL.LU R11, [R1+0x1f6c] ;  /* 0x001f6c00010b7983 */ /* 0x001ee80000300800 */
[----:B------:R4:W-:Y:S02]  /*d7e0*/  STL [R1+0x1d40], R10 ;  /* 0x001d400a01007387 */ /* 0x0009e40000100800 */
[----:B----4-:R-:W-:-:S05]  /*d7f0*/  IADD3 R10, P3, R7, R2, RZ ;  /* 0x00000002070a7210 */ /* 0x010fca0007f7e0ff */
[----:B------:R0:W-:Y:S01]  /*d800*/  STL [R1+0x1d44], R10 ;  /* 0x001d440a01007387 */ /* 0x0001e20000100800 */
[----:B------:R-:W-:-:S03]  /*d810*/  LEA.HI.X.SX32 R29, R29, R3, 0x1, P5 ;  /* 0x000000031d1d7211 */ /* 0x000fc600028f0eff */
[----:B0-----:R-:W4:Y:S04]  /*d820*/  LDL.LU R10, [R1+0x1f68] ;  /* 0x001f6800010a7983 */ /* 0x001f280000300800 */
[----:B------:R5:W-:Y:S02]  /*d830*/  STL [R1+0x1d38], R9 ;  /* 0x001d380901007387 */ /* 0x000be40000100800 */
[----:B-----5:R-:W-:-:S05]  /*d840*/  IADD3 R9, P4, R8, R2, RZ ;  /* 0x0000000208097210 */ /* 0x020fca0007f9e0ff */
[----:B------:R0:W-:Y:S04]  /*d850*/  STL [R1+0x1d3c], R9 ;  /* 0x001d3c0901007387 */ /* 0x0001e80000100800 */
[----:B0-----:R-:W5:Y:S04]  /*d860*/  LDL.LU R9, [R1+0x1f64] ;  /* 0x001f640001097983 */ /* 0x001f680000300800 */
[----:B------:R2:W-:Y:S02]  /*d870*/  STL [R1+0x1d30], R29 ;  /* 0x001d301d01007387 */ /* 0x0005e40000100800 */
[----:B--2---:R-:W-:-:S05]  /*d880*/  IADD3 R29, P5, R27, R2, RZ ;  /* 0x000000021b1d7210 */ /* 0x004fca0007fbe0ff */
[----:B------:R0:W-:Y:S04]  /*d890*/  STL [R1+0x1d34], R29 ;  /* 0x001d341d01007387 */ /* 0x0001e80000100800 */
[----:B0-----:R-:W2:Y:S01]  /*d8a0*/  LDL.LU R29, [R1+0x1f60] ;  /* 0x001f6000011d7983 */ /* 0x001ea20000300800 */
[----:B------:R-:W-:-:S05]  /*d8b0*/  LEA.HI.X.SX32 R28, R28, R3, 0x1, P6 ;  /* 0x000000031c1c7211 */ /* 0x000fca00030f0eff */
        /* <DEDUP_REMOVED lines=30> */
[----:B------:R2:W-:Y:S01]  /*daa0*/  STL [R1+0x1cf8], R27 ;  /* 0x001cf81b01007387 */ /* 0x0005e20000100800 */
[-C--:B------:R-:W-:Y:S02]  /*dab0*/  LEA.HI.X.SX32 R28, R28, R3.reuse, 0x1, P0 ;  /* 0x000000031c1c7211 */ /* 0x080fe400000f0eff */
[----:B------:R-:W-:Y:S02]  /*dac0*/  LEA.HI.X.SX32 R4, R4, R3, 0x1, P1 ;  /* 0x0000000304047211 */ /* 0x000fe400008f0eff */
[----:B--2---:R-:W-:-:S05]  /*dad0*/  IADD3 R27, P5, R8, R2, RZ ;  /* 0x00000002081b7210 */ /* 0x004fca0007fbe0ff */
[----:B------:R0:W-:Y:S02]  /*dae0*/  STL [R1+0x1cfc], R27 ;  /* 0x001cfc1b01007387 */ /* 0x0001e40000100800 */
[----:B0-----:R-:W-:Y:S02]  /*daf0*/  LEA.HI.X.SX32 R27, R29, R3, 0x1, P6 ;  /* 0x000000031d1b7211 */ /* 0x001fe400030f0eff */
[----:B-----5:R-:W-:-:S03]  /*db00*/  IADD3 R29, P6, R9, R2, RZ ;  /* 0x00000002091d7210 */ /* 0x020fc60007fde0ff */
[----:B------:R4:W-:Y:S04]  /*db10*/  STL [R1+0x1cf0], R27 ;  /* 0x001cf01b01007387 */ /* 0x0009e80000100800 */
[----:B------:R-:W-:Y:S01]  /*db20*/  STL [R1+0x1cf4], R29 ;  /* 0x001cf41d01007387 */ /* 0x000fe20000100800 */
[----:B----4-:R-:W-:-:S03]  /*db30*/  IADD3 R27, P0, R10, R2, RZ ;  /* 0x000000020a1b7210 */ /* 0x010fc60007f1e0ff */
[----:B------:R3:W-:Y:S04]  /*db40*/  STL [R1+0x1ce8], R28 ;  /* 0x001ce81c01007387 */ /* 0x0007e80000100800 */
[----:B------:R0:W-:Y:S04]  /*db50*/  STL [R1+0x1cec], R27 ;  /* 0x001cec1b01007387 */ /* 0x0001e80000100800 */
[----:B------:R1:W-:Y:S01]  /*db60*/  STL [R1+0x1ce0], R4 ;  /* 0x001ce00401007387 */ /* 0x0003e20000100800 */
[----:B---3--:R-:W-:Y:S02]  /*db70*/  IADD3 R28, P1, R11, R2, RZ ;  /* 0x000000020b1c7210 */ /* 0x008fe40007f3e0ff */
[----:B0-----:R-:W-:-:S03]  /*db80*/  LEA.HI.X.SX32 R27, R5, R3, 0x1, P2 ;  /* 0x00000003051b7211 */ /* 0x001fc600010f0eff */
[----:B------:R-:W-:Y:S01]  /*db90*/  STL [R1+0x1ce4], R28 ;  /* 0x001ce41c01007387 */ /* 0x000fe20000100800 */
[----:B-1----:R-:W-:-:S03]  /*dba0*/  IADD3 R4, P2, R12, R2, RZ ;  /* 0x000000020c047210 */ /* 0x002fc60007f5e0ff */
[----:B------:R-:W-:Y:S01]  /*dbb0*/  STL [R1+0x1cd8], R27 ;  /* 0x001cd81b01007387 */ /* 0x000fe20000100800 */
[-C--:B------:R-:W-:Y:S02]  /*dbc0*/  LEA.HI.X.SX32 R5, R6, R3.reuse, 0x1, P3 ;  /* 0x0000000306057211 */ /* 0x080fe400018f0eff */
[----:B------:R-:W-:Y:S01]  /*dbd0*/  IADD3 R6, P3, R13, R2, RZ ;  /* 0x000000020d067210 */ /* 0x000fe20007f7e0ff */
[----:B------:R0:W-:Y:S04]  /*dbe0*/  STL [R1+0x1cdc], R4 ;  /* 0x001cdc0401007387 */ /* 0x0001e80000100800 */
[----:B------:R1:W-:Y:S01]  /*dbf0*/  STL [R1+0x1cd0], R5 ;  /* 0x001cd00501007387 */ /* 0x0003e20000100800 */
[----:B0-----:R-:W-:-:S03]  /*dc00*/  LEA.HI.X.SX32 R4, R7, R3, 0x1, P4 ;  /* 0x0000000307047211 */ /* 0x001fc600020f0eff */
[----:B------:R0:W-:Y:S01]  /*dc10*/  STL [R1+0x1cd4], R6 ;  /* 0x001cd40601007387 */ /* 0x0001e20000100800 */
[----:B-1----:R-:W-:-:S03]  /*dc20*/  IADD3 R5, P4, R14, R2, RZ ;  /* 0x000000020e057210 */ /* 0x002fc60007f9e0ff */
[----:B------:R1:W-:Y:S01]  /*dc30*/  STL [R1+0x1cc8], R4 ;  /* 0x001cc80401007387 */ /* 0x0003e20000100800 */
[----:B0-----:R-:W-:-:S03]  /*dc40*/  LEA.HI.X.SX32 R6, R8, R3, 0x1, P5 ;  /* 0x0000000308067211 */ /* 0x001fc600028f0eff */
[----:B------:R0:W-:Y:S01]  /*dc50*/  STL [R1+0x1ccc], R5 ;  /* 0x001ccc0501007387 */ /* 0x0001e20000100800 */
[----:B-1----:R-:W-:-:S03]  /*dc60*/  IADD3 R4, P5, R15, R2, RZ ;  /* 0x000000020f047210 */ /* 0x002fc60007fbe0ff */
[----:B------:R1:W-:Y:S04]  /*dc70*/  STL [R1+0x1cc0], R6 ;  /* 0x001cc00601007387 */ /* 0x0003e80000100800 */
[----:B------:R2:W-:Y:S01]  /*dc80*/  STL [R1+0x1cc4], R4 ;  /* 0x001cc40401007387 */ /* 0x0005e20000100800 */
[----:B0-----:R-:W-:Y:S02]  /*dc90*/  LEA.HI.X.SX32 R5, R9, R3, 0x1, P6 ;  /* 0x0000000309057211 */ /* 0x001fe400030f0eff */
[----:B-1----:R-:W-:-:S03]  /*dca0*/  IADD3 R6, P6, R16, R2, RZ ;  /* 0x0000000210067210 */ /* 0x002fc60007fde0ff */
[----:B------:R0:W-:Y:S01]  /*dcb0*/  STL [R1+0x1cb8], R5 ;  /* 0x001cb80501007387 */ /* 0x0001e20000100800 */
[-C--:B--2---:R-:W-:Y:S02]  /*dcc0*/  LEA.HI.X.SX32 R4, R10, R3.reuse, 0x1, P0 ;  /* 0x000000030a047211 */ /* 0x084fe400000f0eff */
[----:B------:R-:W-:Y:S01]  /*dcd0*/  IADD3 R7, P0, R17, R2, RZ ;  /* 0x0000000211077210 */ /* 0x000fe20007f1e0ff */
[----:B0-----:R-:W2:Y:S04]  /*dce0*/  LDL.LU R5, [R1+0x20] ;  /* 0x0000200001057983 */ /* 0x001ea80000300800 */
[----:B------:R-:W-:Y:S04]  /*dcf0*/  STL [R1+0x1cbc], R6 ;  /* 0x001cbc0601007387 */ /* 0x000fe80000100800 */
[----:B------:R0:W-:Y:S04]  /*dd00*/  STL [R1+0x1cb0], R4 ;  /* 0x001cb00401007387 */ /* 0x0001e80000100800 */
[----:B------:R1:W-:Y:S01]  /*dd10*/  STL [R1+0x1cb4], R7 ;  /* 0x001cb40701007387 */ /* 0x0003e20000100800 */
[----:B0-----:R-:W-:-:S02]  /*dd20*/  LEA.HI.X.SX32 R4, R11, R3, 0x1, P1 ;  /* 0x000000030b047211 */ /* 0x001fc400008f0eff */
[-C--:B------:R-:W-:Y:S02]  /*dd30*/  IADD3 R6, P1, R18, R2.reuse, RZ ;  /* 0x0000000212067210 */ /* 0x080fe40007f3e0ff */
[----:B-1----:R-:W-:Y:S01]  /*dd40*/  LEA.HI.X.SX32 R7, R12, R3, 0x1, P2 ;  /* 0x000000030c077211 */ /* 0x002fe200010f0eff */
[----:B------:R0:W-:Y:S04]  /*dd50*/  STL [R1+0x1ca8], R4 ;  /* 0x001ca80401007387 */ /* 0x0001e80000100800 */
[----:B0-----:R-:W3:Y:S04]  /*dd60*/  LDL.LU R4, [R1+0x38] ;  /* 0x0000380001047983 */ /* 0x001ee80000300800 */
[----:B------:R0:W-:Y:S04]  /*dd70*/  STL [R1+0x1cac], R6 ;  /* 0x001cac0601007387 */ /* 0x0001e80000100800 */
[----:B------:R1:W-:Y:S04]  /*dd80*/  STL [R1+0x1ca0], R7 ;  /* 0x001ca00701007387 */ /* 0x0003e80000100800 */
[----:B------:R-:W4:Y:S01]  /*dd90*/  LDL.LU R28, [R1+0x40] ;  /* 0x00004000011c7983 */ /* 0x000f220000300800 */
[----:B0-----:R-:W-:-:S02]  /*dda0*/  IADD3 R6, P2, R19, R2, RZ ;  /* 0x0000000213067210 */ /* 0x001fc40007f5e0ff */
[----:B-1----:R-:W-:-:S03]  /*ddb0*/  LEA.HI.X.SX32 R7, R13, R3, 0x1, P3 ;  /* 0x000000030d077211 */ /* 0x002fc600018f0eff */
[----:B------:R0:W-:Y:S01]  /*ddc0*/  STL [R1+0x1ca4], R6 ;  /* 0x001ca40601007387 */ /* 0x0001e20000100800 */
[----:B------:R-:W-:-:S03]  /*ddd0*/  LEA.HI.X.SX32 R8, R14, R3, 0x1, P4 ;  /* 0x000000030e087211 */ /* 0x000fc600020f0eff */
[----:B------:R1:W-:Y:S01]  /*dde0*/  STL [R1+0x1c98], R7 ;  /* 0x001c980701007387 */ /* 0x0003e20000100800 */
[-C--:B0-----:R-:W-:Y:S02]  /*ddf0*/  IADD3 R6, P3, R20, R2.reuse, RZ ;  /* 0x0000000214067210 */ /* 0x081fe40007f7e0ff */
[----:B-1----:R-:W-:-:S03]  /*de00*/  IADD3 R7, P4, R21, R2, RZ ;  /* 0x0000000215077210 */ /* 0x002fc60007f9e0ff */
[----:B------:R0:W-:Y:S04]  /*de10*/  STL [R1+0x1c9c], R6 ;  /* 0x001c9c0601007387 */ /* 0x0001e80000100800 */
[----:B------:R-:W-:Y:S04]  /*de20*/  STL [R1+0x1c90], R8 ;  /* 0x001c900801007387 */ /* 0x000fe80000100800 */
[----:B------:R-:W5:Y:S01]  /*de30*/  LDL.LU R29, [R1+0x54] ;  /* 0x00005400011d7983 */ /* 0x000f620000300800 */
[----:B0-----:R-:W-:-:S03]  /*de40*/  LEA.HI.X.SX32 R6, R15, R3, 0x1, P5 ;  /* 0x000000030f067211 */ /* 0x001fc600028f0eff */
[----:B------:R0:W-:Y:S04]  /*de50*/  STL [R1+0x1c94], R7 ;  /* 0x001c940701007387 */ /* 0x0001e80000100800 */
[----:B------:R1:W-:Y:S01]  /*de60*/  STL [R1+0x1c88], R6 ;  /* 0x001c880601007387 */ /* 0x0003e20000100800 */
[----:B0-----:R-:W-:Y:S02]  /*de70*/  IADD3 R7, P5, R22, R2, RZ ;  /* 0x0000000216077210 */ /* 0x001fe40007fbe0ff */
[-C--:B-1----:R-:W-:Y:S02]  /*de80*/  LEA.HI.X.SX32 R6, R16, R3.reuse, 0x1, P6 ;  /* 0x0000000310067211 */ /* 0x082fe400030f0eff */
[----:B------:R-:W5:Y:S04]  /*de90*/  LDL.LU R16, [R1+0x4c] ;  /* 0x00004c0001107983 */ /* 0x000f680000300800 */
[----:B------:R-:W-:Y:S04]  /*dea0*/  STL [R1+0x1c8c], R7 ;  /* 0x001c8c0701007387 */ /* 0x000fe80000100800 */
[----:B------:R-:W5:Y:S04]  /*deb0*/  LDL.LU R27, [R1+0x5c] ;  /* 0x00005c00011b7983 */ /* 0x000f680000300800 */
[----:B------:R0:W-:Y:S02]  /*dec0*/  STL [R1+0x1c80], R6 ;  /* 0x001c800601007387 */ /* 0x0001e40000100800 */
[----:B0-----:R-:W-:-:S02]  /*ded0*/  LEA.HI.X.SX32 R6, R17, R3, 0x1, P0 ;  /* 0x0000000311067211 */ /* 0x001fc400000f0eff */
[----:B------:R-:W3:Y:S01]  /*dee0*/  LDL.LU R17, [R1+0x30] ;  /* 0x0000300001117983 */ /* 0x000ee20000300800 */
[----:B------:R-:W-:Y:S01]  /*def0*/  IADD3 R7, P6, R23, R2, RZ ;  /* 0x0000000217077210 */ /* 0x000fe20007fde0ff */
[----:B------:R-:W-:-:S04]  /*df00*/  IMAD R24, R24, UR7, RZ ;  /* 0x0000000718187c24 */ /* 0x000fc8000f8e02ff */
[----:B------:R0:W-:Y:S04]  /*df10*/  STL [R1+0x1c84], R7 ;  /* 0x001c840701007387 */ /* 0x0001e80000100800 */
[----:B------:R-:W5:Y:S01]  /*df20*/  LDL.LU R15, [R1+0x90] ;  /* 0x00009000010f7983 */ /* 0x000f620000300800 */
[----:B------:R-:W-:-:S03]  /*df30*/  IMAD R25, R25, UR7, RZ ;  /* 0x0000000719197c24 */ /* 0x000fc6000f8e02ff */
[----:B------:R1:W-:Y:S01]  /*df40*/  STL [R1+0x1c78], R6 ;  /* 0x001c780601007387 */ /* 0x0003e20000100800 */
[----:B0-----:R-:W-:-:S03]  /*df50*/  IADD3 R7, P0, R24, R2, RZ ;  /* 0x0000000218077210 */ /* 0x001fc60007f1e0ff */
[----:B------:R-:W5:Y:S01]  /*df60*/  LDL.LU R14, [R1+0x98] ;  /* 0x00009800010e7983 */ /* 0x000f620000300800 */
[----:B-1----:R-:W-:-:S03]  /*df70*/  LEA.HI.X.SX32 R6, R18, R3, 0x1, P1 ;  /* 0x0000000312067211 */ /* 0x002fc600008f0eff */
[----:B------:R0:W-:Y:S01]  /*df80*/  STL [R1+0x1c7c], R7 ;  /* 0x001c7c0701007387 */ /* 0x0001e20000100800 */
[----:B------:R-:W-:-:S03]  /*df90*/  IMAD R26, R26, UR7, RZ ;  /* 0x000000071a1a7c24 */ /* 0x000fc6000f8e02ff */
[----:B------:R1:W-:Y:S04]  /*dfa0*/  STL [R1+0x1c70], R6 ;  /* 0x001c700601007387 */ /* 0x0003e80000100800 */
[----:B------:R-:W5:Y:S01]  /*dfb0*/  LDL.LU R13, [R1+0xac] ;  /* 0x0000ac00010d7983 */ /* 0x000f620000300800 */
[----:B0-----:R-:W-:Y:S02]  /*dfc0*/  IADD3 R7, P1, R25, R2, RZ ;  /* 0x0000000219077210 */ /* 0x001fe40007f3e0ff */
[----:B-1----:R-:W-:-:S03]  /*dfd0*/  LEA.HI.X.SX32 R6, R19, R3, 0x1, P2 ;  /* 0x0000000313067211 */ /* 0x002fc600010f0eff */
[----:B------:R0:W-:Y:S04]  /*dfe0*/  STL [R1+0x1c74], R7 ;  /* 0x001c740701007387 */ /* 0x0001e80000100800 */
[----:B------:R1:W-:Y:S04]  /*dff0*/  STL [R1+0x1c68], R6 ;  /* 0x001c680601007387 */ /* 0x0003e80000100800 */
[----:B------:R-:W5:Y:S01]  /*e000*/  LDL.LU R12, [R1+0xc0] ;  /* 0x0000c000010c7983 */ /* 0x000f620000300800 */
[----:B0-----:R-:W-:Y:S02]  /*e010*/  IADD3 R7, P2, R26, R2, RZ ;  /* 0x000000021a077210 */ /* 0x001fe40007f5e0ff */
[----:B-1----:R-:W-:-:S03]  /*e020*/  LEA.HI.X.SX32 R6, R20, R3, 0x1, P3 ;  /* 0x0000000314067211 */ /* 0x002fc600018f0eff */
[----:B------:R-:W-:Y:S04]  /*e030*/  STL [R1+0x1c6c], R7 ;  /* 0x001c6c0701007387 */ /* 0x000fe80000100800 */
[----:B------:R0:W-:Y:S04]  /*e040*/  STL [R1+0x1c60], R6 ;  /* 0x001c600601007387 */ /* 0x0001e80000100800 */
[----:B------:R-:W5:Y:S01]  /*e050*/  LDL.LU R11, [R1+0xc8] ;  /* 0x0000c800010b7983 */ /* 0x000f620000300800 */
[----:B0-----:R-:W-:Y:S02]  /*e060*/  LEA.HI.X.SX32 R6, R21, R3, 0x1, P4 ;  /* 0x0000000315067211 */ /* 0x001fe400020f0eff */
[----:B--2---:R-:W-:-:S05]  /*e070*/  IADD3 R7, P3, R5, R2, RZ ;  /* 0x0000000205077210 */ /* 0x004fca0007f7e0ff */
[----:B------:R-:W-:Y:S04]  /*e080*/  STL [R1+0x1c64], R7 ;  /* 0x001c640701007387 */ /* 0x000fe80000100800 */
[----:B------:R0:W-:Y:S04]  /*e090*/  STL [R1+0x1c58], R6 ;  /* 0x001c580601007387 */ /* 0x0001e80000100800 */
[----:B------:R-:W2:Y:S01]  /*e0a0*/  LDL.LU R10, [R1+0xe8] ;  /* 0x0000e800010a7983 */ /* 0x000ea20000300800 */
[----:B0-----:R-:W-:Y:S02]  /*e0b0*/  LEA.HI.X.SX32 R6, R22, R3, 0x1, P5 ;  /* 0x0000000316067211 */ /* 0x001fe400028f0eff */
[----:B---3--:R-:W-:-:S05]  /*e0c0*/  IADD3 R7, P4, R17, R2, RZ ;  /* 0x0000000211077210 */ /* 0x008fca0007f9e0ff */
[----:B------:R0:W-:Y:S04]  /*e0d0*/  STL [R1+0x1c5c], R7 ;  /* 0x001c5c0701007387 */ /* 0x0001e80000100800 */
[----:B------:R1:W-:Y:S04]  /*e0e0*/  STL [R1+0x1c50], R6 ;  /* 0x001c500601007387 */ /* 0x0003e80000100800 */
[----:B------:R-:W3:Y:S01]  /*e0f0*/  LDL.LU R9, [R1+0xf0] ;  /* 0x0000f00001097983 */ /* 0x000ee20000300800 */
[----:B0-----:R-:W-:Y:S02]  /*e100*/  IADD3 R7, P5, R4, R2, RZ ;  /* 0x0000000204077210 */ /* 0x001fe40007fbe0ff */
[----:B-1----:R-:W-:-:S03]  /*e110*/  LEA.HI.X.SX32 R6, R23, R3, 0x1, P6 ;  /* 0x0000000317067211 */ /* 0x002fc600030f0eff */
[----:B------:R4:W-:Y:S04]  /*e120*/  STL [R1+0x1c54], R7 ;  /* 0x001c540701007387 */ /* 0x0009e80000100800 */
[----:B------:R0:W-:Y:S04]  /*e130*/  STL [R1+0x1c48], R6 ;  /* 0x001c480601007387 */ /* 0x0001e80000100800 */
[----:B------:R-:W3:Y:S01]  /*e140*/  LDL.LU R8, [R1+0xf8] ;  /* 0x0000f80001087983 */ /* 0x000ee20000300800 */
[----:B----4-:R-:W-:Y:S02]  /*e150*/  IADD3 R7, P6, R28, R2, RZ ;  /* 0x000000021c077210 */ /* 0x010fe40007fde0ff */
[----:B0-----:R-:W-:-:S03]  /*e160*/  LEA.HI.X.SX32 R6, R24, R3, 0x1, P0 ;  /* 0x0000000318067211 */ /* 0x001fc600000f0eff */
[----:B------:R0:W-:Y:S01]  /*e170*/  STL [R1+0x1c4c], R7 ;  /* 0x001c4c0701007387 */ /* 0x0001e20000100800 */
[----:B-----5:R-:W-:-:S03]  /*e180*/  IADD3 R18, P0, R16, R2, RZ ;  /* 0x0000000210127210 */ /* 0x020fc60007f1e0ff */
[----:B------:R1:W-:Y:S04]  /*e190*/  STL [R1+0x1c40], R6 ;  /* 0x001c400601007387 */ /* 0x0003e80000100800 */
[----:B0-----:R-:W4:Y:S01]  /*e1a0*/  LDL.LU R7, [R1+0x108] ;  /* 0x0001080001077983 */ /* 0x001f220000300800 */
[----:B-1----:R-:W-:-:S03]  /*e1b0*/  LEA.HI.X.SX32 R6, R25, R3, 0x1, P1 ;  /* 0x0000000319067211 */ /* 0x002fc600008f0eff */
[----:B------:R0:W-:Y:S01]  /*e1c0*/  STL [R1+0x1c44], R18 ;  /* 0x001c441201007387 */ /* 0x0001e20000100800 */
[----:B------:R-:W-:-:S03]  /*e1d0*/  IADD3 R19, P1, R29, R2, RZ ;  /* 0x000000021d137210 */ /* 0x000fc60007f3e0ff */
[----:B------:R1:W-:Y:S01]  /*e1e0*/  STL [R1+0x1c38], R6 ;  /* 0x001c380601007387 */ /* 0x0003e20000100800 */
[----:B0-----:R-:W-:-:S03]  /*e1f0*/  LEA.HI.X.SX32 R18, R26, R3, 0x1, P2 ;  /* 0x000000031a127211 */ /* 0x001fc600010f0eff */
[----:B-1----:R-:W5:Y:S04]  /*e200*/  LDL.LU R6, [R1+0x110] ;  /* 0x0001100001067983 */ /* 0x002f680000300800 */
[----:B------:R-:W-:Y:S04]  /*e210*/  STL [R1+0x1c3c], R19 ;  /* 0x001c3c1301007387 */ /* 0x000fe80000100800 */
[----:B------:R0:W-:Y:S02]  /*e220*/  STL [R1+0x198c], R18 ;  /* 0x00198c1201007387 */ /* 0x0001e40000100800 */
[----:B0-----:R-:W-:-:S02]  /*e230*/  LEA.HI.X.SX32 R18, R5, R3, 0x1, P3 ;  /* 0x0000000305127211 */ /* 0x001fc400018f0eff */
[----:B------:R-:W5:Y:S01]  /*e240*/  LDL.LU R5, [R1+0x140] ;  /* 0x0001400001057983 */ /* 0x000f620000300800 */
[----:B------:R-:W-:-:S05]  /*e250*/  IADD3 R19, P2, R27, R2, RZ ;  /* 0x000000021b137210 */ /* 0x000fca0007f5e0ff */
[----:B------:R0:W-:Y:S04]  /*e260*/  STL [R1+0x19ac], R19 ;  /* 0x0019ac1301007387 */ /* 0x0001e80000100800 */
[----:B------:R1:W-:Y:S01]  /*e270*/  STL [R1+0x1990], R18 ;  /* 0x0019901201007387 */ /* 0x0003e20000100800 */
[-C--:B0-----:R-:W-:Y:S02]  /*e280*/  IADD3 R19, P3, R15, R2.reuse, RZ ;  /* 0x000000020f137210 */ /* 0x081fe40007f7e0ff */
[----:B-1----:R-:W-:Y:S02]  /*e290*/  LEA.HI.X.SX32 R18, R17, R3, 0x1, P4 ;  /* 0x0000000311127211 */ /* 0x002fe400020f0eff */
[----:B------:R-:W5:Y:S04]  /*e2a0*/  LDL.LU R17, [R1+0x148] ;  /* 0x0001480001117983 */ /* 0x000f680000300800 */
[----:B------:R0:W-:Y:S04]  /*e2b0*/  STL [R1+0x19b4], R19 ;  /* 0x0019b41301007387 */ /* 0x0001e80000100800 */
[----:B------:R1:W-:Y:S01]  /*e2c0*/  STL [R1+0x1994], R18 ;  /* 0x0019941201007387 */ /* 0x0003e20000100800 */
[----:B0-----:R-:W-:-:S02]  /*e2d0*/  IADD3 R19, P4, R14, R2, RZ ;  /* 0x000000020e137210 */ /* 0x001fc40007f9e0ff */
        /* <DEDUP_REMOVED lines=19> */
[----:B--2---:R-:W-:-:S02]  /*e410*/  IADD3 R19, P1, R10, R2, RZ ;  /* 0x000000020a137210 */ /* 0x004fc40007f3e0ff */
[-C--:B0-----:R-:W-:Y:S02]  /*e420*/  LEA.HI.X.SX32 R18, R27, R3.reuse, 0x1, P2 ;  /* 0x000000031b127211 */ /* 0x081fe400010f0eff */
[----:B------:R-:W2:Y:S04]  /*e430*/  LDL.LU R27, [R1+0x190] ;  /* 0x00019000011b7983 */ /* 0x000ea80000300800 */
[----:B------:R-:W-:Y:S04]  /*e440*/  STL [R1+0x19dc], R19 ;  /* 0x0019dc1301007387 */ /* 0x000fe80000100800 */
[----:B------:R0:W-:Y:S02]  /*e450*/  STL [R1+0x19a8], R18 ;  /* 0x0019a81201007387 */ /* 0x0001e40000100800 */
[----:B0-----:R-:W-:-:S02]  /*e460*/  LEA.HI.X.SX32 R18, R15, R3, 0x1, P3 ;  /* 0x000000030f127211 */ /* 0x001fc400018f0eff */
[----:B------:R-:W2:Y:S01]  /*e470*/  LDL.LU R15, [R1+0x194] ;  /* 0x00019400010f7983 */ /* 0x000ea20000300800 */
[----:B---3--:R-:W-:-:S05]  /*e480*/  IADD3 R19, P2, R9, R2, RZ ;  /* 0x0000000209137210 */ /* 0x008fca0007f5e0ff */
[----:B------:R0:W-:Y:S04]  /*e490*/  STL [R1+0x19e4], R19 ;  /* 0x0019e41301007387 */ /* 0x0001e80000100800 */
[----:B------:R1:W-:Y:S01]  /*e4a0*/  STL [R1+0x19b0], R18 ;  /* 0x0019b01201007387 */ /* 0x0003e20000100800 */
[-C--:B0-----:R-:W-:Y:S02]  /*e4b0*/  IADD3 R19, P3, R8, R2.reuse, RZ ;  /* 0x0000000208137210 */ /* 0x081fe40007f7e0ff */
[----:B-1----:R-:W-:Y:S02]  /*e4c0*/  LEA.HI.X.SX32 R18, R14, R3, 0x1, P4 ;  /* 0x000000030e127211 */ /* 0x002fe400020f0eff */
[----:B------:R-:W3:Y:S04]  /*e4d0*/  LDL.LU R14, [R1+0x188] ;  /* 0x00018800010e7983 */ /* 0x000ee80000300800 */
[----:B------:R4:W-:Y:S04]  /*e4e0*/  STL [R1+0x19ec], R19 ;  /* 0x0019ec1301007387 */ /* 0x0009e80000100800 */
[----:B------:R0:W-:Y:S01]  /*e4f0*/  STL [R1+0x19b8], R18 ;  /* 0x0019b81201007387 */ /* 0x0001e20000100800 */
[----:B----4-:R-:W-:-:S02]  /*e500*/  IADD3 R19, P4, R7, R2, RZ ;  /* 0x0000000207137210 */ /* 0x010fc40007f9e0ff */
[----:B0-----:R-:W-:Y:S02]  /*e510*/  LEA.HI.X.SX32 R18, R13, R3, 0x1, P5 ;  /* 0x000000030d127211 */ /* 0x001fe400028f0eff */
[----:B------:R-:W4:Y:S04]  /*e520*/  LDL.LU R13, [R1+0x184] ;  /* 0x00018400010d7983 */ /* 0x000f280000300800 */
[----:B------:R5:W-:Y:S04]  /*e530*/  STL [R1+0x19f4], R19 ;  /* 0x0019f41301007387 */ /* 0x000be80000100800 */
[----:B------:R0:W-:Y:S01]  /*e540*/  STL [R1+0x19c0], R18 ;  /* 0x0019c01201007387 */ /* 0x0001e20000100800 */
[----:B-----5:R-:W-:-:S02]  /*e550*/  IADD3 R19, P5, R6, R2, RZ ;  /* 0x0000000206137210 */ /* 0x020fc40007fbe0ff */
[----:B0-----:R-:W-:Y:S02]  /*e560*/  LEA.HI.X.SX32 R18, R12, R3, 0x1, P6 ;  /* 0x000000030c127211 */ /* 0x001fe400030f0eff */
[----:B------:R-:W5:Y:S04]  /*e570*/  LDL.LU R12, [R1+0x180] ;  /* 0x00018000010c7983 */ /* 0x000f680000300800 */
[----:B------:R0:W-:Y:S04]  /*e580*/  STL [R1+0x19fc], R19 ;  /* 0x0019fc1301007387 */ /* 0x0001e80000100800 */
[----:B------:R1:W-:Y:S01]  /*e590*/  STL [R1+0x19c8], R18 ;  /* 0x0019c81201007387 */ /* 0x0003e20000100800 */
[----:B0-----:R-:W-:-:S02]  /*e5a0*/  IADD3 R19, P6, R5, R2, RZ ;  /* 0x0000000205137210 */ /* 0x001fc40007fde0ff */
[-C--:B-1----:R-:W-:Y:S02]  /*e5b0*/  LEA.HI.X.SX32 R18, R11, R3.reuse, 0x1, P0 ;  /* 0x000000030b127211 */ /* 0x082fe400000f0eff */
[----:B------:R-:W5:Y:S04]  /*e5c0*/  LDL.LU R11, [R1+0x17c] ;  /* 0x00017c00010b7983 */ /* 0x000f680000300800 */
        /* <DEDUP_REMOVED lines=28> */
[----:B0-----:R-:W-:Y:S02]  /*e790*/  LEA.HI.X.SX32 R18, R5, R3, 0x1, P6 ;  /* 0x0000000305127211 */ /* 0x001fe400030f0eff */
[----:B------:R-:W2:Y:S04]  /*e7a0*/  LDL.LU R5, [R1+0x160] ;  /* 0x0001600001057983 */ /* 0x000ea80000300800 */
[----:B------:R0:W-:Y:S04]  /*e7b0*/  STL [R1+0x1a34], R19 ;  /* 0x001a341301007387 */ /* 0x0001e80000100800 */
[----:B------:R1:W-:Y:S01]  /*e7c0*/  STL [R1+0x1a00], R18 ;  /* 0x001a001201007387 */ /* 0x0003e20000100800 */
[----:B0-----:R-:W-:-:S02]  /*e7d0*/  IADD3 R19, P6, R15, R2, RZ ;  /* 0x000000020f137210 */ /* 0x001fc40007fde0ff */
[-C--:B-1----:R-:W-:Y:S02]  /*e7e0*/  LEA.HI.X.SX32 R18, R17, R3.reuse, 0x1, P0 ;  /* 0x0000000311127211 */ /* 0x082fe400000f0eff */
[----:B------:R-:W2:Y:S04]  /*e7f0*/  LDL.LU R17, [R1+0x158] ;  /* 0x0001580001117983 */ /* 0x000ea80000300800 */
[----:B------:R-:W-:Y:S04]  /*e800*/  STL [R1+0x1a3c], R19 ;  /* 0x001a3c1301007387 */ /* 0x000fe80000100800 */
[----:B------:R0:W-:Y:S02]  /*e810*/  STL [R1+0x1a08], R18 ;  /* 0x001a081201007387 */ /* 0x0001e40000100800 */
[----:B0-----:R-:W-:-:S02]  /*e820*/  LEA.HI.X.SX32 R18, R4, R3, 0x1, P1 ;  /* 0x0000000304127211 */ /* 0x001fc400008f0eff */
[----:B------:R-:W2:Y:S01]  /*e830*/  LDL.LU R4, [R1+0x154] ;  /* 0x0001540001047983 */ /* 0x000ea20000300800 */
[----:B---3--:R-:W-:-:S05]  /*e840*/  IADD3 R19, P0, R14, R2, RZ ;  /* 0x000000020e137210 */ /* 0x008fca0007f1e0ff */
[----:B------:R-:W-:Y:S04]  /*e850*/  STL [R1+0x1a44], R19 ;  /* 0x001a441301007387 */ /* 0x000fe80000100800 */
[----:B------:R0:W-:Y:S02]  /*e860*/  STL [R1+0x1a10], R18 ;  /* 0x001a101201007387 */ /* 0x0001e40000100800 */
[----:B0-----:R-:W-:Y:S02]  /*e870*/  LEA.HI.X.SX32 R18, R28, R3, 0x1, P2 ;  /* 0x000000031c127211 */ /* 0x001fe400010f0eff */
[-C--:B----4-:R-:W-:Y:S01]  /*e880*/  IADD3 R19, P1, R13, R2.reuse, RZ ;  /* 0x000000020d137210 */ /* 0x090fe20007f3e0ff */
[----:B------:R-:W3:Y:S04]  /*e890*/  LDL.LU R28, [R1+0x14c] ;  /* 0x00014c00011c7983 */ /* 0x000ee80000300800 */
[----:B------:R5:W-:Y:S04]  /*e8a0*/  STL [R1+0x1a4c], R19 ;  /* 0x001a4c1301007387 */ /* 0x000be80000100800 */
[----:B------:R0:W-:Y:S01]  /*e8b0*/  STL [R1+0x1a18], R18 ;  /* 0x001a181201007387 */ /* 0x0001e20000100800 */
[----:B-----5:R-:W-:-:S02]  /*e8c0*/  IADD3 R19, P2, R12, R2, RZ ;  /* 0x000000020c137210 */ /* 0x020fc40007f5e0ff */
[----:B0-----:R-:W-:Y:S02]  /*e8d0*/  LEA.HI.X.SX32 R18, R16, R3, 0x1, P3 ;  /* 0x0000000310127211 */ /* 0x001fe400018f0eff */
[----:B------:R-:W4:Y:S04]  /*e8e0*/  LDL.LU R16, [R1+0x144] ;  /* 0x0001440001107983 */ /* 0x000f280000300800 */
        /* <DEDUP_REMOVED lines=38> */
[----:B-1----:R-:W-:Y:S02]  /*eb50*/  LEA.HI.X.SX32 R18, R10, R3, 0x1, P4 ;  /* 0x000000030a127211 */ /* 0x002fe400020f0eff */
        /* <DEDUP_REMOVED lines=10> */
[----:B------:R-:W-:Y:S02]  /*ec00*/  LEA.HI.X.SX32 R17, R17, R3, 0x1, P3 ;  /* 0x0000000311117211 */ /* 0x000fe400018f0eff */
[----:B---3--:R-:W-:-:S05]  /*ec10*/  IADD3 R19, P5, R28, R2, RZ ;  /* 0x000000021c137210 */ /* 0x008fca0007fbe0ff */
[----:B------:R-:W-:Y:S04]  /*ec20*/  STL [R1+0x1aa4], R19 ;  /* 0x001aa41301007387 */ /* 0x000fe80000100800 */
[----:B------:R0:W-:Y:S02]  /*ec30*/  STL [R1+0x1a70], R18 ;  /* 0x001a701201007387 */ /* 0x0001e40000100800 */
[----:B0-----:R-:W-:Y:S02]  /*ec40*/  LEA.HI.X.SX32 R18, R7, R3, 0x1, P0 ;  /* 0x0000000307127211 */ /* 0x001fe400000f0eff */
[----:B------:R-:W3:Y:S01]  /*ec50*/  LDL.LU R7, [R1+0x114] ;  /* 0x0001140001077983 */ /* 0x000ee20000300800 */
[----:B----4-:R-:W-:-:S05]  /*ec60*/  IADD3 R19, P6, R16, R2, RZ ;  /* 0x0000000210137210 */ /* 0x010fca0007fde0ff */
[----:B------:R-:W-:Y:S04]  /*ec70*/  STL [R1+0x1aac], R19 ;  /* 0x001aac1301007387 */ /* 0x000fe80000100800 */
[----:B------:R0:W-:Y:S02]  /*ec80*/  STL [R1+0x1a78], R18 ;  /* 0x001a781201007387 */ /* 0x0001e40000100800 */
[----:B0-----:R-:W-:Y:S02]  /*ec90*/  LEA.HI.X.SX32 R18, R6, R3, 0x1, P1 ;  /* 0x0000000306127211 */ /* 0x001fe400008f0eff */
[-C--:B-----5:R-:W-:Y:S01]  /*eca0*/  IADD3 R19, P0, R29, R2.reuse, RZ ;  /* 0x000000021d137210 */ /* 0x0a0fe20007f1e0ff */
        /* <DEDUP_REMOVED lines=8> */
[----:B0-----:R-:W-:-:S03]  /*ed30*/  IADD3 R19, P2, R15, R2, RZ ;  /* 0x000000020f137210 */ /* 0x001fc60007f5e0ff */
        /* <DEDUP_REMOVED lines=8> */
[-C--:B------:R-:W-:Y:S02]  /*edc0*/  LEA.HI.X.SX32 R16, R16, R3.reuse, 0x1, P6 ;  /* 0x0000000310107211 */ /* 0x080fe400030f0eff */
[-C--:B0-----:R-:W-:Y:S02]  /*edd0*/  IADD3 R19, P4, R13, R2.reuse, RZ ;  /* 0x000000020d137210 */ /* 0x081fe40007f9e0ff */
[----:B-1----:R-:W-:Y:S02]  /*ede0*/  LEA.HI.X.SX32 R17, R28, R3, 0x1, P5 ;  /* 0x000000031c117211 */ /* 0x002fe400028f0eff */
[----:B------:R-:W5:Y:S04]  /*edf0*/  LDL.LU R28, [R1+0xf4] ;  /* 0x0000f400011c7983 */ /* 0x000f680000300800 */
[----:B------:R0:W-:Y:S04]  /*ee00*/  STL [R1+0x1ad4], R19 ;  /* 0x001ad41301007387 */ /* 0x0001e80000100800 */
[----:B------:R1:W-:Y:S01]  /*ee10*/  STL [R1+0x1aa0], R17 ;  /* 0x001aa01101007387 */ /* 0x0003e20000100800 */
[----:B0-----:R-:W-:-:S03]  /*ee20*/  IADD3 R19, P5, R12, R2, RZ ;  /* 0x000000020c137210 */ /* 0x001fc60007fbe0ff */
[----:B-1----:R-:W5:Y:S04]  /*ee30*/  LDL.LU R17, [R1+0xec] ;  /* 0x0000ec0001117983 */ /* 0x002f680000300800 */
[----:B------:R2:W-:Y:S04]  /*ee40*/  STL [R1+0x1adc], R19 ;  /* 0x001adc1301007387 */ /* 0x0005e80000100800 */
[----:B------:R0:W-:Y:S01]  /*ee50*/  STL [R1+0x1aa8], R16 ;  /* 0x001aa81001007387 */ /* 0x0001e20000100800 */
[----:B--2---:R-:W-:Y:S02]  /*ee60*/  IADD3 R19, P6, R11, R2, RZ ;  /* 0x000000020b137210 */ /* 0x004fe40007fde0ff */
[----:B0-----:R-:W-:-:S02]  /*ee70*/  LEA.HI.X.SX32 R16, R29, R3, 0x1, P0 ;  /* 0x000000031d107211 */ /* 0x001fc400000f0eff */
[----:B------:R-:W2:Y:S04]  /*ee80*/  LDL.LU R29, [R1+0xe4] ;  /* 0x0000e400011d7983 */ /* 0x000ea80000300800 */
[----:B------:R0:W-:Y:S04]  /*ee90*/  STL [R1+0x1ae4], R19 ;  /* 0x001ae41301007387 */ /* 0x0001e80000100800 */
[----:B------:R1:W-:Y:S01]  /*eea0*/  STL [R1+0x1ab0], R16 ;  /* 0x001ab01001007387 */ /* 0x0003e20000100800 */
[----:B0-----:R-:W-:Y:S02]  /*eeb0*/  IADD3 R19, P0, R10, R2, RZ ;  /* 0x000000020a137210 */ /* 0x001fe40007f1e0ff */
[----:B-1----:R-:W-:-:S02]  /*eec0*/  LEA.HI.X.SX32 R16, R27, R3, 0x1, P1 ;  /* 0x000000031b107211 */ /* 0x002fc400008f0eff */
[----:B------:R-:W2:Y:S04]  /*eed0*/  LDL.LU R27, [R1+0xe0] ;  /* 0x0000e000011b7983 */ /* 0x000ea80000300800 */
[----:B------:R0:W-:Y:S01]  /*eee0*/  STL [R1+0x1aec], R19 ;  /* 0x001aec1301007387 */ /* 0x0001e20000100800 */
[----:B------:R-:W-:-:S03]  /*eef0*/  LEA.HI.X.SX32 R15, R15, R3, 0x1, P2 ;  /* 0x000000030f0f7211 */ /* 0x000fc600010f0eff */
[----:B------:R1:W-:Y:S01]  /*ef00*/  STL [R1+0x1ab8], R16 ;  /* 0x001ab81001007387 */ /* 0x0003e20000100800 */
[----:B0-----:R-:W-:-:S03]  /*ef10*/  IADD3 R19, P1, R9, R2, RZ ;  /* 0x0000000209137210 */ /* 0x001fc60007f3e0ff */
[----:B-1----:R-:W2:Y:S04]  /*ef20*/  LDL.LU R16, [R1+0xdc] ;  /* 0x0000dc0001107983 */ /* 0x002ea80000300800 */
[----:B------:R0:W-:Y:S01]  /*ef30*/  STL [R1+0x1af4], R19 ;  /* 0x001af41301007387 */ /* 0x0001e20000100800 */
[----:B------:R-:W-:-:S03]  /*ef40*/  LEA.HI.X.SX32 R14, R14, R3, 0x1, P3 ;  /* 0x000000030e0e7211 */ /* 0x000fc600018f0eff */
[----:B------:R1:W-:Y:S01]  /*ef50*/  STL [R1+0x1ac0], R15 ;  /* 0x001ac00f01007387 */ /* 0x0003e20000100800 */
[-C--:B------:R-:W-:Y:S02]  /*ef60*/  LEA.HI.X.SX32 R13, R13, R3.reuse, 0x1, P4 ;  /* 0x000000030d0d7211 */ /* 0x080fe400020f0eff */
[----:B0-----:R-:W-:Y:S01]  /*ef70*/  IADD3 R19, P2, R8, R2, RZ ;  /* 0x0000000208137210 */ /* 0x001fe20007f5e0ff */
[----:B-1----:R-:W2:Y:S04]  /*ef80*/  LDL.LU R15, [R1+0xd8] ;  /* 0x0000d800010f7983 */ /* 0x002ea80000300800 */
[----:B------:R-:W-:Y:S04]  /*ef90*/  STL [R1+0x1afc], R19 ;  /* 0x001afc1301007387 */ /* 0x000fe80000100800 */
[----:B------:R0:W-:Y:S01]  /*efa0*/  STL [R1+0x1ac8], R14 ;  /* 0x001ac80e01007387 */ /* 0x0001e20000100800 */
[----:B------:R-:W-:-:S03]  /*efb0*/  LEA.HI.X.SX32 R12, R12, R3, 0x1, P5 ;  /* 0x000000030c0c7211 */ /* 0x000fc600028f0eff */
[----:B0-----:R-:W2:Y:S01]  /*efc0*/  LDL.LU R14, [R1+0xd4] ;  /* 0x0000d400010e7983 */ /* 0x001ea20000300800 */
[-C--:B------:R-:W-:Y:S02]  /*efd0*/  LEA.HI.X.SX32 R11, R11, R3.reuse, 0x1, P6 ;  /* 0x000000030b0b7211 */ /* 0x080fe400030f0eff */
[-C--:B------:R-:W-:Y:S02]  /*efe0*/  LEA.HI.X.SX32 R10, R10, R3.reuse, 0x1, P0 ;  /* 0x000000030a0a7211 */ /* 0x080fe400000f0eff */
[----:B------:R-:W-:Y:S02]  /*eff0*/  LEA.HI.X.SX32 R20, R9, R3, 0x1, P1 ;  /* 0x0000000309147211 */ /* 0x000fe400008f0eff */
[----:B---3--:R-:W-:-:S05]  /*f000*/  IADD3 R19, P3, R7, R2, RZ ;  /* 0x0000000207137210 */ /* 0x008fca0007f7e0ff */
[----:B------:R-:W-:Y:S04]  /*f010*/  STL [R1+0x1b04], R19 ;  /* 0x001b041301007387 */ /* 0x000fe80000100800 */
[----:B------:R0:W-:Y:S04]  /*f020*/  STL [R1+0x1ad0], R13 ;  /* 0x001ad00d01007387 */ /* 0x0001e80000100800 */
[----:B0-----:R-:W3:Y:S01]  /*f030*/  LDL.LU R13, [R1+0xd0] ;  /* 0x0000d000010d7983 */ /* 0x001ee20000300800 */
[----:B----4-:R-:W-:-:S05]  /*f040*/  IADD3 R19, P4, R6, R2, RZ ;  /* 0x0000000206137210 */ /* 0x010fca0007f9e0ff */
[----:B------:R-:W-:Y:S04]  /*f050*/  STL [R1+0x1b0c], R19 ;  /* 0x001b0c1301007387 */ /* 0x000fe80000100800 */
[----:B------:R0:W-:Y:S04]  /*f060*/  STL [R1+0x1ad8], R12 ;  /* 0x001ad80c01007387 */ /* 0x0001e80000100800 */
[----:B0-----:R-:W4:Y:S01]  /*f070*/  LDL.LU R12, [R1+0xcc] ;  /* 0x0000cc00010c7983 */ /* 0x001f220000300800 */
[----:B-----5:R-:W-:-:S05]  /*f080*/  IADD3 R19, P5, R5, R2, RZ ;  /* 0x0000000205137210 */ /* 0x020fca0007fbe0ff */
[----:B------:R0:W-:Y:S04]  /*f090*/  STL [R1+0x1b14], R19 ;  /* 0x001b141301007387 */ /* 0x0001e80000100800 */
[----:B------:R1:W-:Y:S01]  /*f0a0*/  STL [R1+0x1ae0], R11 ;  /* 0x001ae00b01007387 */ /* 0x0003e20000100800 */
[----:B0-----:R-:W-:-:S03]  /*f0b0*/  IADD3 R19, P6, R18, R2, RZ ;  /* 0x0000000212137210 */ /* 0x001fc60007fde0ff */
[----:B-1----:R-:W5:Y:S04]  /*f0c0*/  LDL.LU R11, [R1+0xc4] ;  /* 0x0000c400010b7983 */ /* 0x002f680000300800 */
[----:B------:R-:W-:Y:S04]  /*f0d0*/  STL [R1+0x1b1c], R19 ;  /* 0x001b1c1301007387 */ /* 0x000fe80000100800 */
[----:B------:R0:W-:Y:S04]  /*f0e0*/  STL [R1+0x1ae8], R10 ;  /* 0x001ae80a01007387 */ /* 0x0001e80000100800 */
[----:B0-----:R-:W5:Y:S01]  /*f0f0*/  LDL.LU R10, [R1+0xbc] ;  /* 0x0000bc00010a7983 */ /* 0x001f620000300800 */
[----:B------:R-:W-:-:S05]  /*f100*/  IADD3 R19, P0, R4, R2, RZ ;  /* 0x0000000204137210 */ /* 0x000fca0007f1e0ff */
[----:B------:R0:W-:Y:S04]  /*f110*/  STL [R1+0x1b24], R19 ;  /* 0x001b241301007387 */ /* 0x0001e80000100800 */
[----:B------:R-:W5:Y:S04]  /*f120*/  LDL.LU R9, [R1+0xb8] ;  /* 0x0000b80001097983 */ /* 0x000f680000300800 */
[----:B------:R1:W-:Y:S01]  /*f130*/  STL [R1+0x1af0], R20 ;  /* 0x001af01401007387 */ /* 0x0003e20000100800 */
[----:B0-----:R-:W-:Y:S02]  /*f140*/  IADD3 R19, P1, R28, R2, RZ ;  /* 0x000000021c137210 */ /* 0x001fe40007f3e0ff */
[----:B-1----:R-:W-:-:S03]  /*f150*/  LEA.HI.X.SX32 R20, R8, R3, 0x1, P2 ;  /* 0x0000000308147211 */ /* 0x002fc600010f0eff */
        /* <DEDUP_REMOVED lines=8> */
[----:B--2---:R-:W-:Y:S02]  /*f1e0*/  IADD3 R19, P3, R29, R2, RZ ;  /* 0x000000021d137210 */ /* 0x004fe40007f7e0ff */
[----:B0-----:R-:W-:-:S03]  /*f1f0*/  LEA.HI.X.SX32 R20, R6, R3, 0x1, P4 ;  /* 0x0000000306147211 */ /* 0x001fc600020f0eff */
[----:B------:R0:W-:Y:S04]  /*f200*/  STL [R1+0x1b3c], R19 ;  /* 0x001b3c1301007387 */ /* 0x0001e80000100800 */
[----:B------:R-:W2:Y:S04]  /*f210*/  LDL.LU R6, [R1+0xa8] ;  /* 0x0000a80001067983 */ /* 0x000ea80000300800 */
[----:B------:R1:W-:Y:S01]  /*f220*/  STL [R1+0x1b08], R20 ;  /* 0x001b081401007387 */ /* 0x0003e20000100800 */
[----:B0-----:R-:W-:Y:S02]  /*f230*/  IADD3 R19, P4, R27, R2, RZ ;  /* 0x000000021b137210 */ /* 0x001fe40007f9e0ff */
[----:B-1----:R-:W-:-:S03]  /*f240*/  LEA.HI.X.SX32 R20, R5, R3, 0x1, P5 ;  /* 0x0000000305147211 */ /* 0x002fc600028f0eff */
[----:B------:R0:W-:Y:S04]  /*f250*/  STL [R1+0x1b44], R19 ;  /* 0x001b441301007387 */ /* 0x0001e80000100800 */
[----:B------:R-:W2:Y:S04]  /*f260*/  LDL.LU R5, [R1+0xa4] ;  /* 0x0000a40001057983 */ /* 0x000ea80000300800 */
[----:B------:R1:W-:Y:S01]  /*f270*/  STL [R1+0x1b10], R20 ;  /* 0x001b101401007387 */ /* 0x0003e20000100800 */
[----:B0-----:R-:W-:Y:S02]  /*f280*/  IADD3 R19, P5, R16, R2, RZ ;  /* 0x0000000210137210 */ /* 0x001fe40007fbe0ff */
[----:B-1----:R-:W-:-:S03]  /*f290*/  LEA.HI.X.SX32 R20, R18, R3, 0x1, P6 ;  /* 0x0000000312147211 */ /* 0x002fc600030f0eff */
[----:B------:R0:W-:Y:S04]  /*f2a0*/  STL [R1+0x1b4c], R19 ;  /* 0x001b4c1301007387 */ /* 0x0001e80000100800 */
[----:B------:R1:W-:Y:S01]  /*f2b0*/  STL [R1+0x1b18], R20 ;  /* 0x001b181401007387 */ /* 0x0003e20000100800 */
[----:B0-----:R-:W-:-:S03]  /*f2c0*/  LEA.HI.X.SX32 R19, R4, R3, 0x1, P0 ;  /* 0x0000000304137211 */ /* 0x001fc600000f0eff */
[----:B------:R-:W2:Y:S01]  /*f2d0*/  LDL.LU R4, [R1+0xa0] ;  /* 0x0000a00001047983 */ /* 0x000ea20000300800 */
[----:B------:R-:W-:-:S05]  /*f2e0*/  IADD3 R18, P6, R15, R2, RZ ;  /* 0x000000020f127210 */ /* 0x000fca0007fde0ff */
[----:B------:R0:W-:Y:S04]  /*f2f0*/  STL [R1+0x1b54], R18 ;  /* 0x001b541201007387 */ /* 0x0001e80000100800 */
[----:B------:R0:W-:Y:S04]  /*f300*/  STL [R1+0x1b20], R19 ;  /* 0x001b201301007387 */ /* 0x0001e80000100800 */
[----:B-1----:R-:W2:Y:S01]  /*f310*/  LDL.LU R20, [R1+0x9c] ;  /* 0x00009c0001147983 */ /* 0x002ea20000300800 */
[----:B0-----:R-:W-:Y:S02]  /*f320*/  IADD3 R18, P0, R14, R2, RZ ;  /* 0x000000020e127210 */ /* 0x001fe40007f1e0ff */
[----:B------:R-:W-:-:S03]  /*f330*/  LEA.HI.X.SX32 R19, R28, R3, 0x1, P1 ;  /* 0x000000031c137211 */ /* 0x000fc600008f0eff */
[----:B------:R-:W-:Y:S04]  /*f340*/  STL [R1+0x1b5c], R18 ;  /* 0x001b5c1201007387 */ /* 0x000fe80000100800 */
[----:B------:R-:W2:Y:S04]  /*f350*/  LDL.LU R28, [R1+0x94] ;  /* 0x00009400011c7983 */ /* 0x000ea80000300800 */
[----:B------:R0:W-:Y:S02]  /*f360*/  STL [R1+0x1b28], R19 ;  /* 0x001b281301007387 */ /* 0x0001e40000100800 */
[----:B0-----:R-:W-:-:S02]  /*f370*/  LEA.HI.X.SX32 R19, R17, R3, 0x1, P2 ;  /* 0x0000000311137211 */ /* 0x001fc400010f0eff */
[-C--:B------:R-:W-:Y:S02]  /*f380*/  LEA.HI.X.SX32 R17, R29, R3.reuse, 0x1, P3 ;  /* 0x000000031d117211 */ /* 0x080fe400018f0eff */
[----:B------:R-:W-:Y:S02]  /*f390*/  LEA.HI.X.SX32 R15, R15, R3, 0x1, P6 ;  /* 0x000000030f0f7211 */ /* 0x000fe400030f0eff */
[----:B---3--:R-:W-:-:S05]  /*f3a0*/  IADD3 R18, P1, R13, R2, RZ ;  /* 0x000000020d127210 */ /* 0x008fca0007f3e0ff */
[----:B------:R4:W-:Y:S04]  /*f3b0*/  STL [R1+0x1b64], R18 ;  /* 0x001b641201007387 */ /* 0x0009e80000100800 */
[----:B------:R-:W-:Y:S04]  /*f3c0*/  STL [R1+0x1b30], R19 ;  /* 0x001b301301007387 */ /* 0x000fe80000100800 */
[----:B------:R-:W3:Y:S01]  /*f3d0*/  LDL.LU R29, [R1+0x8c] ;  /* 0x00008c00011d7983 */ /* 0x000ee20000300800 */
[----:B----4-:R-:W-:-:S05]  /*f3e0*/  IADD3 R18, P2, R12, R2, RZ ;  /* 0x000000020c127210 */ /* 0x010fca0007f5e0ff */
[----:B------:R-:W-:Y:S04]  /*f3f0*/  STL [R1+0x1b6c], R18 ;  /* 0x001b6c1201007387 */ /* 0x000fe80000100800 */
[----:B------:R0:W-:Y:S02]  /*f400*/  STL [R1+0x1b38], R17 ;  /* 0x001b381101007387 */ /* 0x0001e40000100800 */
[----:B0-----:R-:W-:Y:S02]  /*f410*/  LEA.HI.X.SX32 R17, R27, R3, 0x1, P4 ;  /* 0x000000031b117211 */ /* 0x001fe400020f0eff */
[----:B-----5:R-:W-:-:S05]  /*f420*/  IADD3 R19, P3, R11, R2, RZ ;  /* 0x000000020b137210 */ /* 0x020fca0007f7e0ff */
[----:B------:R-:W-:Y:S04]  /*f430*/  STL [R1+0x1b74], R19 ;  /* 0x001b741301007387 */ /* 0x000fe80000100800 */
[----:B------:R-:W4:Y:S04]  /*f440*/  LDL.LU R27, [R1+0x88] ;  /* 0x00008800011b7983 */ /* 0x000f280000300800 */
[----:B------:R0:W-:Y:S01]  /*f450*/  STL [R1+0x1b40], R17 ;  /* 0x001b401101007387 */ /* 0x0001e20000100800 */
[----:B------:R-:W-:Y:S02]  /*f460*/  IADD3 R18, P4, R10, R2, RZ ;  /* 0x000000020a127210 */ /* 0x000fe40007f9e0ff */
[----:B0-----:R-:W-:-:S03]  /*f470*/  LEA.HI.X.SX32 R17, R16, R3, 0x1, P5 ;  /* 0x0000000310117211 */ /* 0x001fc600028f0eff */
[----:B------:R0:W-:Y:S01]  /*f480*/  STL [R1+0x1b7c], R18 ;  /* 0x001b7c1201007387 */ /* 0x0001e20000100800 */
[----:B------:R-:W-:-:S03]  /*f490*/  IADD3 R16, P5, R9, R2, RZ ;  /* 0x0000000209107210 */ /* 0x000fc60007fbe0ff */
[----:B------:R-:W-:Y:S04]  /*f4a0*/  STL [R1+0x1b48], R17 ;  /* 0x001b481101007387 */ /* 0x000fe80000100800 */
[----:B------:R-:W5:Y:S04]  /*f4b0*/  LDL.LU R19, [R1+0x84] ;  /* 0x0000840001137983 */ /* 0x000f680000300800 */
[----:B------:R-:W-:Y:S04]  /*f4c0*/  STL [R1+0x1b84], R16 ;  /* 0x001b841001007387 */ /* 0x000fe80000100800 */
[----:B------:R1:W-:Y:S04]  /*f4d0*/  STL [R1+0x1b50], R15 ;  /* 0x001b500f01007387 */ /* 0x0003e80000100800 */
[----:B0-----:R-:W5:Y:S01]  /*f4e0*/  LDL.LU R18, [R1+0x80] ;  /* 0x0000800001127983 */ /* 0x001f620000300800 */
[----:B------:R-:W-:-:S02]  /*f4f0*/  LEA.HI.X.SX32 R13, R13, R3, 0x1, P1 ;  /* 0x000000030d0d7211 */ /* 0x000fc400008f0eff */
[----:B-1----:R-:W-:Y:S02]  /*f500*/  LEA.HI.X.SX32 R15, R14, R3, 0x1, P0 ;  /* 0x000000030e0f7211 */ /* 0x002fe400000f0eff */
[----:B------:R-:W-:-:S05]  /*f510*/  IADD3 R16, P6, R8, R2, RZ ;  /* 0x0000000208107210 */ /* 0x000fca0007fde0ff */
[----:B------:R0:W-:Y:S04]  /*f520*/  STL [R1+0x1b8c], R16 ;  /* 0x001b8c1001007387 */ /* 0x0001e80000100800 */
[----:B------:R-:W-:Y:S04]  /*f530*/  STL [R1+0x1b58], R15 ;  /* 0x001b580f01007387 */ /* 0x000fe80000100800 */
[----:B------:R-:W5:Y:S01]  /*f540*/  LDL.LU R17, [R1+0x7c] ;  /* 0x00007c0001117983 */ /* 0x000f620000300800 */
[----:B------:R-:W-:-:S05]  /*f550*/  IADD3 R14, P0, R7, R2, RZ ;  /* 0x00000002070e7210 */ /* 0x000fca0007f1e0ff */
[----:B------:R-:W-:Y:S04]  /*f560*/  STL [R1+0x1b94], R14 ;  /* 0x001b940e01007387 */ /* 0x000fe80000100800 */
[----:B------:R1:W-:Y:S04]  /*f570*/  STL [R1+0x1b60], R13 ;  /* 0x001b600d01007387 */ /* 0x0003e80000100800 */
[----:B0-----:R-:W5:Y:S01]  /*f580*/  LDL.LU R16, [R1+0x78] ;  /* 0x0000780001107983 */ /* 0x001f620000300800 */
[----:B-1----:R-:W-:Y:S02]  /*f590*/  LEA.HI.X.SX32 R13, R12, R3, 0x1, P2 ;  /* 0x000000030c0d7211 */ /* 0x002fe400010f0eff */
[----:B--2---:R-:W-:-:S02]  /*f5a0*/  IADD3 R14, P1, R6, R2, RZ ;  /* 0x00000002060e7210 */ /* 0x004fc40007f3e0ff */
[----:B------:R-:W-:-:S03]  /*f5b0*/  LEA.HI.X.SX32 R11, R11, R3, 0x1, P3 ;  /* 0x000000030b0b7211 */ /* 0x000fc600018f0eff */
[----:B------:R0:W-:Y:S04]  /*f5c0*/  STL [R1+0x1b9c], R14 ;  /* 0x001b9c0e01007387 */ /* 0x0001e80000100800 */
[----:B------:R-:W-:Y:S04]  /*f5d0*/  STL [R1+0x1b68], R13 ;  /* 0x001b680d01007387 */ /* 0x000fe80000100800 */
[----:B------:R-:W2:Y:S01]  /*f5e0*/  LDL.LU R15, [R1+0x74] ;  /* 0x00007400010f7983 */ /* 0x000ea20000300800 */
[----:B------:R-:W-:-:S05]  /*f5f0*/  IADD3 R12, P2, R5, R2, RZ ;  /* 0x00000002050c7210 */ /* 0x000fca0007f5e0ff */
[----:B------:R1:W-:Y:S04]  /*f600*/  STL [R1+0x1ba4], R12 ;  /* 0x001ba40c01007387 */ /* 0x0003e80000100800 */
[----:B0-----:R-:W2:Y:S04]  /*f610*/  LDL.LU R14, [R1+0x70] ;  /* 0x00007000010e7983 */ /* 0x001ea80000300800 */
[----:B------:R0:W-:Y:S01]  /*f620*/  STL [R1+0x1b70], R11 ;  /* 0x001b700b01007387 */ /* 0x0001e20000100800 */
[-C--:B-1----:R-:W-:Y:S02]  /*f630*/  LEA.HI.X.SX32 R12, R10, R3.reuse, 0x1, P4 ;  /* 0x000000030a0c7211 */ /* 0x082fe400020f0eff */
[----:B------:R-:W-:-:S02]  /*f640*/  LEA.HI.X.SX32 R10, R9, R3, 0x1, P5 ;  /* 0x00000003090a7211 */ /* 0x000fc400028f0eff */
[----:B------:R-:W-:-:S05]  /*f650*/  IADD3 R13, P3, R4, R2, RZ ;  /* 0x00000002040d7210 */ /* 0x000fca0007f7e0ff */
[----:B------:R1:W-:Y:S04]  /*f660*/  STL [R1+0x1bac], R13 ;  /* 0x001bac0d01007387 */ /* 0x0003e80000100800 */
[----:B------:R1:W-:Y:S01]  /*f670*/  STL [R1+0x1b78], R12 ;  /* 0x001b780c01007387 */ /* 0x0003e20000100800 */
[----:B0-----:R-:W-:-:S03]  /*f680*/  IADD3 R11, P4, R20, R2, RZ ;  /* 0x00000002140b7210 */ /* 0x001fc60007f9e0ff */
[----:B-1----:R-:W2:Y:S01]  /*f690*/  LDL.LU R13, [R1+0x6c] ;  /* 0x00006c00010d7983 */ /* 0x002ea20000300800 */
[----:B------:R-:W-:-:S03]  /*f6a0*/  LEA.HI.X.SX32 R8, R8, R3, 0x1, P6 ;  /* 0x0000000308087211 */ /* 0x000fc600030f0eff */
[----:B------:R0:W-:Y:S04]  /*f6b0*/  STL [R1+0x1bb4], R11 ;  /* 0x001bb40b01007387 */ /* 0x0001e80000100800 */
[----:B------:R1:W-:Y:S04]  /*f6c0*/  STL [R1+0x1b80], R10 ;  /* 0x001b800a01007387 */ /* 0x0003e80000100800 */
[----:B------:R-:W2:Y:S01]  /*f6d0*/  LDL.LU R12, [R1+0x68] ;  /* 0x00006800010c7983 */ /* 0x000ea20000300800 */
[----:B------:R-:W-:-:S05]  /*f6e0*/  IADD3 R9, P5, R28, R2, RZ ;  /* 0x000000021c097210 */ /* 0x000fca0007fbe0ff */
[----:B------:R-:W-:Y:S04]  /*f6f0*/  STL [R1+0x1bbc], R9 ;  /* 0x001bbc0901007387 */ /* 0x000fe80000100800 */
[----:B0-----:R-:W2:Y:S04]  /*f700*/  LDL.LU R11, [R1+0x64] ;  /* 0x00006400010b7983 */ /* 0x001ea80000300800 */
[----:B------:R0:W-:Y:S04]  /*f710*/  STL [R1+0x1b88], R8 ;  /* 0x001b880801007387 */ /* 0x0001e80000100800 */
[----:B-1----:R-:W2:Y:S01]  /*f720*/  LDL.LU R10, [R1+0x60] ;  /* 0x00006000010a7983 */ /* 0x002ea20000300800 */
[----:B------:R-:W-:-:S02]  /*f730*/  LEA.HI.X.SX32 R21, R6, R3, 0x1, P1 ;  /* 0x0000000306157211 */ /* 0x000fc400008f0eff */
[-C--:B0-----:R-:W-:Y:S02]  /*f740*/  LEA.HI.X.SX32 R8, R7, R3.reuse, 0x1, P0 ;  /* 0x0000000307087211 */ /* 0x081fe400000f0eff */
[----:B------:R-:W-:Y:S02]  /*f750*/  LEA.HI.X.SX32 R4, R4, R3, 0x1, P3 ;  /* 0x0000000304047211 */ /* 0x000fe400018f0eff */
[----:B---3--:R-:W-:-:S05]  /*f760*/  IADD3 R9, P6, R29, R2, RZ ;  /* 0x000000021d097210 */ /* 0x008fca0007fde0ff */
[----:B------:R0:W-:Y:S04]  /*f770*/  STL [R1+0x1bc4], R9 ;  /* 0x001bc40901007387 */ /* 0x0001e80000100800 */
[----:B0-----:R-:W3:Y:S04]  /*f780*/  LDL.LU R9, [R1+0x58] ;  /* 0x0000580001097983 */ /* 0x001ee80000300800 */
[----:B------:R0:W-:Y:S04]  /*f790*/  STL [R1+0x1b90], R8 ;  /* 0x001b900801007387 */ /* 0x0001e80000100800 */
[----:B0-----:R-:W3:Y:S01]  /*f7a0*/  LDL.LU R8, [R1+0x50] ;  /* 0x0000500001087983 */ /* 0x001ee20000300800 */
[----:B----4-:R-:W-:-:S05]  /*f7b0*/  IADD3 R7, P0, R27, R2, RZ ;  /* 0x000000021b077210 */ /* 0x010fca0007f1e0ff */
[----:B------:R0:W-:Y:S04]  /*f7c0*/  STL [R1+0x1bcc], R7 ;  /* 0x001bcc0701007387 */ /* 0x0001e80000100800 */
[----:B0-----:R-:W4:Y:S04]  /*f7d0*/  LDL.LU R7, [R1+0x48] ;  /* 0x0000480001077983 */ /* 0x001f280000300800 */
[----:B------:R0:W-:Y:S01]  /*f7e0*/  STL [R1+0x1b98], R21 ;  /* 0x001b981501007387 */ /* 0x0001e20000100800 */
[----:B-----5:R-:W-:Y:S02]  /*f7f0*/  IADD3 R6, P1, R19, R2, RZ ;  /* 0x0000000213067210 */ /* 0x020fe40007f3e0ff */
[----:B0-----:R-:W-:-:S03]  /*f800*/  LEA.HI.X.SX32 R21, R5, R3, 0x1, P2 ;  /* 0x0000000305157211 */ /* 0x001fc600010f0eff */
[----:B------:R0:W-:Y:S01]  /*f810*/  STL [R1+0x1bd4], R6 ;  /* 0x001bd40601007387 */ /* 0x0001e20000100800 */
[----:B------:R-:W-:-:S03]  /*f820*/  IADD3 R5, P2, R18, R2, RZ ;  /* 0x0000000212057210 */ /* 0x000fc60007f5e0ff */
[----:B0-----:R-:W5:Y:S04]  /*f830*/  LDL.LU R6, [R1+0x3c] ;  /* 0x00003c0001067983 */ /* 0x001f680000300800 */
[----:B------:R-:W-:Y:S04]  /*f840*/  STL [R1+0x1ba0], R21 ;  /* 0x001ba01501007387 */ /* 0x000fe80000100800 */
[----:B------:R0:W-:Y:S04]  /*f850*/  STL [R1+0x1bdc], R5 ;  /* 0x001bdc0501007387 */ /* 0x0001e80000100800 */
[----:B0-----:R-:W5:Y:S04]  /*f860*/  LDL.LU R5, [R1+0x34] ;  /* 0x0000340001057983 */ /* 0x001f680000300800 */
[----:B------:R0:W-:Y:S04]  /*f870*/  STL [R1+0x1ba8], R4 ;  /* 0x001ba80401007387 */ /* 0x0001e80000100800 */
[----:B0-----:R-:W5:Y:S01]  /*f880*/  LDL.LU R4, [R1+0x28] ;  /* 0x0000280001047983 */ /* 0x001f620000300800 */
[----:B------:R-:W-:-:S02]  /*f890*/  IADD3 R21, P3, R17, R2, RZ ;  /* 0x0000000211157210 */ /* 0x000fc40007f7e0ff */
[-C--:B------:R-:W-:Y:S02]  /*f8a0*/  LEA.HI.X.SX32 R20, R20, R3.reuse, 0x1, P4 ;  /* 0x0000000314147211 */ /* 0x080fe400020f0eff */
[----:B------:R-:W-:Y:S01]  /*f8b0*/  IADD3 R22, P4, R16, R2, RZ ;  /* 0x0000000210167210 */ /* 0x000fe20007f9e0ff */
[----:B------:R0:W-:Y:S04]  /*f8c0*/  STL [R1+0x1be4], R21 ;  /* 0x001be41501007387 */ /* 0x0001e80000100800 */
[----:B------:R2:W-:Y:S01]  /*f8d0*/  STL [R1+0x1bb0], R20 ;  /* 0x001bb01401007387 */ /* 0x0005e20000100800 */
[----:B0-----:R-:W-:-:S03]  /*f8e0*/  LEA.HI.X.SX32 R21, R28, R3, 0x1, P5 ;  /* 0x000000031c157211 */ /* 0x001fc600028f0eff */
[----:B------:R0:W-:Y:S04]  /*f8f0*/  STL [R1+0x1bec], R22 ;  /* 0x001bec1601007387 */ /* 0x0001e80000100800 */
[----:B------:R1:W-:Y:S01]  /*f900*/  STL [R1+0x1bb8], R21 ;  /* 0x001bb81501007387 */ /* 0x0003e20000100800 */
[----:B--2---:R-:W-:Y:S02]  /*f910*/  IADD3 R20, P5, R15, R2, RZ ;  /* 0x000000020f147210 */ /* 0x004fe40007fbe0ff */
[----:B0-----:R-:W-:-:S03]  /*f920*/  LEA.HI.X.SX32 R22, R29, R3, 0x1, P6 ;  /* 0x000000031d167211 */ /* 0x001fc600030f0eff */
[----:B------:R0:W-:Y:S04]  /*f930*/  STL [R1+0x1bf4], R20 ;  /* 0x001bf41401007387 */ /* 0x0001e80000100800 */
[----:B------:R-:W-:Y:S04]  /*f940*/  STL [R1+0x1bc0], R22 ;  /* 0x001bc01601007387 */ /* 0x000fe80000100800 */
[----:B------:R-:W2:Y:S01]  /*f950*/  LDL.LU R28, [R1+0x218] ;  /* 0x00021800011c7983 */ /* 0x000ea20000300800 */
[----:B-1----:R-:W-:Y:S02]  /*f960*/  IADD3 R21, P6, R14, R2, RZ ;  /* 0x000000020e157210 */ /* 0x002fe40007fde0ff */
[----:B0-----:R-:W-:-:S03]  /*f970*/  LEA.HI.X.SX32 R20, R27, R3, 0x1, P0 ;  /* 0x000000031b147211 */ /* 0x001fc600000f0eff */
[----:B------:R-:W-:Y:S04]  /*f980*/  STL [R1+0x1bfc], R21 ;  /* 0x001bfc1501007387 */ /* 0x000fe80000100800 */
[----:B------:R-:W2:Y:S01]  /*f990*/  LDL.LU R29, [R1+0x21c] ;  /* 0x00021c00011d7983 */ /* 0x000ea20000300800 */
[----:B------:R-:W-:-:S03]  /*f9a0*/  LEA.HI.X.SX32 R18, R18, R3, 0x1, P2 ;  /* 0x0000000312127211 */ /* 0x000fc600010f0eff */
[----:B------:R0:W-:Y:S04]  /*f9b0*/  STL [R1+0x1bc8], R20 ;  /* 0x001bc81401007387 */ /* 0x0001e80000100800 */
[----:B------:R-:W2:Y:S01]  /*f9c0*/  LDL.LU R27, [R1+0x220] ;  /* 0x00022000011b7983 */ /* 0x000ea20000300800 */
[----:B0-----:R-:W-:Y:S02]  /*f9d0*/  LEA.HI.X.SX32 R20, R19, R3, 0x1, P1 ;  /* 0x0000000313147211 */ /* 0x001fe400008f0eff */
[----:B------:R-:W-:-:S05]  /*f9e0*/  IADD3 R21, P0, R13, R2, RZ ;  /* 0x000000020d157210 */ /* 0x000fca0007f1e0ff */
[----:B------:R-:W-:Y:S01]  /*f9f0*/  STL [R1+0x1c04], R21 ;  /* 0x001c041501007387 */ /* 0x000fe20000100800 */
[----:B------:R-:W-:-:S03]  /*fa00*/  IADD3 R19, P1, R12, R2, RZ ;  /* 0x000000020c137210 */ /* 0x000fc60007f3e0ff */
[----:B------:R0:W-:Y:S04]  /*fa10*/  STL [R1+0x1bd0], R20 ;  /* 0x001bd01401007387 */ /* 0x0001e80000100800 */
[----:B------:R1:W-:Y:S04]  /*fa20*/  STL [R1+0x1c0c], R19 ;  /* 0x001c0c1301007387 */ /* 0x0003e80000100800 */
[----:B------:R1:W-:Y:S01]  /*fa30*/  STL [R1+0x1bd8], R18 ;  /* 0x001bd81201007387 */ /* 0x0003e20000100800 */
[----:B0-----:R-:W-:Y:S02]  /*fa40*/  IADD3 R20, P2, R11, R2, RZ ;  /* 0x000000020b147210 */ /* 0x001fe40007f5e0ff */
[----:B-1----:R-:W-:-:S02]  /*fa50*/  LEA.HI.X.SX32 R19, R17, R3, 0x1, P3 ;  /* 0x0000000311137211 */ /* 0x002fc400018f0eff */
[-C--:B------:R-:W-:Y:S02]  /*fa60*/  LEA.HI.X.SX32 R17, R16, R3.reuse, 0x1, P4 ;  /* 0x0000000310117211 */ /* 0x080fe400020f0eff */
[----:B------:R-:W-:Y:S01]  /*fa70*/  IADD3 R18, P3, R10, R2, RZ ;  /* 0x000000020a127210 */ /* 0x000fe20007f7e0ff */
[----:B------:R-:W-:Y:S01]  /*fa80*/  STL [R1+0x1c14], R20 ;  /* 0x001c141401007387 */ /* 0x000fe20000100800 */
[-C--:B------:R-:W-:Y:S01]  /*fa90*/  LEA.HI.X.SX32 R15, R15, R3.reuse, 0x1, P5 ;  /* 0x000000030f0f7211 */ /* 0x080fe200028f0eff */
[----:B------:R-:W-:Y:S01]  /*faa0*/  IMAD R0, R0, UR7, RZ ;  /* 0x0000000700007c24 */ /* 0x000fe2000f8e02ff */
[----:B------:R-:W-:Y:S01]  /*fab0*/  LEA.HI.X.SX32 R12, R12, R3, 0x1, P1 ;  /* 0x000000030c0c7211 */ /* 0x000fe200008f0eff */
[----:B------:R-:W-:Y:S01]  /*fac0*/  STL [R1+0x1be0], R19 ;  /* 0x001be01301007387 */ /* 0x000fe20000100800 */
[----:B------:R-:W-:Y:S02]  /*fad0*/  USHF.R.S32.HI UR38, URZ, 0x1f, UR48 ;  /* 0x0000001f3f267899 */ /* 0x000fe40008011430 */
[----:B------:R-:W-:Y:S01]  /*fae0*/  UIMAD UR6, UR6, 0xe, URZ ;  /* 0x0000000e060678a4 */ /* 0x000fe2000f8e023f */
[----:B------:R-:W-:Y:S01]  /*faf0*/  STL [R1+0x1c1c], R18 ;  /* 0x001c1c1201007387 */ /* 0x000fe20000100800 */
[----:B------:R-:W-:-:S03]  /*fb00*/  ULDC UR7, c[0x0][0x238] ;  /* 0x00008e0000077ab9 */ /* 0x000fc60000000800 */
[----:B------:R0:W-:Y:S01]  /*fb10*/  STL [R1+0x1be8], R17 ;  /* 0x001be81101007387 */ /* 0x0001e20000100800 */
[----:B---3--:R-:W-:-:S05]  /*fb20*/  IADD3 R16, P4, R9, R2, RZ ;  /* 0x0000000209107210 */ /* 0x008fca0007f9e0ff */
[----:B------:R1:W-:Y:S04]  /*fb30*/  STL [R1+0x1c20], R16 ;  /* 0x001c201001007387 */ /* 0x0003e80000100800 */
[----:B------:R4:W-:Y:S01]  /*fb40*/  STL [R1+0x1bf0], R15 ;  /* 0x001bf00f01007387 */ /* 0x0009e20000100800 */
[-C--:B0-----:R-:W-:Y:S02]  /*fb50*/  IADD3 R17, P5, R8, R2.reuse, RZ ;  /* 0x0000000208117210 */ /* 0x081fe40007fbe0ff */
[-C--:B-1----:R-:W-:Y:S02]  /*fb60*/  LEA.HI.X.SX32 R16, R14, R3.reuse, 0x1, P6 ;  /* 0x000000030e107211 */ /* 0x082fe400030f0eff */
[----:B------:R-:W-:Y:S01]  /*fb70*/  LEA.HI.X.SX32 R14, R13, R3, 0x1, P0 ;  /* 0x000000030d0e7211 */ /* 0x000fe200000f0eff */
[----:B------:R-:W-:Y:S01]  /*fb80*/  STL [R1+0x1c24], R17 ;  /* 0x001c241101007387 */ /* 0x000fe20000100800 */
[----:B------:R-:W-:-:S03]  /*fb90*/  IADD3 R13, P0, R0, R2, RZ ;  /* 0x00000002000d7210 */ /* 0x000fc60007f1e0ff */
[----:B------:R-:W-:Y:S01]  /*fba0*/  STL [R1+0x1bf8], R16 ;  /* 0x001bf81001007387 */ /* 0x000fe20000100800 */
[----:B------:R-:W-:Y:S02]  /*fbb0*/  LEA.HI.X.SX32 R8, R8, R3, 0x1, P5 ;  /* 0x0000000308087211 */ /* 0x000fe400028f0eff */
[----:B----4-:R-:W-:-:S05]  /*fbc0*/  IADD3 R15, P6, R7, R2, RZ ;  /* 0x00000002070f7210 */ /* 0x010fca0007fde0ff */
[----:B------:R-:W-:Y:S04]  /*fbd0*/  STL [R1+0x1c28], R15 ;  /* 0x001c280f01007387 */ /* 0x000fe80000100800 */
[----:B------:R-:W-:Y:S04]  /*fbe0*/  STL [R1+0x1c00], R14 ;  /* 0x001c000e01007387 */ /* 0x000fe80000100800 */
[----:B------:R0:W-:Y:S04]  /*fbf0*/  STL [R1+0x1c2c], R13 ;  /* 0x001c2c0d01007387 */ /* 0x0001e80000100800 */
[----:B------:R1:W-:Y:S01]  /*fc00*/  STL [R1+0x1c08], R12 ;  /* 0x001c080c01007387 */ /* 0x0003e20000100800 */
[----:B0-----:R-:W-:-:S02]  /*fc10*/  LEA.HI.X.SX32 R13, R11, R3, 0x1, P2 ;  /* 0x000000030b0d7211 */ /* 0x001fc400010f0eff */
[----:B-----5:R-:W-:Y:S02]  /*fc20*/  IADD3 R14, P1, R6, R2, RZ ;  /* 0x00000002060e7210 */ /* 0x020fe40007f3e0ff */
[----:B------:R-:W-:-:S03]  /*fc30*/  LEA.HI.X.SX32 R11, R10, R3, 0x1, P3 ;  /* 0x000000030a0b7211 */ /* 0x000fc600018f0eff */
[----:B------:R-:W-:Y:S04]  /*fc40*/  STL [R1+0x1c30], R14 ;  /* 0x001c300e01007387 */ /* 0x000fe80000100800 */
[----:B------:R-:W-:Y:S01]  /*fc50*/  STL [R1+0x1c10], R13 ;  /* 0x001c100d01007387 */ /* 0x000fe20000100800 */
[----:B-1----:R-:W-:-:S05]  /*fc60*/  IADD3 R12, P2, R5, R2, RZ ;  /* 0x00000002050c7210 */ /* 0x002fca0007f5e0ff */
[----:B------:R-:W-:Y:S04]  /*fc70*/  STL [R1+0x1c34], R12 ;  /* 0x001c340c01007387 */ /* 0x000fe80000100800 */
[----:B------:R-:W-:Y:S01]  /*fc80*/  STL [R1+0x1c18], R11 ;  /* 0x001c180b01007387 */ /* 0x000fe20000100800 */
[----:B------:R-:W-:Y:S02]  /*fc90*/  IADD3 R10, P3, R4, R2, RZ ;  /* 0x00000002040a7210 */ /* 0x000fe40007f7e0ff */
[----:B------:R-:W-:-:S03]  /*fca0*/  LEA.HI.X.SX32 R2, R9, R3, 0x1, P4 ;  /* 0x0000000309027211 */ /* 0x000fc600020f0eff */
[----:B------:R-:W-:Y:S04]  /*fcb0*/  STL [R1+0x1988], R10 ;  /* 0x0019880a01007387 */ /* 0x000fe80000100800 */
[----:B------:R0:W-:Y:S04]  /*fcc0*/  STL [R1+0x1970], R2 ;  /* 0x0019700201007387 */ /* 0x0001e80000100800 */
[----:B------:R-:W-:Y:S01]  /*fcd0*/  STL [R1+0x1974], R8 ;  /* 0x0019740801007387 */ /* 0x000fe20000100800 */
[----:B0-----:R-:W-:-:S03]  /*fce0*/  LEA.HI.X.SX32 R2, R0, R3, 0x1, P0 ;  /* 0x0000000300027211 */ /* 0x001fc600000f0eff */
[----:B------:R-:W3:Y:S01]  /*fcf0*/  LDL.LU R0, [R1+0x1f44] ;  /* 0x001f440001007983 */ /* 0x000ee20000300800 */
[-C--:B------:R-:W-:Y:S02]  /*fd00*/  LEA.HI.X.SX32 R7, R7, R3.reuse, 0x1, P6 ;  /* 0x0000000307077211 */ /* 0x080fe400030f0eff */
[-C--:B------:R-:W-:Y:S02]  /*fd10*/  LEA.HI.X.SX32 R6, R6, R3.reuse, 0x1, P1 ;  /* 0x0000000306067211 */ /* 0x080fe400008f0eff */
[-C--:B------:R-:W-:Y:S01]  /*fd20*/  LEA.HI.X.SX32 R5, R5, R3.reuse, 0x1, P2 ;  /* 0x0000000305057211 */ /* 0x080fe200010f0eff */
[----:B------:R-:W-:Y:S04]  /*fd30*/  STL [R1+0x1978], R7 ;  /* 0x0019780701007387 */ /* 0x000fe80000100800 */
[----:B------:R0:W-:Y:S04]  /*fd40*/  STL [R1+0x197c], R2 ;  /* 0x00197c0201007387 */ /* 0x0001e80000100800 */
[----:B------:R2:W-:Y:S01]  /*fd50*/  STL [R1+0x1980], R6 ;  /* 0x0019800601007387 */ /* 0x0005e20000100800 */
[----:B0-----:R-:W-:-:S03]  /*fd60*/  LEA.HI.X.SX32 R2, R4, R3, 0x1, P3 ;  /* 0x0000000304027211 */ /* 0x001fc600018f0eff */
[----:B------:R-:W-:Y:S01]  /*fd70*/  STL [R1+0x1984], R5 ;  /* 0x0019840501007387 */ /* 0x000fe20000100800 */
[----:B--2---:R-:W-:-:S03]  /*fd80*/  IADD3 R6, P0, R28, UR8, RZ ;  /* 0x000000081c067c10 */ /* 0x004fc6000ff1e0ff */
[----:B------:R0:W-:Y:S01]  /*fd90*/  STL [R1+0x118c], R2 ;  /* 0x00118c0201007387 */ /* 0x0001e20000100800 */
[----:B------:R-:W-:-:S03]  /*fda0*/  IADD3 R7, P1, R29, UR8, RZ ;  /* 0x000000081d077c10 */ /* 0x000fc6000ff3e0ff */
[----:B------:R-:W-:Y:S01]  /*fdb0*/  STL [R1+0xfac], R6 ;  /* 0x000fac0601007387 */ /* 0x000fe20000100800 */
[----:B------:R-:W-:Y:S02]  /*fdc0*/  LEA.HI.X.SX32 R3, R29, UR9, 0x1, P1 ;  /* 0x000000091d037c11 */ /* 0x000fe400088f0eff */
[C---:B------:R-:W-:Y:S01]  /*fdd0*/  IADD3 R8, P2, R27.reuse, UR8, RZ ;  /* 0x000000081b087c10 */ /* 0x040fe2000ff5e0ff */
[----:B------:R-:W-:Y:S01]  /*fde0*/  STL [R1+0xfb4], R7 ;  /* 0x000fb40701007387 */ /* 0x000fe20000100800 */
[----:B0-----:R-:W-:Y:S01]  /*fdf0*/  LEA.HI.X.SX32 R2, R28, UR9, 0x1, P0 ;  /* 0x000000091c027c11 */ /* 0x001fe200080f0eff */
[----:B------:R-:W0:Y:S01]  /*fe00*/  LDC R29, c[0x0][0x230] ;  /* 0x00008c00ff1d7b82 */ /* 0x000e220000000800 */
[----:B------:R-:W-:Y:S01]  /*fe10*/  LEA.HI.X.SX32 R4, R27, UR9, 0x1, P2 ;  /* 0x000000091b047c11 */ /* 0x000fe200090f0eff */
[----:B------:R-:W-:Y:S01]  /*fe20*/  STL [R1+0xfbc], R8 ;  /* 0x000fbc0801007387 */ /* 0x000fe20000100800 */
[----:B---3--:R-:W-:Y:S02]  /*fe30*/  IADD3 R9, P3, R0, UR8, RZ ;  /* 0x0000000800097c10 */ /* 0x008fe4000ff7e0ff */
[----:B------:R-:W-:Y:S01]  /*fe40*/  IADD3 R12, P1, R8, UR48, RZ ;  /* 0x00000030080c7c10 */ /* 0x000fe2000ff3e0ff */
[----:B0-----:R-:W-:Y:S01]  /*fe50*/  VIADD R29, R29, 0x3f ;  /* 0x0000003f1d1d7836 */ /* 0x001fe20000000000 */
[----:B------:R-:W-:Y:S01]  /*fe60*/  LEA.HI.X.SX32 R5, R0, UR9, 0x1, P3 ;  /* 0x0000000900057c11 */ /* 0x000fe200098f0eff */
[----:B------:R-:W-:Y:S01]  /*fe70*/  STL [R1+0xfc4], R9 ;  /* 0x000fc40901007387 */ /* 0x000fe20000100800 */
[----:B------:R-:W-:Y:S01]  /*fe80*/  IADD3 R11, P0, R9, UR48, RZ ;  /* 0x00000030090b7c10 */ /* 0x000fe2000ff1e0ff */
[----:B------:R-:W-:-:S02]  /*fe90*/  UIMAD UR7, UR7, 0xd, URZ ;  /* 0x0000000d070778a4 */ /* 0x000fc4000f8e023f */
[----:B------:R-:W2:Y:S01]  /*fea0*/  LDL.LU R0, [R1+0x1f40] ;  /* 0x001f400001007983 */ /* 0x000ea20000300800 */
[----:B------:R-:W-:Y:S01]  /*feb0*/  IADD3 R10, P2, R7, UR48, RZ ;  /* 0x00000030070a7c10 */ /* 0x000fe2000ff5e0ff */
[----:B------:R-:W-:Y:S01]  /*fec0*/  ULDC UR8, c[0x0][0x238] ;  /* 0x00008e0000087ab9 */ /* 0x000fe20000000800 */
[----:B------:R-:W-:Y:S01]  /*fed0*/  SHF.R.S32.HI R27, RZ, 0x1f, R29 ;  /* 0x0000001fff1b7819 */ /* 0x000fe2000001141d */
[----:B------:R-:W-:Y:S01]  /*fee0*/  STL [R1+0xfa8], R2 ;  /* 0x000fa80201007387 */ /* 0x000fe20000100800 */
[----:B------:R-:W-:-:S03]  /*fef0*/  ULDC UR9, c[0x0][0x238] ;  /* 0x00008e0000097ab9 */ /* 0x000fc60000000800 */
[----:B------:R-:W-:Y:S04]  /*ff00*/  STL [R1+0xfb0], R3 ;  /* 0x000fb00301007387 */ /* 0x000fe80000100800 */
[----:B------:R-:W-:Y:S04]  /*ff10*/  STL [R1+0xfb8], R4 ;  /* 0x000fb80401007387 */ /* 0x000fe80000100800 */
[----:B------:R-:W-:Y:S04]  /*ff20*/  STL [R1+0xfc0], R5 ;  /* 0x000fc00501007387 */ /* 0x000fe80000100800 */
[----:B------:R-:W-:Y:S04]  /*ff30*/  STL [R1+0x10e4], RZ ;  /* 0x0010e4ff01007387 */ /* 0x000fe80000100800 */
        /* <DEDUP_REMOVED lines=483> */
[----:B------:R0:W-:Y:S04]  /*11d70*/  STL [R1+0x1194], R11 ;  /* 0x0011940b01007387 */ /* 0x0001e80000100800 */
[----:B------:R1:W-:Y:S04]  /*11d80*/  STL [R1+0x119c], R12 ;  /* 0x00119c0c01007387 */ /* 0x0003e80000100800 */
[----:B------:R3:W-:Y:S01]  /*11d90*/  STL [R1+0x11a4], R10 ;  /* 0x0011a40a01007387 */ /* 0x0007e20000100800 */
[----:B0-----:R-:W-:-:S02]  /*11da0*/  IADD3 R11, P3, R6, UR48, RZ ;  /* 0x00000030060b7c10 */ /* 0x001fc4000ff7e0ff */
[----:B-1----:R-:W-:-:S03]  /*11db0*/  IADD3.X R12, R4, UR38, RZ, P1, !PT ;  /* 0x00000026040c7c10 */ /* 0x002fc60008ffe4ff */
[----:B------:R0:W-:Y:S01]  /*11dc0*/  STL [R1+0x11ac], R11 ;  /* 0x0011ac0b01007387 */ /* 0x0001e20000100800 */
[----:B---3--:R-:W-:-:S05]  /*11dd0*/  IADD3.X R10, R5, UR38, RZ, P0, !PT ;  /* 0x00000026050a7c10 */ /* 0x008fca00087fe4ff */
[----:B------:R1:W-:Y:S01]  /*11de0*/  STL [R1+0x1190], R10 ;  /* 0x0011900a01007387 */ /* 0x0003e20000100800 */
[----:B0-----:R-:W-:-:S03]  /*11df0*/  IADD3.X R11, R3, UR38, RZ, P2, !PT ;  /* 0x00000026030b7c10 */ /* 0x001fc600097fe4ff */
[----:B------:R0:W-:Y:S01]  /*11e00*/  STL [R1+0x1198], R12 ;  /* 0x0011980c01007387 */ /* 0x0001e20000100800 */
[----:B-1----:R-:W-:-:S03]  /*11e10*/  IADD3.X R10, R2, UR38, RZ, P3, !PT ;  /* 0x00000026020a7c10 */ /* 0x002fc60009ffe4ff */
[----:B------:R1:W-:Y:S01]  /*11e20*/  STL [R1+0x11a0], R11 ;  /* 0x0011a00b01007387 */ /* 0x0003e20000100800 */
[----:B------:R-:W-:Y:S02]  /*11e30*/  USHF.R.S32.HI UR38, URZ, 0x1f, UR49 ;  /* 0x0000001f3f267899 */ /* 0x000fe40008011431 */
[----:B0-----:R-:W-:Y:S01]  /*11e40*/  IADD3 R12, P1, R8, UR49, RZ ;  /* 0x00000031080c7c10 */ /* 0x001fe2000ff3e0ff */
[----:B------:R0:W-:Y:S01]  /*11e50*/  STL [R1+0x11a8], R10 ;  /* 0x0011a80a01007387 */ /* 0x0001e20000100800 */
[----:B-1----:R-:W-:Y:S02]  /*11e60*/  IADD3 R11, P0, R9, UR49, RZ ;  /* 0x00000031090b7c10 */ /* 0x002fe4000ff1e0ff */
[----:B0-----:R-:W-:-:S03]  /*11e70*/  IADD3 R10, P2, R7, UR49, RZ ;  /* 0x00000031070a7c10 */ /* 0x001fc6000ff5e0ff */
[----:B------:R0:W-:Y:S04]  /*11e80*/  STL [R1+0x11b4], R11 ;  /* 0x0011b40b01007387 */ /* 0x0001e80000100800 */
[----:B------:R1:W-:Y:S04]  /*11e90*/  STL [R1+0x11bc], R12 ;  /* 0x0011bc0c01007387 */ /* 0x0003e80000100800 */
[----:B------:R3:W-:Y:S01]  /*11ea0*/  STL [R1+0x11c4], R10 ;  /* 0x0011c40a01007387 */ /* 0x0007e20000100800 */
[----:B0-----:R-:W-:Y:S02]  /*11eb0*/  IADD3 R11, P3, R6, UR49, RZ ;  /* 0x00000031060b7c10 */ /* 0x001fe4000ff7e0ff */
        /* <DEDUP_REMOVED lines=204> */
[----:B-1----:R-:W-:-:S02]  /*12b80*/  IADD3.X R12, R4, UR38, RZ, P1, !PT ;  /* 0x00000026040c7c10 */ /* 0x002fc40008ffe4ff */
[----:B---3--:R-:W-:Y:S01]  /*12b90*/  IADD3.X R10, R5, UR38, RZ, P0, !PT ;  /* 0x00000026050a7c10 */ /* 0x008fe200087fe4ff */
[----:B------:R0:W-:Y:S04]  /*12ba0*/  STL [R1+0x134c], R11 ;  /* 0x00134c0b01007387 */ /* 0x0001e80000100800 */
[----:B------:R1:W-:Y:S01]  /*12bb0*/  STL [R1+0x1330], R10 ;  /* 0x0013300a01007387 */ /* 0x0003e20000100800 */
[----:B0-----:R-:W-:-:S03]  /*12bc0*/  IADD3.X R11, R3, UR38, RZ, P2, !PT ;  /* 0x00000026030b7c10 */ /* 0x001fc600097fe4ff */
[----:B------:R-:W-:Y:S01]  /*12bd0*/  STL [R1+0x1338], R12 ;  /* 0x0013380c01007387 */ /* 0x000fe20000100800 */
[----:B-1----:R-:W-:-:S03]  /*12be0*/  IADD3.X R10, R2, UR38, RZ, P3, !PT ;  /* 0x00000026020a7c10 */ /* 0x002fc60009ffe4ff */
[----:B------:R-:W-:Y:S04]  /*12bf0*/  STL [R1+0x1340], R11 ;  /* 0x0013400b01007387 */ /* 0x000fe80000100800 */
[----:B------:R0:W-:Y:S04]  /*12c00*/  STL [R1+0x1348], R10 ;  /* 0x0013480a01007387 */ /* 0x0001e80000100800 */
        /* <DEDUP_REMOVED lines=17> */
[----:B------:R-:W-:Y:S01]  /*12d20*/  STL [R1+0x40], RZ ;  /* 0x000040ff01007387 */ /* 0x000fe20000100800 */
[----:B0-----:R-:W-:-:S03]  /*12d30*/  IADD3 R10, P0, R9, UR20, RZ ;  /* 0x00000014090a7c10 */ /* 0x001fc6000ff1e0ff */
[----:B------:R-:W-:Y:S04]  /*12d40*/  STL [R1+0x44], RZ ;  /* 0x000044ff01007387 */ /* 0x000fe80000100800 */
[----:B------:R-:W-:Y:S04]  /*12d50*/  STL [R1+0x48], RZ ;  /* 0x000048ff01007387 */ /* 0x000fe80000100800 */
[----:B------:R-:W-:Y:S04]  /*12d60*/  STL [R1+0x4c], RZ ;  /* 0x00004cff01007387 */ /* 0x000fe80000100800 */
[----:B------:R-:W-:Y:S04]  /*12d70*/  STL [R1+0x20], RZ ;  /* 0x000020ff01007387 */ /* 0x000fe80000100800 */
[----:B------:R-:W-:Y:S04]  /*12d80*/  STL [R1+0x24], RZ ;  /* 0x000024ff01007387 */ /* 0x000fe80000100800 */
[----:B------:R-:W-:Y:S01]  /*12d90*/  STL [R1+0x28], RZ ;  /* 0x000028ff01007387 */ /* 0x000fe20000100800 */
[----:B------:R-:W-:-:S03]  /*12da0*/  IADD3 R12, P1, R8, UR20, RZ ;  /* 0x00000014080c7c10 */ /* 0x000fc6000ff3e0ff */
[----:B------:R-:W-:Y:S01]  /*12db0*/  STL [R1+0x2c], RZ ;  /* 0x00002cff01007387 */ /* 0x000fe20000100800 */
[----:B------:R-:W-:-:S03]  /*12dc0*/  IADD3 R11, P2, R7, UR20, RZ ;  /* 0x00000014070b7c10 */ /* 0x000fc6000ff5e0ff */
[----:B------:R-:W-:Y:S04]  /*12dd0*/  STL [R1+0x30], RZ ;  /* 0x000030ff01007387 */ /* 0x000fe80000100800 */
[----:B------:R0:W-:Y:S04]  /*12de0*/  STL [R1+0x1354], R10 ;  /* 0x0013540a01007387 */ /* 0x0001e80000100800 */
[----:B------:R1:W-:Y:S01]  /*12df0*/  STL [R1+0x135c], R12 ;  /* 0x00135c0c01007387 */ /* 0x0003e20000100800 */
[----:B0-----:R-:W-:Y:S01]  /*12e00*/  IADD3 R10, P3, R6, UR20, RZ ;  /* 0x00000014060a7c10 */ /* 0x001fe2000ff7e0ff */
[----:B------:R-:W-:-:S02]  /*12e10*/  USHF.R.S32.HI UR20, URZ, 0x1f, UR20 ;  /* 0x0000001f3f147899 */ /* 0x000fc40008011414 */
[----:B------:R0:W-:Y:S04]  /*12e20*/  STL [R1+0x1364], R11 ;  /* 0x0013640b01007387 */ /* 0x0001e80000100800 */
[----:B------:R3:W-:Y:S01]  /*12e30*/  STL [R1+0x136c], R10 ;  /* 0x00136c0a01007387 */ /* 0x0007e20000100800 */
[----:B-1----:R-:W-:-:S03]  /*12e40*/  IADD3.X R12, R4, UR20, RZ, P1, !PT ;  /* 0x00000014040c7c10 */ /* 0x002fc60008ffe4ff */
[----:B------:R-:W-:Y:S01]  /*12e50*/  STL [R1+0x34], RZ ;  /* 0x000034ff01007387 */ /* 0x000fe20000100800 */
[----:B0-----:R-:W-:-:S03]  /*12e60*/  IADD3.X R11, R5, UR20, RZ, P0, !PT ;  /* 0x00000014050b7c10 */ /* 0x001fc600087fe4ff */
[----:B------:R-:W-:Y:S01]  /*12e70*/  STL [R1+0x38], RZ ;  /* 0x000038ff01007387 */ /* 0x000fe20000100800 */
[----:B---3--:R-:W-:-:S03]  /*12e80*/  IADD3.X R10, R3, UR20, RZ, P2, !PT ;  /* 0x00000014030a7c10 */ /* 0x008fc600097fe4ff */
[----:B------:R-:W-:Y:S04]  /*12e90*/  STL [R1+0x3c], RZ ;  /* 0x00003cff01007387 */ /* 0x000fe80000100800 */
[----:B------:R0:W-:Y:S04]  /*12ea0*/  STL [R1+0x1350], R11 ;  /* 0x0013500b01007387 */ /* 0x0001e80000100800 */
[----:B------:R1:W-:Y:S04]  /*12eb0*/  STL [R1+0x1358], R12 ;  /* 0x0013580c01007387 */ /* 0x0003e80000100800 */
[----:B------:R3:W-:Y:S01]  /*12ec0*/  STL [R1+0x1360], R10 ;  /* 0x0013600a01007387 */ /* 0x0007e20000100800 */
[----:B0-----:R-:W-:Y:S01]  /*12ed0*/  IADD3.X R11, R2, UR20, RZ, P3, !PT ;  /* 0x00000014020b7c10 */ /* 0x001fe20009ffe4ff */
[----:B------:R-:W-:-:S02]  /*12ee0*/  USHF.R.S32.HI UR20, URZ, 0x1f, UR43 ;  /* 0x0000001f3f147899 */ /* 0x000fc4000801142b */
[----:B-1----:R-:W-:Y:S02]  /*12ef0*/  IADD3 R12, P1, R8, UR43, RZ ;  /* 0x0000002b080c7c10 */ /* 0x002fe4000ff3e0ff */
[----:B------:R0:W-:Y:S01]  /*12f00*/  STL [R1+0x1368], R11 ;  /* 0x0013680b01007387 */ /* 0x0001e20000100800 */
[----:B---3--:R-:W-:-:S05]  /*12f10*/  IADD3 R10, P0, R9, UR43, RZ ;  /* 0x0000002b090a7c10 */ /* 0x008fca000ff1e0ff */
[----:B------:R1:W-:Y:S01]  /*12f20*/  STL [R1+0x1374], R10 ;  /* 0x0013740a01007387 */ /* 0x0003e20000100800 */
[----:B0-----:R-:W-:-:S03]  /*12f30*/  IADD3 R11, P2, R7, UR43, RZ ;  /* 0x0000002b070b7c10 */ /* 0x001fc6000ff5e0ff */
[----:B------:R0:W-:Y:S01]  /*12f40*/  STL [R1+0x137c], R12 ;  /* 0x00137c0c01007387 */ /* 0x0001e20000100800 */
[----:B-1----:R-:W-:-:S03]  /*12f50*/  IADD3 R10, P3, R6, UR43, RZ ;  /* 0x0000002b060a7c10 */ /* 0x002fc6000ff7e0ff */
[----:B------:R1:W-:Y:S01]  /*12f60*/  STL [R1+0x1384], R11 ;  /* 0x0013840b01007387 */ /* 0x0003e20000100800 */
[----:B0-----:R-:W-:-:S03]  /*12f70*/  IADD3.X R12, R4, UR20, RZ, P1, !PT ;  /* 0x00000014040c7c10 */ /* 0x001fc60008ffe4ff */
[----:B------:R0:W-:Y:S01]  /*12f80*/  STL [R1+0x138c], R10 ;  /* 0x00138c0a01007387 */ /* 0x0001e20000100800 */
[----:B-1----:R-:W-:Y:S02]  /*12f90*/  IADD3.X R11, R5, UR20, RZ, P0, !PT ;  /* 0x00000014050b7c10 */ /* 0x002fe400087fe4ff */
[----:B0-----:R-:W-:-:S03]  /*12fa0*/  IADD3.X R10, R3, UR20, RZ, P2, !PT ;  /* 0x00000014030a7c10 */ /* 0x001fc600097fe4ff */
        /* <DEDUP_REMOVED lines=64> */
[----:B------:R-:W-:Y:S01]  /*133b0*/  UIMAD UR48, UR21, 0x2b, URZ ;  /* 0x0000002b153078a4 */ /* 0x000fe2000f8e023f */
[----:B0-----:R-:W-:Y:S02]  /*133c0*/  IADD3.X R12, R4, UR43, RZ, P1, !PT ;  /* 0x0000002b040c7c10 */ /* 0x001fe40008ffe4ff */
        /* <DEDUP_REMOVED lines=196> */
[----:B------:R-:W-:Y:S01]  /*14010*/  USHF.L.U32 UR59, UR21, 0x5, URZ ;  /* 0x00000005153b7899 */ /* 0x000fe2000800063f */
        /* <DEDUP_REMOVED lines=51> */
[----:B------:R-:W-:Y:S01]  /*14350*/  USHF.L.U32 UR38, UR21, 0x6, URZ ;  /* 0x0000000615267899 */ /* 0x000fe2000800063f */
[----:B-1----:R-:W-:Y:S02]  /*14360*/  IADD3 R10, P3, R6, UR61, RZ ;  /* 0x0000003d060a7c10 */ /* 0x002fe4000ff7e0ff */
        /* <DEDUP_REMOVED lines=63> */
[----:B---3--:R-:W-:Y:S01]  /*14760*/  IADD3 R10, P0, R9, UR24, RZ ;  /* 0x00000018090a7c10 */ /* 0x008fe2000ff1e0ff */
[----:B------:R0:W-:Y:S04]  /*14770*/  STL [R1+0x1628], R11 ;  /* 0x0016280b01007387 */ /* 0x0001e80000100800 */
[----:B------:R1:W-:Y:S01]  /*14780*/  STL [R1+0x1634], R10 ;  /* 0x0016340a01007387 */ /* 0x0003e20000100800 */
[----:B0-----:R-:W-:-:S03]  /*14790*/  IADD3 R11, P2, R7, UR24, RZ ;  /* 0x00000018070b7c10 */ /* 0x001fc6000ff5e0ff */
[----:B------:R-:W-:Y:S01]  /*147a0*/  STL [R1+0x163c], R12 ;  /* 0x00163c0c01007387 */ /* 0x000fe20000100800 */
[----:B-1----:R-:W-:-:S03]  /*147b0*/  IADD3 R10, P3, R6, UR24, RZ ;  /* 0x00000018060a7c10 */ /* 0x002fc6000ff7e0ff */
[----:B------:R0:W-:Y:S04]  /*147c0*/  STL [R1+0x1644], R11 ;  /* 0x0016440b01007387 */ /* 0x0001e80000100800 */
[----:B------:R1:W-:Y:S01]  /*147d0*/  STL [R1+0x164c], R10 ;  /* 0x00164c0a01007387 */ /* 0x0003e20000100800 */
[----:B0-----:R-:W-:Y:S02]  /*147e0*/  IADD3.X R11, R4, UR43, RZ, P1, !PT ;  /* 0x0000002b040b7c10 */ /* 0x001fe40008ffe4ff */
[----:B-1----:R-:W-:-:S05]  /*147f0*/  IADD3.X R10, R5, UR43, RZ, P0, !PT ;  /* 0x0000002b050a7c10 */ /* 0x002fca00087fe4ff */
[----:B------:R0:W-:Y:S04]  /*14800*/  STL [R1+0x1630], R10 ;  /* 0x0016300a01007387 */ /* 0x0001e80000100800 */
[----:B------:R1:W-:Y:S01]  /*14810*/  STL [R1+0x1638], R11 ;  /* 0x0016380b01007387 */ /* 0x0003e20000100800 */
[----:B------:R-:W-:Y:S02]  /*14820*/  LEA.HI R27, R27, R29, RZ, 0x6 ;  /* 0x0000001d1b1b7211 */ /* 0x000fe400078f30ff */
[----:B0-----:R-:W-:Y:S02]  /*14830*/  IADD3.X R10, R3, UR43, RZ, P2, !PT ;  /* 0x0000002b030a7c10 */ /* 0x001fe400097fe4ff */
[----:B-1----:R-:W-:-:S03]  /*14840*/  IADD3.X R11, R2, UR43, RZ, P3, !PT ;  /* 0x0000002b020b7c10 */ /* 0x002fc60009ffe4ff */
[----:B------:R0:W-:Y:S01]  /*14850*/  STL [R1+0x1640], R10 ;  /* 0x0016400a01007387 */ /* 0x0001e20000100800 */
[----:B------:R-:W-:-:S03]  /*14860*/  IADD3 R12, P1, R8, UR25, RZ ;  /* 0x00000019080c7c10 */ /* 0x000fc6000ff3e0ff */
[----:B------:R1:W-:Y:S01]  /*14870*/  STL [R1+0x1648], R11 ;  /* 0x0016480b01007387 */ /* 0x0003e20000100800 */
[----:B------:R-:W-:Y:S01]  /*14880*/  USHF.R.S32.HI UR54, URZ, 0x1f, UR25 ;  /* 0x0000001f3f367899 */ /* 0x000fe20008011419 */
[----:B0-----:R-:W-:Y:S02]  /*14890*/  SHF.R.S32.HI R10, RZ, 0x6, R27 ;  /* 0x00000006ff0a7819 */ /* 0x001fe4000001141b */
[----:B------:R-:W-:Y:S02]  /*148a0*/  IADD3 R10, P2, R7, UR25, RZ ;  /* 0x00000019070a7c10 */ /* 0x000fe4000ff5e0ff */
[----:B-1----:R-:W-:-:S05]  /*148b0*/  IADD3 R11, P0, R9, UR25, RZ ;  /* 0x00000019090b7c10 */ /* 0x002fca000ff1e0ff */
        /* <DEDUP_REMOVED lines=9> */
[----:B------:R2:W-:Y:S01]  /*14950*/  STL [R1+0x1658], R12 ;  /* 0x0016580c01007387 */ /* 0x0005e20000100800 */
[----:B-1----:R-:W-:-:S03]  /*14960*/  IADD3.X R10, R2, UR54, RZ, P3, !PT ;  /* 0x00000036020a7c10 */ /* 0x002fc60009ffe4ff */
[----:B------:R0:W-:Y:S04]  /*14970*/  STL [R1+0x1660], R11 ;  /* 0x0016600b01007387 */ /* 0x0001e80000100800 */
[----:B------:R1:W-:Y:S01]  /*14980*/  STL [R1+0x1668], R10 ;  /* 0x0016680a01007387 */ /* 0x0003e20000100800 */
[C---:B--2---:R-:W-:Y:S02]  /*14990*/  LOP3.LUT R12, R0.reuse, 0x230, RZ, 0x3c, !PT ;  /* 0x00000230000c7812 */ /* 0x044fe400078e3cff */
[C---:B------:R-:W-:Y:S02]  /*149a0*/  LOP3.LUT R12, R0.reuse, 0x60, RZ, 0x3c, !PT ;  /* 0x00000060000c7812 */ /* 0x040fe400078e3cff */
[C---:B0-----:R-:W-:Y:S02]  /*149b0*/  LOP3.LUT R11, R0.reuse, 0x210, RZ, 0x3c, !PT ;  /* 0x00000210000b7812 */ /* 0x041fe400078e3cff */
[----:B-1----:R-:W-:-:S02]  /*149c0*/  LOP3.LUT R10, R0, 0x20, RZ, 0x3c, !PT ;  /* 0x00000020000a7812 */ /* 0x002fc400078e3cff */
[C---:B------:R-:W-:Y:S02]  /*149d0*/  LOP3.LUT R10, R0.reuse, 0x250, RZ, 0x3c, !PT ;  /* 0x00000250000a7812 */ /* 0x040fe400078e3cff */
[----:B------:R-:W-:Y:S02]  /*149e0*/  IADD3 R10, P3, R9, UR26, RZ ;  /* 0x0000001a090a7c10 */ /* 0x000fe4000ff7e0ff */
[C---:B------:R-:W-:Y:S02]  /*149f0*/  LOP3.LUT R11, R0.reuse, 0x40, RZ, 0x3c, !PT ;  /* 0x00000040000b7812 */ /* 0x040fe400078e3cff */
[----:B------:R-:W-:Y:S01]  /*14a00*/  LOP3.LUT R11, R0, 0x270, RZ, 0x3c, !PT ;  /* 0x00000270000b7812 */ /* 0x000fe200078e3cff */
[----:B------:R0:W-:Y:S01]  /*14a10*/  STL [R1+0x1674], R10 ;  /* 0x0016740a01007387 */ /* 0x0001e20000100800 */
[----:B------:R-:W-:Y:S02]  /*14a20*/  IADD3 R12, P2, R8, UR26, RZ ;  /* 0x0000001a080c7c10 */ /* 0x000fe4000ff5e0ff */
[----:B------:R-:W-:Y:S01]  /*14a30*/  IADD3 R11, P6, R7, UR26, RZ ;  /* 0x0000001a070b7c10 */ /* 0x000fe2000ffde0ff */
[----:B------:R-:W-:-:S02]  /*14a40*/  USHF.R.S32.HI UR48, URZ, 0x1f, UR26 ;  /* 0x0000001f3f307899 */ /* 0x000fc4000801141a */
[----:B------:R1:W-:Y:S01]  /*14a50*/  STL [R1+0x167c], R12 ;  /* 0x00167c0c01007387 */ /* 0x0003e20000100800 */
[----:B0-----:R-:W-:-:S03]  /*14a60*/  IADD3 R10, P5, R6, UR26, RZ ;  /* 0x0000001a060a7c10 */ /* 0x001fc6000ffbe0ff */
[----:B------:R0:W-:Y:S04]  /*14a70*/  STL [R1+0x1684], R11 ;  /* 0x0016840b01007387 */ /* 0x0001e80000100800 */
[----:B------:R2:W-:Y:S01]  /*14a80*/  STL [R1+0x168c], R10 ;  /* 0x00168c0a01007387 */ /* 0x0005e20000100800 */
[----:B-1----:R-:W-:Y:S02]  /*14a90*/  IADD3 R12, P1, R9, UR27, RZ ;  /* 0x0000001b090c7c10 */ /* 0x002fe4000ff3e0ff */
[----:B0-----:R-:W-:-:S03]  /*14aa0*/  IADD3 R11, P0, R8, UR27, RZ ;  /* 0x0000001b080b7c10 */ /* 0x001fc6000ff1e0ff */
[----:B------:R0:W-:Y:S01]  /*14ab0*/  STL [R1+0x1694], R12 ;  /* 0x0016940c01007387 */ /* 0x0001e20000100800 */
[----:B--2---:R-:W-:-:S03]  /*14ac0*/  IADD3 R10, P4, R7, UR27, RZ ;  /* 0x0000001b070a7c10 */ /* 0x004fc6000ff9e0ff */
[----:B------:R1:W-:Y:S04]  /*14ad0*/  STL [R1+0x169c], R11 ;  /* 0x00169c0b01007387 */ /* 0x0003e80000100800 */
[----:B------:R2:W-:Y:S01]  /*14ae0*/  STL [R1+0x16a4], R10 ;  /* 0x0016a40a01007387 */ /* 0x0005e20000100800 */
[----:B0-----:R-:W-:Y:S02]  /*14af0*/  IADD3.X R12, R5, UR48, RZ, P3, !PT ;  /* 0x00000030050c7c10 */ /* 0x001fe40009ffe4ff */
[----:B-1----:R-:W-:-:S03]  /*14b00*/  IADD3 R11, P3, R6, UR27, RZ ;  /* 0x0000001b060b7c10 */ /* 0x002fc6000ff7e0ff */
[----:B------:R0:W-:Y:S01]  /*14b10*/  STL [R1+0x1670], R12 ;  /* 0x0016700c01007387 */ /* 0x0001e20000100800 */
[----:B--2---:R-:W-:-:S03]  /*14b20*/  IADD3.X R10, R4, UR48, RZ, P2, !PT ;  /* 0x00000030040a7c10 */ /* 0x004fc600097fe4ff */
[----:B------:R1:W-:Y:S01]  /*14b30*/  STL [R1+0x16ac], R11 ;  /* 0x0016ac0b01007387 */ /* 0x0003e20000100800 */
[----:B------:R-:W-:-:S03]  /*14b40*/  USHF.R.S32.HI UR55, URZ, 0x1f, UR27 ;  /* 0x0000001f3f377899 */ /* 0x000fc6000801141b */
[----:B------:R2:W-:Y:S01]  /*14b50*/  STL [R1+0x1678], R10 ;  /* 0x0016780a01007387 */ /* 0x0005e20000100800 */
[----:B0-----:R-:W-:Y:S02]  /*14b60*/  IADD3 R12, P2, R9, UR28, RZ ;  /* 0x0000001c090c7c10 */ /* 0x001fe4000ff5e0ff */
[----:B-1----:R-:W-:-:S03]  /*14b70*/  IADD3.X R11, R3, UR48, RZ, P6, !PT ;  /* 0x00000030030b7c10 */ /* 0x002fc6000b7fe4ff */
        /* <DEDUP_REMOVED lines=8> */
[----:B------:R1:W-:Y:S04]  /*14c00*/  STL [R1+0x16c4], R11 ;  /* 0x0016c40b01007387 */ /* 0x0003e80000100800 */
[----:B------:R2:W-:Y:S01]  /*14c10*/  STL [R1+0x1690], R10 ;  /* 0x0016900a01007387 */ /* 0x0005e20000100800 */
[----:B0-----:R-:W-:Y:S02]  /*14c20*/  IADD3 R12, P1, R6, UR28, RZ ;  /* 0x0000001c060c7c10 */ /* 0x001fe4000ff3e0ff */
[----:B-1----:R-:W-:-:S03]  /*14c30*/  IADD3.X R11, R4, UR55, RZ, P0, !PT ;  /* 0x00000037040b7c10 */ /* 0x002fc600087fe4ff */
[----:B------:R0:W-:Y:S01]  /*14c40*/  STL [R1+0x16cc], R12 ;  /* 0x0016cc0c01007387 */ /* 0x0001e20000100800 */
[----:B--2---:R-:W-:-:S03]  /*14c50*/  IADD3 R10, P0, R9, UR29, RZ ;  /* 0x0000001d090a7c10 */ /* 0x004fc6000ff1e0ff */
[----:B------:R1:W-:Y:S01]  /*14c60*/  STL [R1+0x1698], R11 ;  /* 0x0016980b01007387 */ /* 0x0003e20000100800 */
[----:B------:R-:W-:-:S03]  /*14c70*/  USHF.R.S32.HI UR45, URZ, 0x1f, UR28 ;  /* 0x0000001f3f2d7899 */ /* 0x000fc6000801141c */
        /* <DEDUP_REMOVED lines=16> */
[----:B--2---:R-:W-:Y:S01]  /*14d80*/  IADD3.X R10, R3, UR45, RZ, P5, !PT ;  /* 0x0000002d030a7c10 */ /* 0x004fe2000affe4ff */
[----:B------:R-:W-:Y:S02]  /*14d90*/  USHF.R.S32.HI UR56, URZ, 0x1f, UR29 ;  /* 0x0000001f3f387899 */ /* 0x000fe4000801141d */
        /* <DEDUP_REMOVED lines=121> */
[----:B------:R1:W-:Y:S01]  /*15530*/  STL [R1+0x17a0], R11 ;  /* 0x0017a00b01007387 */ /* 0x0003e20000100800 */
[----:B------:R-:W-:-:S03]  /*15540*/  UIMAD UR8, UR8, 0xc, URZ ;  /* 0x0000000c080878a4 */ /* 0x000fc6000f8e023f */
        /* <DEDUP_REMOVED lines=18> */
[----:B------:R1:W-:Y:S01]  /*15670*/  STL [R1+0x17fc], R11 ;  /* 0x0017fc0b01007387 */ /* 0x0003e20000100800 */
[----:B------:R-:W-:-:S03]  /*15680*/  UIMAD UR9, UR9, 0xb, URZ ;  /* 0x0000000b090978a4 */ /* 0x000fc6000f8e023f */
        /* <DEDUP_REMOVED lines=17> */
[----:B--2---:R-:W-:Y:S01]  /*157a0*/  IADD3 R10, P0, R7, UR9, RZ ;  /* 0x00000009070a7c10 */ /* 0x004fe2000ff1e0ff */
[----:B------:R-:W-:Y:S02]  /*157b0*/  UIMAD UR10, UR10, 0xa, URZ ;  /* 0x0000000a0a0a78a4 */ /* 0x000fe4000f8e023f */
        /* <DEDUP_REMOVED lines=34> */
[----:B------:R-:W-:-:S03]  /*159e0*/  USHF.L.U32 UR12, UR12, 0x3, URZ ;  /* 0x000000030c0c7899 */ /* 0x000fc6000800063f */
        /* <DEDUP_REMOVED lines=72> */
[----:B------:R-:W-:Y:S02]  /*15e70*/  USHF.L.U32 UR16, UR16, 0x2, URZ ;  /* 0x0000000210107899 */ /* 0x000fe4000800063f */
        /* <DEDUP_REMOVED lines=56> */
[----:B-1----:R-:W-:Y:S01]  /*16200*/  IADD3 R11, P3, R6, UR18, RZ ;  /* 0x00000012060b7c10 */ /* 0x002fe2000ff7e0ff */
[----:B------:R-:W-:Y:S01]  /*16210*/  USHF.R.S32.HI UR43, URZ, 0x1f, UR18 ;  /* 0x0000001f3f2b7899 */ /* 0x000fe20008011412 */
[----:B--2---:R-:W-:Y:S02]  /*16220*/  IADD3.X R10, R4, UR24, RZ, P2, !PT ;  /* 0x00000018040a7c10 */ /* 0x004fe400097fe4ff */
[----:B------:R-:W-:Y:S01]  /*16230*/  IADD3 R9, P2, R9, UR39, RZ ;  /* 0x0000002709097c10 */ /* 0x000fe2000ff5e0ff */
[----:B------:R-:W-:Y:S04]  /*16240*/  STL [R1+0x1910], R12 ;  /* 0x0019100c01007387 */ /* 0x000fe80000100800 */
[----:B------:R0:W-:Y:S04]  /*16250*/  STL [R1+0x194c], R11 ;  /* 0x00194c0b01007387 */ /* 0x0001e80000100800 */
[----:B------:R1:W-:Y:S04]  /*16260*/  STL [R1+0x1918], R10 ;  /* 0x0019180a01007387 */ /* 0x0003e80000100800 */
[----:B------:R2:W-:Y:S01]  /*16270*/  STL [R1+0x1954], R9 ;  /* 0x0019540901007387 */ /* 0x0005e20000100800 */
[----:B0-----:R-:W-:-:S02]  /*16280*/  IADD3.X R11, R3, UR24, RZ, P6, !PT ;  /* 0x00000018030b7c10 */ /* 0x001fc4000b7fe4ff */
[----:B-1----:R-:W-:-:S03]  /*16290*/  IADD3 R10, P6, R8, UR40, RZ ;  /* 0x00000028080a7c10 */ /* 0x002fc6000ffde0ff */
[----:B------:R-:W-:Y:S01]  /*162a0*/  STL [R1+0x1920], R11 ;  /* 0x0019200b01007387 */ /* 0x000fe20000100800 */
[----:B--2---:R-:W-:Y:S02]  /*162b0*/  IADD3.X R9, R2, UR24, RZ, P5, !PT ;  /* 0x0000001802097c10 */ /* 0x004fe4000affe4ff */
[----:B------:R-:W-:Y:S02]  /*162c0*/  IADD3 R8, P5, R7, UR41, RZ ;  /* 0x0000002907087c10 */ /* 0x000fe4000ffbe0ff */
[C---:B------:R-:W-:Y:S01]  /*162d0*/  IADD3.X R7, R5.reuse, UR43, RZ, P1, !PT ;  /* 0x0000002b05077c10 */ /* 0x040fe20008ffe4ff */
[----:B------:R-:W-:Y:S01]  /*162e0*/  USHF.R.S32.HI UR19, URZ, 0x1f, UR19 ;  /* 0x0000001f3f137899 */ /* 0x000fe20008011413 */
[----:B------:R-:W-:Y:S01]  /*162f0*/  IADD3 R6, P1, R6, UR42, RZ ;  /* 0x0000002a06067c10 */ /* 0x000fe2000ff3e0ff */
[----:B------:R-:W-:Y:S04]  /*16300*/  STL [R1+0x195c], R10 ;  /* 0x00195c0a01007387 */ /* 0x000fe80000100800 */
[----:B------:R-:W-:Y:S04]  /*16310*/  STL [R1+0x1928], R9 ;  /* 0x0019280901007387 */ /* 0x000fe80000100800 */
[----:B------:R0:W-:Y:S01]  /*16320*/  STL [R1+0x1964], R8 ;  /* 0x0019640801007387 */ /* 0x0001e20000100800 */
[----:B------:R-:W-:-:S03]  /*16330*/  IADD3.X R5, R5, UR19, RZ, P2, !PT ;  /* 0x0000001305057c10 */ /* 0x000fc600097fe4ff */
[----:B------:R1:W-:Y:S04]  /*16340*/  STL [R1+0x1930], R7 ;  /* 0x0019300701007387 */ /* 0x0003e80000100800 */
[----:B------:R2:W-:Y:S01]  /*16350*/  STL [R1+0x196c], R6 ;  /* 0x00196c0601007387 */ /* 0x0005e20000100800 */
[----:B0-----:R-:W-:Y:S02]  /*16360*/  IADD3.X R8, R4, UR43, RZ, P0, !PT ;  /* 0x0000002b04087c10 */ /* 0x001fe400087fe4ff */
[----:B-1----:R-:W-:-:S03]  /*16370*/  IADD3.X R7, R3, UR43, RZ, P4, !PT ;  /* 0x0000002b03077c10 */ /* 0x002fc6000a7fe4ff */
[----:B------:R0:W-:Y:S01]  /*16380*/  STL [R1+0x1938], R8 ;  /* 0x0019380801007387 */ /* 0x0001e20000100800 */
[----:B------:R-:W-:Y:S02]  /*16390*/  IADD3.X R4, R4, UR19, RZ, P6, !PT ;  /* 0x0000001304047c10 */ /* 0x000fe4000b7fe4ff */
[C---:B--2---:R-:W-:Y:S01]  /*163a0*/  IADD3.X R6, R2.reuse, UR43, RZ, P3, !PT ;  /* 0x0000002b02067c10 */ /* 0x044fe20009ffe4ff */
[----:B------:R0:W-:Y:S01]  /*163b0*/  STL [R1+0x1940], R7 ;  /* 0x0019400701007387 */ /* 0x0001e20000100800 */
[----:B------:R-:W-:Y:S02]  /*163c0*/  IADD3.X R2, R2, UR19, RZ, P1, !PT ;  /* 0x0000001302027c10 */ /* 0x000fe40008ffe4ff */
[----:B------:R-:W-:Y:S01]  /*163d0*/  IADD3.X R3, R3, UR19, RZ, P5, !PT ;  /* 0x0000001303037c10 */ /* 0x000fe2000affe4ff */
[----:B------:R0:W-:Y:S04]  /*163e0*/  STL [R1+0x1948], R6 ;  /* 0x0019480601007387 */ /* 0x0001e80000100800 */
[----:B------:R0:W-:Y:S04]  /*163f0*/  STL [R1+0x1950], R5 ;  /* 0x0019500501007387 */ /* 0x0001e80000100800 */
[----:B------:R0:W-:Y:S04]  /*16400*/  STL [R1+0x1958], R4 ;  /* 0x0019580401007387 */ /* 0x0001e80000100800 */
[----:B------:R0:W-:Y:S04]  /*16410*/  STL [R1+0x1968], R2 ;  /* 0x0019680201007387 */ /* 0x0001e80000100800 */
[----:B------:R0:W-:Y:S01]  /*16420*/  STL [R1+0x1960], R3 ;  /* 0x0019600301007387 */ /* 0x0001e20000100800 */
[----:B------:R-:W-:-:S02]  /*16430*/  USHF.L.U32 UR4, UR4, 0x6, URZ ;  /* 0x0000000604047899 */ /* 0x000fc4000800063f */
[----:B------:R-:W-:Y:S02]  /*16440*/  USHF.R.S32.HI UR25, URZ, 0x1f, UR38 ;  /* 0x0000001f3f197899 */ /* 0x000fe40008011426 */
[----:B------:R-:W-:-:S12]  /*16450*/  USHF.R.S32.HI UR54, URZ, 0x1f, UR4 ;  /* 0x0000001f3f367899 */ /* 0x000fd80008011404 */
.L_x_2:
[----:B01----:R-:W2:Y:S01]  /*16460*/  LDL R5, [R1+0xfa8] ;  /* 0x000fa80001057983 */ /* 0x003ea20000100800 */
[----:B------:R-:W0:Y:S03]  /*16470*/  LDC R2, c[0x0][0x230] ;  /* 0x00008c00ff027b82 */ /* 0x000e260000000800 */
[----:B--2---:R1:W-:Y:S04]  /*16480*/  STL [R1+0x44ac], R5 ;  /* 0x0044ac0501007387 */ /* 0x0043e80000100800 */
[----:B------:R-:W2:Y:S04]  /*16490*/  LDL R4, [R1+0xfac] ;  /* 0x000fac0001047983 */ /* 0x000ea80000100800 */
[----:B-1----:R-:W0:Y:S04]  /*164a0*/  LDL R5, [R1+0x10e4] ;  /* 0x0010e40001057983 */ /* 0x002e280000100800 */
[----:B------:R-:W-:Y:S04]  /*164b0*/  STL [R1+0x4174], R29 ;  /* 0x0041741d01007387 */ /* 0x000fe80000100800 */
        /* <DEDUP_REMOVED lines=205> */
[----:B------:R1:W-:Y:S04]  /*17190*/  STL [R1+0x44a8], R28 ;  /* 0x0044a81c01007387 */ /* 0x0003e80000100800 */
        /* <DEDUP_REMOVED lines=23> */
[----:B-----5:R-:W-:Y:S04]  /*17310*/  STL [R1+0x3ebc], R0 ;  /* 0x003ebc0001007387 */ /* 0x020fe80000100800 */
        /* <DEDUP_REMOVED lines=46> */
[----:B------:R-:W-:Y:S01]  /*17600*/  STL [R1+0x4034], R0 ;  /* 0x0040340001007387 */ /* 0x000fe20000100800 */
[----:B0-----:R-:W-:-:S03]  /*17610*/  IMAD R2, R5, -0x40, R2 ;  /* 0xffffffc005027824 */ /* 0x001fc600078e0202 */
[----:B------:R-:W-:Y:S04]  /*17620*/  STL [R1+0x403c], R0 ;  /* 0x00403c0001007387 */ /* 0x000fe80000100800 */
[----:B------:R-:W-:Y:S04]  /*17630*/  STL [R1+0x4044], R0 ;  /* 0x0040440001007387 */ /* 0x000fe80000100800 */
[----:B------:R-:W-:Y:S04]  /*17640*/  STL [R1+0x404c], R0 ;  /* 0x00404c0001007387 */ /* 0x000fe80000100800 */
[----:B------:R-:W-:Y:S04]  /*17650*/  STL [R1+0x4054], R0 ;  /* 0x0040540001007387 */ /* 0x000fe80000100800 */
[----:B------:R-:W2:Y:S01]  /*17660*/  LDL.LU R5, [R1+0x44ac] ;  /* 0x0044ac0001057983 */ /* 0x000ea20000300800 */
[----:B------:R-:W-:-:S02]  /*17670*/  ISETP.GT.AND P0, PT, R2, RZ, PT ;  /* 0x000000ff0200720c */ /* 0x000fc40003f04270 */
[----:B-1----:R-:W-:-:S11]  /*17680*/  PRMT R28, RZ, 0x7610, R28 ;  /* 0x00007610ff1c7816 */ /* 0x002fd6000000001c */
[----:B--2---:R-:W2:Y:S04]  /*17690*/  @P0 LDG.E.U8 R28, desc[UR32][R4.64] ;  /* 0x00000020041c0981 */ /* 0x004ea8000c1e1100 */
[----:B--2---:R0:W-:Y:S04]  /*176a0*/  STL [R1+0x518], R28 ;  /* 0x0005181c01007387 */ /* 0x0041e80000100800 */
[----:B0-----:R-:W2:Y:S04]  /*176b0*/  LDL.LU R28, [R1+0x44a8] ;  /* 0x0044a800011c7983 */ /* 0x001ea80000300800 */
[----:B------:R-:W3:Y:S04]  /*176c0*/  LDL R4, [R1+0xfb0] ;  /* 0x000fb00001047983 */ /* 0x000ee80000100800 */
[----:B------:R-:W3:Y:S01]  /*176d0*/  LDL R5, [R1+0xfb4] ;  /* 0x000fb40001057983 */ /* 0x000ee20000100800 */
[----:B------:R-:W-:-:S02]  /*176e0*/  PRMT R29, RZ, 0x7610, R29 ;  /* 0x00007610ff1d7816 */ /* 0x000fc4000000001d */
[----:B---3--:R-:W-:-:S04]  /*176f0*/  @P0 LOP3.LUT R5, R5, R4, RZ, 0x3c, !PT ;  /* 0x0000000405050212 */ /* 0x008fc800078e3cff */
[----:B------:R-:W-:-:S04]  /*17700*/  @P0 LOP3.LUT R4, R5, R4, RZ, 0x3c, !PT ;  /* 0x0000000405040212 */ /* 0x000fc800078e3cff */
[----:B------:R-:W-:-:S05]  /*17710*/  @P0 LOP3.LUT R5, R5, R4, RZ, 0x3c, !PT ;  /* 0x0000000405050212 */ /* 0x000fca00078e3cff */
[----:B------:R-:W3:Y:S04]  /*17720*/  @P0 LDG.E.U8 R29, desc[UR32][R4.64] ;  /* 0x00000020041d0981 */ /* 0x000ee8000c1e1100 */
[----:B---3--:R0:W-:Y:S04]  /*17730*/  STL [R1+0x514], R29 ;  /* 0x0005141d01007387 */ /* 0x0081e80000100800 */
[----:B0-----:R-:W3:Y:S04]  /*17740*/  LDL.LU R29, [R1+0x44a4] ;  /* 0x0044a400011d7983 */ /* 0x001ee80000300800 */
[----:B------:R-:W4:Y:S04]  /*17750*/  LDL R4, [R1+0xfb8] ;  /* 0x000fb80001047983 */ /* 0x000f280000100800 */
[----:B------:R-:W4:Y:S01]  /*17760*/  LDL R5, [R1+0xfbc] ;  /* 0x000fbc0001057983 */ /* 0x000f220000100800 */
[----:B--2---:R-:W-:-:S02]  /*17770*/  PRMT R28, RZ, 0x7610, R28 ;  /* 0x00007610ff1c7816 */ /* 0x004fc4000000001c */
[----:B----4-:R-:W-:-:S04]  /*17780*/  @P0 LOP3.LUT R5, R5, R4, RZ, 0x3c, !PT ;  /* 0x0000000405050212 */ /* 0x010fc800078e3cff */
[----:B------:R-:W-:-:S04]  /*17790*/  @P0 LOP3.LUT R4, R5, R4, RZ, 0x3c, !PT ;  /* 0x0000000405040212 */ /* 0x000fc800078e3cff */
[----:B------:R-:W-:-:S05]  /*177a0*/  @P0 LOP3.LUT R5, R5, R4, RZ, 0x3c, !PT ;  /* 0x0000000405050212 */ /* 0x000fca00078e3cff */
[----:B------:R-:W2:Y:S04]  /*177b0*/  @P0 LDG.E.U8 R28, desc[UR32][R4.64] ;  /* 0x00000020041c0981 */ /* 0x000ea8000c1e1100 */
[----:B--2---:R0:W-:Y:S04]  /*177c0*/  STL [R1+0x510], R28 ;  /* 0x0005101c01007387 */ /* 0x0041e80000100800 */
[----:B0-----:R-:W2:Y:S04]  /*177d0*/  LDL.LU R28, [R1+0x44a0] ;  /* 0x0044a000011c7983 */ /* 0x001ea80000300800 */
[----:B------:R-:W4:Y:S04]  /*177e0*/  LDL R4, [R1+0xfc0] ;  /* 0x000fc00001047983 */ /* 0x000f280000100800 */
[----:B------:R-:W4:Y:S01]  /*177f0*/  LDL R5, [R1+0xfc4] ;  /* 0x000fc40001057983 */ /* 0x000f220000100800 */
[----:B---3--:R-:W-:-:S02]  /*17800*/  PRMT R29, RZ, 0x7610, R29 ;  /* 0x00007610ff1d7816 */ /* 0x008fc4000000001d */
[----:B----4-:R-:W-:-:S04]  /*17810*/  @P0 LOP3.LUT R5, R5, R4, RZ, 0x3c, !PT ;  /* 0x0000000405050212 */ /* 0x010fc800078e3cff */
[----:B------:R-:W-:-:S04]  /*17820*/  @P0 LOP3.LUT R4, R5, R4, RZ, 0x3c, !PT ;  /* 0x0000000405040212 */ /* 0x000fc800078e3cff */
[----:B------:R-:W-:-:S05]  /*17830*/  @P0 LOP3.LUT R5, R5, R4, RZ, 0x3c, !PT ;  /* 0x0000000405050212 */ /* 0x000fca00078e3cff */
[----:B------:R-:W3:Y:S01]  /*17840*/  @P0 LDG.E.U8 R29, desc[UR32][R4.64] ;  /* 0x00000020041d0981 */ /* 0x000ee2000c1e1100 */
[----:B------:R-:W-:-:S03]  /*17850*/  ISETP.GT.AND P1, PT, R2, 0x1, PT ;  /* 0x000000010200780c */ /* 0x000fc60003f24270 */
        /* <DEDUP_REMOVED lines=1876> */
[----:B------:R-:W2:Y:S01]  /*1eda0*/  @P0 LDG.E.U8 R28, desc[UR32][R4.64] ;  /* 0x00000020041c0981 */ /* 0x000ea2000c1e1100 */
[----:B------:R-:W-:-:S03]  /*1edb0*/  ISETP.GT.AND P1, PT, R2, 0x33, PT ;  /* 0x000000330200780c */ /* 0x000fc60003f24270 */
[----:B--2---:R0:W-:Y:S04]  /*1edc0*/  STL [R1+0xf0], R28 ;  /* 0x0000f01c01007387 */ /* 0x0041e80000100800 */
[----:B0-----:R-:W2:Y:S04]  /*1edd0*/  LDL.LU R28, [R1+0x4170] ;  /* 0x00417000011c7983 */ /* 0x001ea80000300800 */
[----:B------:R-:W4:Y:S04]  /*1ede0*/  LDL R4, [R1+0x1328] ;  /* 0x0013280001047983 */ /* 0x000f280000100800 */
[----:B------:R-:W4:Y:S01]  /*1edf0*/  LDL R5, [R1+0x132c] ;  /* 0x00132c0001057983 */ /* 0x000f220000100800 */
[----:B------:R-:W-:-:S02]  /*1ee00*/  PRMT R27, RZ, 0x7610, R27 ;  /* 0x00007610ff1b7816 */ /* 0x000fc4000000001b */
[----:B----4-:R-:W-:-:S04]  /*1ee10*/  @P1 LOP3.LUT R5, R5, R4, RZ, 0x3c, !PT ;  /* 0x0000000405051212 */ /* 0x010fc800078e3cff */
[----:B------:R-:W-:-:S04]  /*1ee20*/  @P1 LOP3.LUT R4, R5, R4, RZ, 0x3c, !PT ;  /* 0x0000000405041212 */ /* 0x000fc800078e3cff */
[----:B------:R-:W-:-:S05]  /*1ee30*/  @P1 LOP3.LUT R5, R5, R4, RZ, 0x3c, !PT ;  /* 0x0000000405051212 */ /* 0x000fca00078e3cff */
[----:B------:R-:W4:Y:S04]  /*1ee40*/  @P1 LDG.E.U8 R27, desc[UR32][R4.64] ;  /* 0x00000020041b1981 */ /* 0x000f28000c1e1100 */
[----:B----4-:R0:W-:Y:S04]  /*1ee50*/  STL [R1+0xdc], R27 ;  /* 0x0000dc1b01007387 */ /* 0x0101e80000100800 */
[----:B0-----:R-:W4:Y:S04]  /*1ee60*/  LDL.LU R27, [R1+0x416c] ;  /* 0x00416c00011b7983 */ /* 0x001f280000300800 */
        /* <DEDUP_REMOVED lines=9> */
[----:B------:R-:W2:Y:S04]  /*1ef00*/  LDL R4, [R1+0x1318] ;  /* 0x0013180001047983 */ /* 0x000ea80000100800 */
[----:B------:R-:W2:Y:S01]  /*1ef10*/  LDL R5, [R1+0x131c] ;  /* 0x00131c0001057983 */ /* 0x000ea20000100800 */
[----:B------:R-:W-:-:S02]  /*1ef20*/  PRMT R25, RZ, 0x7610, R25 ;  /* 0x00007610ff197816 */ /* 0x000fc40000000019 */
[----:B--2---:R-:W-:-:S04]  /*1ef30*/  @P1 LOP3.LUT R5, R5, R4, RZ, 0x3c, !PT ;  /* 0x0000000405051212 */ /* 0x004fc800078e3cff */
[----:B------:R-:W-:-:S04]  /*1ef40*/  @P1 LOP3.LUT R4, R5, R4, RZ, 0x3c, !PT ;  /* 0x0000000405041212 */ /* 0x000fc800078e3cff */
[----:B------:R-:W-:-:S05]  /*1ef50*/  @P1 LOP3.LUT R5, R5, R4, RZ, 0x3c, !PT ;  /* 0x0000000405051212 */ /* 0x000fca00078e3cff */
[----:B------:R-:W2:Y:S04]  /*1ef60*/  @P1 LDG.E.U8 R25, desc[UR32][R4.64] ;  /* 0x0000002004191981 */ /* 0x000ea8000c1e1100 */
        /* <DEDUP_REMOVED lines=8> */
[----:B------:R-:W4:Y:S01]  /*1eff0*/  @P1 LDG.E.U8 R24, desc[UR32][R4.64] ;  /* 0x0000002004181981 */ /* 0x000f22000c1e1100 */
[----:B------:R-:W-:-:S03]  /*1f000*/  ISETP.GT.AND P3, PT, R2, 0x3b, PT ;  /* 0x0000003b0200780c */ /* 0x000fc60003f64270 */
        /* <DEDUP_REMOVED lines=91> */
[----:B------:R-:W3:Y:S01]  /*1f5c0*/  @P2 LDG.E.U8 R14, desc[UR32][R4.64] ;  /* 0x00000020040e2981 */ /* 0x000ee2000c1e1100 */
[----:B------:R-:W-:-:S03]  /*1f5d0*/  ISETP.GT.AND P3, PT, R2, 0x3c, PT ;  /* 0x0000003c0200780c */ /* 0x000fc60003f64270 */
        /* <DEDUP_REMOVED lines=63> */
[----:B------:R0:W2:Y:S04]  /*1f9d0*/  @P0 LDG.E.U8 R0, desc[UR32][R4.64] ;  /* 0x0000002004000981 */ /* 0x0000a8000c1e1100 */
[----:B------:R-:W0:Y:S04]  /*1f9e0*/  LDL R4, [R1+0x12e0] ;  /* 0x0012e00001047983 */ /* 0x000e280000100800 */
[----:B------:R-:W0:Y:S01]  /*1f9f0*/  LDL R5, [R1+0x12e4] ;  /* 0x0012e40001057983 */ /* 0x000e220000100800 */
[----:B------:R-:W-:Y:S02]  /*1fa00*/  PRMT R7, RZ, 0x7610, R7 ;  /* 0x00007610ff077816 */ /* 0x000fe40000000007 */
[----:B0-----:R-:W-:-:S04]  /*1fa10*/  @P0 LOP3.LUT R5, R5, R4, RZ, 0x3c, !PT ;  /* 0x0000000405050212 */ /* 0x001fc800078e3cff */
[----:B------:R-:W-:-:S04]  /*1fa20*/  @P0 LOP3.LUT R4, R5, R4, RZ, 0x3c, !PT ;  /* 0x0000000405040212 */ /* 0x000fc800078e3cff */
[----:B------:R-:W-:-:S05]  /*1fa30*/  @P0 LOP3.LUT R5, R5, R4, RZ, 0x3c, !PT ;  /* 0x0000000405050212 */ /* 0x000fca00078e3cff */
[----:B------:R-:W4:Y:S04]  /*1fa40*/  @P0 LDG.E.U8 R7, desc[UR32][R4.64] ;  /* 0x0000002004070981 */ /* 0x000f28000c1e1100 */
[----:B--2---:R0:W-:Y:S04]  /*1fa50*/  STL [R1+0xc], R0 ;  /* 0x00000c0001007387 */ /* 0x0041e80000100800 */
[----:B0-----:R-:W2:Y:S04]  /*1fa60*/  LDL R0, [R1+0x11e4] ;  /* 0x0011e40001007983 */ /* 0x001ea80000100800 */
        /* <DEDUP_REMOVED lines=19> */
[----:B--2---:R0:W-:Y:S04]  /*1fba0*/  STL [R1], R3 ;  /* 0x0000000301007387 */ /* 0x0041e80000100800 */
[----:B0-----:R-:W2:Y:S04]  /*1fbb0*/  LDL.LU R3, [R1+0x4114] ;  /* 0x0041140001037983 */ /* 0x001ea80000300800 */
[----:B------:R-:W4:Y:S04]  /*1fbc0*/  LDL R4, [R1+0x11e8] ;  /* 0x0011e80001047983 */ /* 0x000f280000100800 */
[----:B------:R-:W4:Y:S01]  /*1fbd0*/  LDL R5, [R1+0x11ec] ;  /* 0x0011ec0001057983 */ /* 0x000f220000100800 */
[----:B------:R-:W-:-:S02]  /*1fbe0*/  PRMT R29, RZ, 0x7610, R29 ;  /* 0x00007610ff1d7816 */ /* 0x000fc4000000001d */
[----:B----4-:R-:W-:-:S04]  /*1fbf0*/  @P3 LOP3.LUT R5, R5, R4, RZ, 0x3c, !PT ;  /* 0x0000000405053212 */ /* 0x010fc800078e3cff */
[----:B------:R-:W-:-:S04]  /*1fc00*/  @P3 LOP3.LUT R4, R5, R4, RZ, 0x3c, !PT ;  /* 0x0000000405043212 */ /* 0x000fc800078e3cff */
[----:B------:R-:W-:-:S05]  /*1fc10*/  @P3 LOP3.LUT R5, R5, R4, RZ, 0x3c, !PT ;  /* 0x0000000405053212 */ /* 0x000fca00078e3cff */
[----:B------:R0:W4:Y:S04]  /*1fc20*/  @P3 LDG.E.U8 R29, desc[UR32][R4.64] ;  /* 0x00000020041d3981 */ /* 0x000128000c1e1100 */
[----:B------:R-:W3:Y:S01]  /*1fc30*/  LDL R5, [R1+0x11e0] ;  /* 0x0011e00001057983 */ /* 0x000ee20000100800 */
[----:B------:R-:W-:Y:S01]  /*1fc40*/  PRMT R28, RZ, 0x7610, R28 ;  /* 0x00007610ff1c7816 */ /* 0x000fe2000000001c */
[----:B0-----:R-:W-:Y:S02]  /*1fc50*/  @P3 IMAD.MOV.U32 R4, RZ, RZ, R0 ;  /* 0x000000ffff043224 */ /* 0x001fe400078e0000 */
[----:B----4-:R0:W-:Y:S01]  /*1fc60*/  STL [R1+0x40bc], R29 ;  /* 0x0040bc1d01007387 */ /* 0x0101e20000100800 */
[----:B------:R-:W-:-:S03]  /*1fc70*/  PRMT R27, RZ, 0x7610, R27 ;  /* 0x00007610ff1b7816 */ /* 0x000fc6000000001b */
[----:B------:R-:W4:Y:S04]  /*1fc80*/  LDL R0, [R1+0x13ac] ;  /* 0x0013ac0001007983 */ /* 0x000f280000100800 */
[----:B---3--:R1:W3:Y:S04]  /*1fc90*/  @P3 LDG.E.U8 R28, desc[UR32][R4.64] ;  /* 0x00000020041c3981 */ /* 0x0082e8000c1e1100 */
[----:B0-----:R-:W2:Y:S04]  /*1fca0*/  LDL R29, [R1+0x11d4] ;  /* 0x0011d400011d7983 */ /* 0x001ea80000100800 */
[----:B------:R-:W1:Y:S04]  /*1fcb0*/  LDL R4, [R1+0x11d8] ;  /* 0x0011d80001047983 */ /* 0x000e680000100800 */
[----:B------:R-:W1:Y:S02]  /*1fcc0*/  LDL R5, [R1+0x11dc] ;  /* 0x0011dc0001057983 */ /* 0x000e640000100800 */
[----:B-1----:R-:W-:-:S04]  /*1fcd0*/  @P3 LOP3.LUT R5, R5, R4, RZ, 0x3c, !PT ;  /* 0x0000000405053212 */ /* 0x002fc800078e3cff */
[----:B------:R-:W-:-:S04]  /*1fce0*/  @P3 LOP3.LUT R4, R5, R4, RZ, 0x3c, !PT ;  /* 0x0000000405043212 */ /* 0x000fc800078e3cff */
[----:B------:R-:W-:Y:S01]  /*1fcf0*/  @P3 LOP3.LUT R5, R5, R4, RZ, 0x3c, !PT ;  /* 0x0000000405053212 */ /* 0x000fe200078e3cff */
[----:B---3--:R0:W-:Y:S04]  /*1fd00*/  STL [R1+0x40c0], R28 ;  /* 0x0040c01c01007387 */ /* 0x0081e80000100800 */
[----:B------:R2:W3:Y:S04]  /*1fd10*/  @P3 LDG.E.U8 R27, desc[UR32][R4.64] ;  /* 0x00000020041b3981 */ /* 0x0004e8000c1e1100 */
[----:B0-----:R-:W4:Y:S01]  /*1fd20*/  LDL R28, [R1+0x11d0] ;  /* 0x0011d000011c7983 */ /* 0x001f220000100800 */
[----:B------:R-:W-:Y:S01]  /*1fd30*/  PRMT R26, RZ, 0x7610, R26 ;  /* 0x00007610ff1a7816 */ /* 0x000fe2000000001a */
[----:B--2---:R-:W-:-:S02]  /*1fd40*/  @P3 IMAD.MOV.U32 R4, RZ, RZ, R29 ;  /* 0x000000ffff043224 */ /* 0x004fc400078e001d */
[----:B---3--:R0:W-:Y:S01]  /*1fd50*/  STL [R1+0x40c4], R27 ;  /* 0x0040c41b01007387 */ /* 0x0081e20000100800 */
[----:B------:R-:W-:-:S03]  /*1fd60*/  PRMT R25, RZ, 0x7610, R25 ;  /* 0x00007610ff197816 */ /* 0x000fc60000000019 */
[----:B------:R-:W2:Y:S01]  /*1fd70*/  LDL R29, [R1+0x12c8] ;  /* 0x0012c800011d7983 */ /* 0x000ea20000100800 */
[----:B----4-:R-:W-:-:S03]  /*1fd80*/  @P3 IMAD.MOV.U32 R5, RZ, RZ, R28 ;  /* 0x000000ffff053224 */ /* 0x010fc600078e001c */
[----:B------:R-:W3:Y:S04]  /*1fd90*/  LDL R28, [R1+0x12cc] ;  /* 0x0012cc00011c7983 */ /* 0x000ee80000100800 */
[----:B0-----:R-:W4:Y:S04]  /*1fda0*/  LDL R27, [R1+0x13b4] ;  /* 0x0013b400011b7983 */ /* 0x001f280000100800 */
[----:B------:R4:W2:Y:S04]  /*1fdb0*/  @P3 LDG.E.U8 R26, desc[UR32][R4.64] ;  /* 0x00000020041a3981 */ /* 0x0008a8000c1e1100 */
[----:B------:R-:W3:Y:S01]  /*1fdc0*/  LDL R5, [R1+0x13b0] ;  /* 0x0013b00001057983 */ /* 0x000ee20000100800 */
[----:B------:R-:W-:Y:S01]  /*1fdd0*/  ISETP.GT.AND P0, PT, R2, 0x2f, PT ;  /* 0x0000002f0200780c */ /* 0x000fe20003f04270 */
[----:B----4-:R-:W-:-:S02]  /*1fde0*/  @P1 IMAD.MOV.U32 R4, RZ, RZ, R27 ;  /* 0x000000ffff041224 */ /* 0x010fc400078e001b */
[----:B--2---:R0:W-:Y:S01]  /*1fdf0*/  STL [R1+0x40c8], R26 ;  /* 0x0040c81a01007387 */ /* 0x0041e20000100800 */
[----:B------:R-:W-:Y:S02]  /*1fe00*/  ISETP.GT.AND P2, PT, R2, 0x36, PT ;  /* 0x000000360200780c */ /* 0x000fe40003f44270 */
[----:B------:R-:W-:Y:S02]  /*1fe10*/  PRMT R24, RZ, 0x7610, R24 ;  /* 0x00007610ff187816 */ /* 0x000fe40000000018 */
[----:B------:R-:W-:Y:S01]  /*1fe20*/  PRMT R23, RZ, 0x7610, R23 ;  /* 0x00007610ff177816 */ /* 0x000fe20000000017 */
[----:B------:R-:W2:Y:S04]  /*1fe30*/  LDL R27, [R1+0x12c0] ;  /* 0x0012c000011b7983 */ /* 0x000ea80000100800 */
[----:B---3--:R1:W3:Y:S04]  /*1fe40*/  @P1 LDG.E.U8 R25, desc[UR32][R4.64] ;  /* 0x0000002004191981 */ /* 0x0082e8000c1e1100 */
[----:B0-----:R-:W4:Y:S04]  /*1fe50*/  LDL R26, [R1+0x12c4] ;  /* 0x0012c400011a7983 */ /* 0x001f280000100800 */
[----:B------:R-:W2:Y:S01]  /*1fe60*/  LDL R5, [R1+0x13a8] ;  /* 0x0013a80001057983 */ /* 0x000ea20000100800 */
[----:B-1----:R-:W-:-:S05]  /*1fe70*/  @P0 IMAD.MOV.U32 R4, RZ, RZ, R0 ;  /* 0x000000ffff040224 */ /* 0x002fca00078e0000 */
[----:B--2---:R0:W2:Y:S02]  /*1fe80*/  @P0 LDG.E.U8 R24, desc[UR32][R4.64] ;  /* 0x0000002004180981 */ /* 0x0040a4000c1e1100 */
[----:B0-----:R-:W-:Y:S02]  /*1fe90*/  @P2 IMAD.MOV.U32 R4, RZ, RZ, R28 ;  /* 0x000000ffff042224 */ /* 0x001fe400078e001c */
[----:B------:R-:W-:-:S05]  /*1fea0*/  @P2 IMAD.MOV.U32 R5, RZ, RZ, R29 ;  /* 0x000000ffff052224 */ /* 0x000fca00078e001d */
[----:B------:R-:W4:Y:S04]  /*1feb0*/  @P2 LDG.E.U8 R23, desc[UR32][R4.64] ;  /* 0x0000002004172981 */ /* 0x000f28000c1e1100 */
[----:B---3--:R0:W-:Y:S04]  /*1fec0*/  STL [R1+0x40a8], R25 ;  /* 0x0040a81901007387 */ /* 0x0081e80000100800 */
[----:B------:R-:W3:Y:S04]  /*1fed0*/  LDL R0, [R1+0x12bc] ;  /* 0x0012bc0001007983 */ /* 0x000ee80000100800 */
[----:B0-----:R-:W3:Y:S04]  /*1fee0*/  LDL R25, [R1+0x12b8] ;  /* 0x0012b80001197983 */ /* 0x001ee80000100800 */
[----:B--2---:R0:W-:Y:S04]  /*1fef0*/  STL [R1+0x4058], R24 ;  /* 0x0040581801007387 */ /* 0x0041e80000100800 */
[----:B------:R-:W2:Y:S04]  /*1ff00*/  LDL R29, [R1+0x12b4] ;  /* 0x0012b400011d7983 */ /* 0x000ea80000100800 */
[----:B------:R-:W2:Y:S04]  /*1ff10*/  LDL R28, [R1+0x11c8] ;  /* 0x0011c800011c7983 */ /* 0x000ea80000100800 */
[----:B0-----:R-:W2:Y:S04]  /*1ff20*/  LDL R24, [R1+0x11cc] ;  /* 0x0011cc0001187983 */ /* 0x001ea80000100800 */
[----:B----4-:R0:W-:Y:S04]  /*1ff30*/  STL [R1+0x40ac], R23 ;  /* 0x0040ac1701007387 */ /* 0x0101e80000100800 */
[----:B0-----:R-:W4:Y:S01]  /*1ff40*/  LDL R23, [R1+0x12b0] ;  /* 0x0012b00001177983 */ /* 0x001f220000100800 */
[----:B------:R-:W-:Y:S01]  /*1ff50*/  PRMT R22, RZ, 0x7610, R22 ;  /* 0x00007610ff167816 */ /* 0x000fe20000000016 */
[----:B------:R-:W-:-:S02]  /*1ff60*/  @P2 IMAD.MOV.U32 R4, RZ, RZ, R26 ;  /* 0x000000ffff042224 */ /* 0x000fc400078e001a */
[----:B------:R-:W-:Y:S01]  /*1ff70*/  @P2 IMAD.MOV.U32 R5, RZ, RZ, R27 ;  /* 0x000000ffff052224 */ /* 0x000fe200078e001b */
[----:B------:R-:W-:Y:S02]  /*1ff80*/  PRMT R21, RZ, 0x7610, R21 ;  /* 0x00007610ff157816 */ /* 0x000fe40000000015 */
[----:B------:R-:W-:Y:S02]  /*1ff90*/  PRMT R20, RZ, 0x7610, R20 ;  /* 0x00007610ff147816 */ /* 0x000fe40000000014 */
[----:B------:R-:W-:Y:S02]  /*1ffa0*/  ISETP.GT.AND P3, PT, R2, 0x3e, PT ;  /* 0x0000003e0200780c */ /* 0x000fe40003f64270 */
[----:B------:R-:W-:Y:S01]  /*1ffb0*/  PRMT R19, RZ, 0x7610, R19 ;  /* 0x00007610ff137816 */ /* 0x000fe20000000013 */
[----:B------:R3:W4:Y:S04]  /*1ffc0*/  @P2 LDG.E.U8 R22, desc[UR32][R4.64] ;  /* 0x0000002004162981 */ /* 0x000728000c1e1100 */
[----:B------:R-:W4:Y:S04]  /*1ffd0*/  LDL R27, [R1+0x11c0] ;  /* 0x0011c000011b7983 */ /* 0x000f280000100800 */
[----:B------:R-:W4:Y:S01]  /*1ffe0*/  LDL R26, [R1+0x11c4] ;  /* 0x0011c400011a7983 */ /* 0x000f220000100800 */
[----:B---3--:R-:W-:-:S02]  /*1fff0*/  @P2 IMAD.MOV.U32 R4, RZ, RZ, R0 ;  /* 0x000000ffff042224 */ /* 0x008fc400078e0000 */
[----:B------:R-:W-:-:S05]  /*20000*/  @P2 IMAD.MOV.U32 R5, RZ, RZ, R25 ;  /* 0x000000ffff052224 */ /* 0x000fca00078e0019 */
[----:B------:R2:W3:Y:S02]  /*20010*/  @P2 LDG.E.U8 R21, desc[UR32][R4.64] ;  /* 0x0000002004152981 */ /* 0x0004e4000c1e1100 */
[----:B--2---:R-:W-:Y:S02]  /*20020*/  @P2 IMAD.MOV.U32 R4, RZ, RZ, R29 ;  /* 0x000000ffff042224 */ /* 0x004fe400078e001d */
[----:B----4-:R-:W-:-:S05]  /*20030*/  @P2 IMAD.MOV.U32 R5, RZ, RZ, R23 ;  /* 0x000000ffff052224 */ /* 0x010fca00078e0017 */
[----:B------:R0:W2:Y:S02]  /*20040*/  @P2 LDG.E.U8 R20, desc[UR32][R4.64] ;  /* 0x0000002004142981 */ /* 0x0000a4000c1e1100 */
[----:B0-----:R-:W-:Y:S02]  /*20050*/  @P3 IMAD.MOV.U32 R4, RZ, RZ, R24 ;  /* 0x000000ffff043224 */ /* 0x001fe400078e0018 */
[----:B------:R-:W-:-:S05]  /*20060*/  @P3 IMAD.MOV.U32 R5, RZ, RZ, R28 ;  /* 0x000000ffff053224 */ /* 0x000fca00078e001c */
[----:B------:R0:W4:Y:S04]  /*20070*/  @P3 LDG.E.U8 R19, desc[UR32][R4.64] ;  /* 0x0000002004133981 */ /* 0x000128000c1e1100 */
[----:B------:R1:W-:Y:S04]  /*20080*/  STL [R1+0x40b0], R22 ;  /* 0x0040b01601007387 */ /* 0x0003e80000100800 */
[----:B------:R-:W4:Y:S04]  /*20090*/  LDL R25, [R1+0x11b8] ;  /* 0x0011b80001197983 */ /* 0x000f280000100800 */
[----:B------:R-:W4:Y:S04]  /*200a0*/  LDL R0, [R1+0x11bc] ;  /* 0x0011bc0001007983 */ /* 0x000f280000100800 */
[----:B---3--:R3:W-:Y:S01]  /*200b0*/  STL [R1+0x40b4], R21 ;  /* 0x0040b41501007387 */ /* 0x0087e20000100800 */
[----:B------:R-:W-:Y:S01]  /*200c0*/  PRMT R18, RZ, 0x7610, R18 ;  /* 0x00007610ff127816 */ /* 0x000fe20000000012 */
[----:B0-----:R-:W-:-:S02]  /*200d0*/  @P3 IMAD.MOV.U32 R4, RZ, RZ, R26 ;  /* 0x000000ffff043224 */ /* 0x001fc400078e001a */
[----:B------:R-:W-:-:S05]  /*200e0*/  @P3 IMAD.MOV.U32 R5, RZ, RZ, R27 ;  /* 0x000000ffff053224 */ /* 0x000fca00078e001b */
[----:B------:R0:W3:Y:S04]  /*200f0*/  @P3 LDG.E.U8 R18, desc[UR32][R4.64] ;  /* 0x0000002004123981 */ /* 0x0000e8000c1e1100 */
[----:B--2---:R2:W-:Y:S04]  /*20100*/  STL [R1+0x40b8], R20 ;  /* 0x0040b81401007387 */ /* 0x0045e80000100800 */
[----:B------:R-:W2:Y:S04]  /*20110*/  LDL R24, [R1+0x11b0] ;  /* 0x0011b00001187983 */ /* 0x000ea80000100800 */
[----:B------:R-:W2:Y:S04]  /*20120*/  LDL R23, [R1+0x11b4] ;  /* 0x0011b40001177983 */ /* 0x000ea80000100800 */
[----:B----4-:R4:W-:Y:S04]  /*20130*/  STL [R1+0x40cc], R19 ;  /* 0x0040cc1301007387 */ /* 0x0109e80000100800 */
[----:B-1----:R-:W4:Y:S04]  /*20140*/  LDL R22, [R1+0x13a0] ;  /* 0x0013a00001167983 */ /* 0x002f280000100800 */
[----:B---3--:R-:W3:Y:S01]  /*20150*/  LDL R21, [R1+0x13a4] ;  /* 0x0013a40001157983 */ /* 0x008ee20000100800 */
[----:B------:R-:W-:Y:S01]  /*20160*/  PRMT R17, RZ, 0x7610, R17 ;  /* 0x00007610ff117816 */ /* 0x000fe20000000011 */
[----:B0-----:R-:W-:-:S02]  /*20170*/  @P3 IMAD.MOV.U32 R4, RZ, RZ, R0 ;  /* 0x000000ffff043224 */ /* 0x001fc400078e0000 */
[----:B------:R-:W-:Y:S01]  /*20180*/  @P3 IMAD.MOV.U32 R5, RZ, RZ, R25 ;  /* 0x000000ffff053224 */ /* 0x000fe200078e0019 */
[----:B------:R-:W-:-:S04]  /*20190*/  PRMT R16, RZ, 0x7610, R16 ;  /* 0x00007610ff107816 */ /* 0x000fc80000000010 */
[----:B------:R0:W3:Y:S01]  /*201a0*/  @P3 LDG.E.U8 R17, desc[UR32][R4.64] ;  /* 0x0000002004113981 */ /* 0x0000e2000c1e1100 */
[----:B------:R-:W-:-:S03]  /*201b0*/  PRMT R15, RZ, 0x7610, R15 ;  /* 0x00007610ff0f7816 */ /* 0x000fc6000000000f */
[----:B------:R1:W-:Y:S04]  /*201c0*/  STL [R1+0x40d0], R18 ;  /* 0x0040d01201007387 */ /* 0x0003e80000100800 */
[----:B--2---:R-:W2:Y:S04]  /*201d0*/  LDL R20, [R1+0x1398] ;  /* 0x0013980001147983 */ /* 0x004ea80000100800 */
[----:B----4-:R-:W4:Y:S04]  /*201e0*/  LDL R19, [R1+0x139c] ;  /* 0x00139c0001137983 */ /* 0x010f280000100800 */
[----:B------:R-:W4:Y:S04]  /*201f0*/  LDL R0, [R1+0x1394] ;  /* 0x0013940001007983 */ /* 0x000f280000100800 */
[----:B-1----:R-:W4:Y:S01]  /*20200*/  LDL R18, [R1+0x1390] ;  /* 0x0013900001127983 */ /* 0x002f220000100800 */
[----:B0-----:R-:W-:-:S02]  /*20210*/  @P3 IMAD.MOV.U32 R5, RZ, RZ, R24 ;  /* 0x000000ffff053224 */ /* 0x001fc400078e0018 */
[----:B------:R-:W-:-:S05]  /*20220*/  @P3 IMAD.MOV.U32 R4, RZ, RZ, R23 ;  /* 0x000000ffff043224 */ /* 0x000fca00078e0017 */
[----:B------:R0:W4:Y:S02]  /*20230*/  @P3 LDG.E.U8 R16, desc[UR32][R4.64] ;  /* 0x0000002004103981 */ /* 0x000124000c1e1100 */
[----:B0-----:R-:W-:Y:S02]  /*20240*/  @P0 IMAD.MOV.U32 R5, RZ, RZ, R22 ;  /* 0x000000ffff050224 */ /* 0x001fe400078e0016 */
[----:B---3--:R-:W-:-:S05]  /*20250*/  @P0 IMAD.MOV.U32 R4, RZ, RZ, R21 ;  /* 0x000000ffff040224 */ /* 0x008fca00078e0015 */
[----:B------:R2:W3:Y:S04]  /*20260*/  @P0 LDG.E.U8 R15, desc[UR32][R4.64] ;  /* 0x00000020040f0981 */ /* 0x0004e8000c1e1100 */
[----:B------:R0:W-:Y:S01]  /*20270*/  STL [R1+0x40d4], R17 ;  /* 0x0040d41101007387 */ /* 0x0001e20000100800 */
[----:B------:R-:W-:Y:S01]  /*20280*/  PRMT R14, RZ, 0x7610, R14 ;  /* 0x00007610ff0e7816 */ /* 0x000fe2000000000e */
[----:B--2---:R-:W-:Y:S02]  /*20290*/  @P0 IMAD.MOV.U32 R5, RZ, RZ, R20 ;  /* 0x000000ffff050224 */ /* 0x004fe400078e0014 */
[----:B----4-:R-:W-:-:S05]  /*202a0*/  @P0 IMAD.MOV.U32 R4, RZ, RZ, R19 ;  /* 0x000000ffff040224 */ /* 0x010fca00078e0013 */
[----:B------:R1:W2:Y:S04]  /*202b0*/  @P0 LDG.E.U8 R14, desc[UR32][R4.64] ;  /* 0x00000020040e0981 */ /* 0x0002a8000c1e1100 */
[----:B------:R4:W-:Y:S04]  /*202c0*/  STL [R1+0x40d8], R16 ;  /* 0x0040d81001007387 */ /* 0x0009e80000100800 */
[----:B0-----:R-:W2:Y:S04]  /*202d0*/  LDL R17, [R1+0x12a8] ;  /* 0x0012a80001117983 */ /* 0x001ea80000100800 */
[----:B----4-:R-:W4:Y:S04]  /*202e0*/  LDL R16, [R1+0x12ac] ;  /* 0x0012ac0001107983 */ /* 0x010f280000100800 */
[----:B---3--:R0:W-:Y:S04]  /*202f0*/  STL [R1+0x405c], R15 ;  /* 0x00405c0f01007387 */ /* 0x0081e80000100800 */
[----:B------:R-:W3:Y:S04]  /*20300*/  LDL R21, [R1+0x12a0] ;  /* 0x0012a00001157983 */ /* 0x000ee80000100800 */
[----:B0-----:R-:W3:Y:S01]  /*20310*/  LDL R15, [R1+0x12a4] ;  /* 0x0012a400010f7983 */ /* 0x001ee20000100800 */
[----:B------:R-:W-:-:S02]  /*20320*/  ISETP.GT.AND P1, PT, R2, 0x37, PT ;  /* 0x000000370200780c */ /* 0x000fc40003f24270 */
[----:B------:R-:W-:Y:S01]  /*20330*/  PRMT R13, RZ, 0x7610, R13 ;  /* 0x00007610ff0d7816 */ /* 0x000fe2000000000d */
[----:B-1----:R-:W-:Y:S02]  /*20340*/  @P0 IMAD.MOV.U32 R4, RZ, RZ, R0 ;  /* 0x000000ffff040224 */ /* 0x002fe400078e0000 */
[----:B------:R-:W-:-:S05]  /*20350*/  @P0 IMAD.MOV.U32 R5, RZ, RZ, R18 ;  /* 0x000000ffff050224 */ /* 0x000fca00078e0012 */
[----:B------:R0:W3:Y:S01]  /*20360*/  @P0 LDG.E.U8 R13, desc[UR32][R4.64] ;  /* 0x00000020040d0981 */ /* 0x0000e2000c1e1100 */
[----:B------:R-:W-:Y:S02]  /*20370*/  PRMT R12, RZ, 0x7610, R12 ;  /* 0x00007610ff0c7816 */ /* 0x000fe4000000000c */
[----:B------:R-:W-:Y:S01]  /*20380*/  PRMT R11, RZ, 0x7610, R11 ;  /* 0x00007610ff0b7816 */ /* 0x000fe2000000000b */
[----:B--2---:R1:W-:Y:S04]  /*20390*/  STL [R1+0x4060], R14 ;  /* 0x0040600e01007387 */ /* 0x0043e80000100800 */
[----:B------:R-:W2:Y:S04]  /*203a0*/  LDL R0, [R1+0x129c] ;  /* 0x00129c0001007983 */ /* 0x000ea80000100800 */
[----:B------:R-:W2:Y:S01]  /*203b0*/  LDL R20, [R1+0x1298] ;  /* 0x0012980001147983 */ /* 0x000ea20000100800 */
[----:B0-----:R-:W-:-:S02]  /*203c0*/  @P1 IMAD.MOV.U32 R5, RZ, RZ, R17 ;  /* 0x000000ffff051224 */ /* 0x001fc400078e0011 */
[----:B----4-:R-:W-:-:S05]  /*203d0*/  @P1 IMAD.MOV.U32 R4, RZ, RZ, R16 ;  /* 0x000000ffff041224 */ /* 0x010fca00078e0010 */
[----:B------:R3:W4:Y:S02]  /*203e0*/  @P1 LDG.E.U8 R12, desc[UR32][R4.64] ;  /* 0x00000020040c1981 */ /* 0x000724000c1e1100 */
[----:B---3--:R-:W-:Y:S02]  /*203f0*/  @P1 IMAD.MOV.U32 R5, RZ, RZ, R21 ;  /* 0x000000ffff051224 */ /* 0x008fe400078e0015 */
[----:B------:R-:W-:-:S05]  /*20400*/  @P1 IMAD.MOV.U32 R4, RZ, RZ, R15 ;  /* 0x000000ffff041224 */ /* 0x000fca00078e000f */
[----:B------:R2:W3:Y:S04]  /*20410*/  @P1 LDG.E.U8 R11, desc[UR32][R4.64] ;  /* 0x00000020040b1981 */ /* 0x0004e8000c1e1100 */
[----:B------:R0:W-:Y:S04]  /*20420*/  STL [R1+0x4064], R13 ;  /* 0x0040640d01007387 */ /* 0x0001e80000100800 */
[----:B------:R-:W3:Y:S04]  /*20430*/  LDL R19, [R1+0x1290] ;  /* 0x0012900001137983 */ /* 0x000ee80000100800 */
[----:B------:R-:W3:Y:S04]  /*20440*/  LDL R18, [R1+0x1294] ;  /* 0x0012940001127983 */ /* 0x000ee80000100800 */
[----:B------:R-:W3:Y:S04]  /*20450*/  LDL R17, [R1+0x11a8] ;  /* 0x0011a80001117983 */ /* 0x000ee80000100800 */
[----:B------:R-:W3:Y:S01]  /*20460*/  LDL R16, [R1+0x11ac] ;  /* 0x0011ac0001107983 */ /* 0x000ee20000100800 */
[----:B--2---:R-:W-:-:S03]  /*20470*/  @P1 IMAD.MOV.U32 R4, RZ, RZ, R0 ;  /* 0x000000ffff041224 */ /* 0x004fc600078e0000 */
[----:B----4-:R2:W-:Y:S04]  /*20480*/  STL [R1+0x4068], R12 ;  /* 0x0040680c01007387 */ /* 0x0105e80000100800 */
[----:B------:R-:W4:Y:S04]  /*20490*/  LDL R15, [R1+0x11a0] ;  /* 0x0011a000010f7983 */ /* 0x000f280000100800 */
[----:B-1----:R-:W4:Y:S04]  /*204a0*/  LDL R14, [R1+0x11a4] ;  /* 0x0011a400010e7983 */ /* 0x002f280000100800 */
[----:B0-----:R-:W4:Y:S04]  /*204b0*/  LDL R13, [R1+0x1198] ;  /* 0x00119800010d7983 */ /* 0x001f280000100800 */
[----:B--2---:R-:W2:Y:S04]  /*204c0*/  LDL R12, [R1+0x119c] ;  /* 0x00119c00010c7983 */ /* 0x004ea80000100800 */
[----:B---3--:R0:W-:Y:S04]  /*204d0*/  STL [R1+0x406c], R11 ;  /* 0x00406c0b01007387 */ /* 0x0081e80000100800 */
[----:B------:R-:W3:Y:S04]  /*204e0*/  LDL R0, [R1+0x1194] ;  /* 0x0011940001007983 */ /* 0x000ee80000100800 */
[----:B0-----:R-:W3:Y:S01]  /*204f0*/  LDL R11, [R1+0x1190] ;  /* 0x00119000010b7983 */ /* 0x001ee20000100800 */
[----:B------:R-:W-:-:S02]  /*20500*/  ISETP.GT.AND P0, PT, R2, 0x3f, PT ;  /* 0x0000003f0200780c */ /* 0x000fc40003f04270 */
[----:B------:R-:W-:Y:S01]  /*20510*/  PRMT R10, RZ, 0x7610, R10 ;  /* 0x00007610ff0a7816 */ /* 0x000fe2000000000a */
[----:B------:R-:W-:Y:S01]  /*20520*/  @P1 IMAD.MOV.U32 R5, RZ, RZ, R20 ;  /* 0x000000ffff051224 */ /* 0x000fe200078e0014 */
[----:B------:R-:W-:-:S04]  /*20530*/  PRMT R9, RZ, 0x7610, R9 ;  /* 0x00007610ff097816 */ /* 0x000fc80000000009 */
[----:B------:R0:W3:Y:S01]  /*20540*/  @P1 LDG.E.U8 R10, desc[UR32][R4.64] ;  /* 0x00000020040a1981 */ /* 0x0000e2000c1e1100 */
[----:B------:R-:W-:Y:S01]  /*20550*/  PRMT R8, RZ, 0x7610, R8 ;  /* 0x00007610ff087816 */ /* 0x000fe20000000008 */
[----:B0-----:R-:W-:Y:S02]  /*20560*/  @P1 IMAD.MOV.U32 R4, RZ, RZ, R18 ;  /* 0x000000ffff041224 */ /* 0x001fe400078e0012 */
[----:B------:R-:W-:-:S05]  /*20570*/  @P1 IMAD.MOV.U32 R5, RZ, RZ, R19 ;  /* 0x000000ffff051224 */ /* 0x000fca00078e0013 */
[----:B------:R0:W3:Y:S01]  /*20580*/  @P1 LDG.E.U8 R9, desc[UR32][R4.64] ;  /* 0x0000002004091981 */ /* 0x0000e2000c1e1100 */
[----:B------:R-:W-:Y:S01]  /*20590*/  PRMT R7, RZ, 0x7610, R7 ;  /* 0x00007610ff077816 */ /* 0x000fe20000000007 */
[----:B0-----:R-:W-:Y:S02]  /*205a0*/  @P0 IMAD.MOV.U32 R4, RZ, RZ, R16 ;  /* 0x000000ffff040224 */ /* 0x001fe400078e0010 */
[----:B------:R-:W-:-:S05]  /*205b0*/  @P0 IMAD.MOV.U32 R5, RZ, RZ, R17 ;  /* 0x000000ffff050224 */ /* 0x000fca00078e0011 */
[----:B------:R4:W3:Y:S01]  /*205c0*/  @P0 LDG.E.U8 R8, desc[UR32][R4.64] ;  /* 0x0000002004080981 */ /* 0x0008e2000c1e1100 */
[----:B------:R-:W-:Y:S01]  /*205d0*/  PRMT R6, RZ, 0x7610, R6 ;  /* 0x00007610ff067816 */ /* 0x000fe20000000006 */
[----:B----4-:R-:W-:Y:S02]  /*205e0*/  @P0 IMAD.MOV.U32 R5, RZ, RZ, R15 ;  /* 0x000000ffff050224 */ /* 0x010fe400078e000f */
[----:B------:R-:W-:-:S05]  /*205f0*/  @P0 IMAD.MOV.U32 R4, RZ, RZ, R14 ;  /* 0x000000ffff040224 */ /* 0x000fca00078e000e */
[----:B------:R2:W4:Y:S02]  /*20600*/  @P0 LDG.E.U8 R7, desc[UR32][R4.64] ;  /* 0x0000002004070981 */ /* 0x000524000c1e1100 */
[----:B--2---:R-:W-:Y:S02]  /*20610*/  @P0 IMAD.MOV.U32 R4, RZ, RZ, R12 ;  /* 0x000000ffff040224 */ /* 0x004fe400078e000c */
[----:B------:R-:W-:-:S05]  /*20620*/  @P0 IMAD.MOV.U32 R5, RZ, RZ, R13 ;  /* 0x000000ffff050224 */ /* 0x000fca00078e000d */
[----:B------:R3:W2:Y:S01]  /*20630*/  @P0 LDG.E.U8 R6, desc[UR32][R4.64] ;  /* 0x0000002004060981 */ /* 0x0006a2000c1e1100 */
[----:B------:R-:W-:Y:S01]  /*20640*/  PRMT R3, RZ, 0x7610, R3 ;  /* 0x00007610ff037816 */ /* 0x000fe20000000003 */
[----:B---3--:R-:W-:Y:S02]  /*20650*/  @P0 IMAD.MOV.U32 R4, RZ, RZ, R0 ;  /* 0x000000ffff040224 */ /* 0x008fe400078e0000 */
[----:B------:R-:W-:-:S05]  /*20660*/  @P0 IMAD.MOV.U32 R5, RZ, RZ, R11 ;  /* 0x000000ffff050224 */ /* 0x000fca00078e000b */
[----:B------:R-:W3:Y:S04]  /*20670*/  @P0 LDG.E.U8 R3, desc[UR32][R4.64] ;  /* 0x0000002004030981 */ /* 0x000ee8000c1e1100 */
[----:B------:R-:W-:Y:S01]  /*20680*/  STL [R1+0x4070], R10 ;  /* 0x0040700a01007387 */ /* 0x000fe20000100800 */
[----:B------:R-:W0:Y:S01]  /*20690*/  S2R R25, SR_TID.X ;  /* 0x0000000000197919 */ /* 0x000e220000002100 */
[----:B------:R-:W-:Y:S06]  /*206a0*/  BAR.SYNC.DEFER_BLOCKING 0x0 ;  /* 0x0000000000007b1d */ /* 0x000fec0000010000 */
[----:B------:R-:W-:Y:S04]  /*206b0*/  STL [R1+0x4074], R9 ;  /* 0x0040740901007387 */ /* 0x000fe80000100800 */
[----:B------:R-:W-:Y:S04]  /*206c0*/  STL [R1+0x4078], R8 ;  /* 0x0040780801007387 */ /* 0x000fe80000100800 */
[----:B----4-:R-:W-:Y:S04]  /*206d0*/  STL [R1+0x407c], R7 ;  /* 0x00407c0701007387 */ /* 0x010fe80000100800 */
[----:B--2---:R-:W-:Y:S04]  /*206e0*/  STL [R1+0x4080], R6 ;  /* 0x0040800601007387 */ /* 0x004fe80000100800 */
[----:B------:R-:W2:Y:S04]  /*206f0*/  LDL.LU R27, [R1+0x518] ;  /* 0x00051800011b7983 */ /* 0x000ea80000300800 */
[----:B------:R-:W4:Y:S04]  /*20700*/  LDL.LU R26, [R1+0x514] ;  /* 0x00051400011a7983 */ /* 0x000f280000300800 */
[----:B------:R-:W4:Y:S04]  /*20710*/  LDL.LU R24, [R1+0x510] ;  /* 0x0005100001187983 */ /* 0x000f280000300800 */
[----:B------:R-:W4:Y:S04]  /*20720*/  LDL.LU R28, [R1+0x50c] ;  /* 0x00050c00011c7983 */ /* 0x000f280000300800 */
[----:B------:R-:W4:Y:S04]  /*20730*/  LDL.LU R29, [R1+0x494] ;  /* 0x00049400011d7983 */ /* 0x000f280000300800 */
[----:B---3--:R-:W-:Y:S04]  /*20740*/  STL [R1+0x4084], R3 ;  /* 0x0040840301007387 */ /* 0x008fe80000100800 */
        /* <DEDUP_REMOVED lines=50> */
[----:B0-----:R-:W-:Y:S01]  /*20a70*/  STL [R1+0x40f4], R25 ;  /* 0x0040f41901007387 */ /* 0x001fe20000100800 */
[----:B------:R-:W-:-:S03]  /*20a80*/  LOP3.LUT R0, R25, 0x3f, RZ, 0xc0, !PT ;  /* 0x0000003f19007812 */ /* 0x000fc600078ec0ff */
[----:B------:R-:W-:Y:S04]  /*20a90*/  STL [R1+0x3ec0], R5 ;  /* 0x003ec00501007387 */ /* 0x000fe80000100800 */
[----:B------:R-:W-:Y:S04]  /*20aa0*/  STL [R1+0x4050], R5 ;  /* 0x0040500501007387 */ /* 0x000fe80000100800 */
[----:B------:R0:W-:Y:S04]  /*20ab0*/  STL [R1+0x408c], R5 ;  /* 0x00408c0501007387 */ /* 0x0001e80000100800 */
[----:B0-----:R-:W3:Y:S04]  /*20ac0*/  LDL.LU R5, [R1+0x498] ;  /* 0x0004980001057983 */ /* 0x001ee80000300800 */
[----:B------:R-:W3:Y:S04]  /*20ad0*/  LDL.LU R25, [R1+0x490] ;  /* 0x0004900001197983 */ /* 0x000ee80000300800 */
[----:B--2---:R0:W-:Y:S04]  /*20ae0*/  STS.U8 [R0+UR5], R27 ;  /* 0x0000001b00007988 */ /* 0x0041e80008000005 */
[----:B0-----:R-:W2:Y:S04]  /*20af0*/  LDL.LU R27, [R1+0x48c] ;  /* 0x00048c00011b7983 */ /* 0x001ea80000300800 */
        /* <DEDUP_REMOVED lines=15> */
[----:B----4-:R0:W-:Y:S04]  /*20bf0*/  STS.U8 [R0+UR5+0x40], R26 ;  /* 0x0000401a00007988 */ /* 0x0101e80008000005 */
[----:B------:R-:W4:Y:S04]  /*20c00*/  LDL.LU R19, [R1+0x28c] ;  /* 0x00028c0001137983 */ /* 0x000f280000300800 */
[----:B0-----:R-:W4:Y:S04]  /*20c10*/  LDL.LU R26, [R1+0x230] ;  /* 0x00023000011a7983 */ /* 0x001f280000300800 */
[----:B------:R0:W-:Y:S04]  /*20c20*/  STS.U8 [R0+UR5+0x80], R24 ;  /* 0x0000801800007988 */ /* 0x0001e80008000005 */
[----:B------:R1:W-:Y:S04]  /*20c30*/  STS.U8 [R0+UR5+0xc0], R28 ;  /* 0x0000c01c00007988 */ /* 0x0003e80008000005 */
[----:B0-----:R-:W4:Y:S04]  /*20c40*/  LDL.LU R24, [R1+0x22c] ;  /* 0x00022c0001187983 */ /* 0x001f280000300800 */
[----:B------:R-:W4:Y:S04]  /*20c50*/  LDL.LU R20, [R1+0x228] ;  /* 0x0002280001147983 */ /* 0x000f280000300800 */
[----:B------:R-:W4:Y:S04]  /*20c60*/  LDL.LU R21, [R1+0x224] ;  /* 0x0002240001157983 */ /* 0x000f280000300800 */
[----:B------:R-:W4:Y:S04]  /*20c70*/  LDL.LU R22, [R1+0x220] ;  /* 0x0002200001167983 */ /* 0x000f280000300800 */
[----:B------:R-:W4:Y:S04]  /*20c80*/  LDL.LU R23, [R1+0x20c] ;  /* 0x00020c0001177983 */ /* 0x000f280000300800 */
[----:B-1----:R-:W4:Y:S04]  /*20c90*/  LDL.LU R28, [R1+0x208] ;  /* 0x00020800011c7983 */ /* 0x002f280000300800 */
[----:B---3--:R-:W-:Y:S04]  /*20ca0*/  STS.U8 [R0+UR5+0x840], R5 ;  /* 0x0008400500007988 */ /* 0x008fe80008000005 */
[----:B------:R0:W-:Y:S04]  /*20cb0*/  STS.U8 [R0+UR5+0x800], R29 ;  /* 0x0008001d00007988 */ /* 0x0001e80008000005 */
[----:B------:R-:W-:Y:S04]  /*20cc0*/  STS.U8 [R0+UR5+0x8c0], R25 ;  /* 0x0008c01900007988 */ /* 0x000fe80008000005 */
[----:B0-----:R-:W3:Y:S01]  /*20cd0*/  LDL.LU R29, [R1+0x204] ;  /* 0x00020400011d7983 */ /* 0x001ee20000300800 */
[----:B------:R-:W-:-:S03]  /*20ce0*/  ISETP.GE.AND P0, PT, R0, R2, PT ;  /* 0x000000020000720c */ /* 0x000fc60003f06270 */
[----:B--2---:R0:W-:Y:S04]  /*20cf0*/  STS.U8 [R0+UR5+0x880], R27 ;  /* 0x0008801b00007988 */ /* 0x0041e80008000005 */
[----:B------:R-:W-:Y:S04]  /*20d00*/  STS.U8 [R0+UR5+0x1000], R4 ;  /* 0x0010000400007988 */ /* 0x000fe80008000005 */
        /* <DEDUP_REMOVED lines=14> */
[----:B0-----:R-:W2:Y:S04]  /*20df0*/  LDL.LU R27, [R1+0x508] ;  /* 0x00050800011b7983 */ /* 0x001ea80000300800 */
[----:B----4-:R-:W-:Y:S04]  /*20e00*/  STS.U8 [R0+UR5+0x2880], R19 ;  /* 0x0028801300007988 */ /* 0x010fe80008000005 */
[----:B------:R0:W-:Y:S02]  /*20e10*/  STS.U8 [R0+UR5+0x3000], R26 ;  /* 0x0030001a00007988 */ /* 0x0001e40008000005 */
[----:B0-----:R-:W0:Y:S02]  /*20e20*/  S2R R26, SR_TID.X ;  /* 0x00000000001a7919 */ /* 0x001e240000002100 */
[----:B------:R1:W-:Y:S04]  /*20e30*/  STS.U8 [R0+UR5+0x3040], R24 ;  /* 0x0030401800007988 */ /* 0x0003e80008000005 */
[----:B------:R-:W-:Y:S04]  /*20e40*/  STS.U8 [R0+UR5+0x3080], R20 ;  /* 0x0030801400007988 */ /* 0x000fe80008000005 */
[----:B------:R-:W-:Y:S04]  /*20e50*/  STS.U8 [R0+UR5+0x30c0], R21 ;  /* 0x0030c01500007988 */ /* 0x000fe80008000005 */
[----:B------:R-:W-:Y:S04]  /*20e60*/  STS.U8 [R0+UR5+0x3840], R22 ;  /* 0x0038401600007988 */ /* 0x000fe80008000005 */
[----:B------:R-:W-:Y:S04]  /*20e70*/  STS.U8 [R0+UR5+0x3800], R23 ;  /* 0x0038001700007988 */ /* 0x000fe80008000005 */
[----:B------:R4:W-:Y:S04]  /*20e80*/  STS.U8 [R0+UR5+0x38c0], R28 ;  /* 0x0038c01c00007988 */ /* 0x0009e80008000005 */
[----:B-1----:R-:W2:Y:S01]  /*20e90*/  LDL.LU R24, [R1+0x504] ;  /* 0x0005040001187983 */ /* 0x002ea20000300800 */
[----:B0-----:R-:W-:-:S04]  /*20ea0*/  LOP3.LUT R26, R26, 0x3f, RZ, 0xc0, !PT ;  /* 0x0000003f1a1a7812 */ /* 0x001fc800078ec0ff */
[----:B------:R-:W-:Y:S02]  /*20eb0*/  LOP3.LUT R2, R26, 0x8, RZ, 0x3c, !PT ;  /* 0x000000081a027812 */ /* 0x000fe400078e3cff */
[----:B------:R-:W2:Y:S04]  /*20ec0*/  LDL.LU R26, [R1+0x500] ;  /* 0x00050000011a7983 */ /* 0x000ea80000300800 */
[----:B----4-:R-:W4:Y:S04]  /*20ed0*/  LDL.LU R28, [R1+0x4fc] ;  /* 0x0004fc00011c7983 */ /* 0x010f280000300800 */
[----:B---3--:R0:W-:Y:S04]  /*20ee0*/  STS.U8 [R0+UR5+0x3880], R29 ;  /* 0x0038801d00007988 */ /* 0x0081e80008000005 */
[----:B0-----:R-:W3:Y:S04]  /*20ef0*/  LDL.LU R29, [R1+0x488] ;  /* 0x00048800011d7983 */ /* 0x001ee80000300800 */
[----:B------:R-:W-:Y:S04]  /*20f00*/  STL [R1+0x40dc], R0 ;  /* 0x0040dc0001007387 */ /* 0x000fe80000100800 */
[----:B------:R-:W3:Y:S04]  /*20f10*/  LDL.LU R5, [R1+0x484] ;  /* 0x0004840001057983 */ /* 0x000ee80000300800 */
        /* <DEDUP_REMOVED lines=16> */
[----:B--2---:R0:W-:Y:S04]  /*21020*/  STS.U8 [R2+UR5+0x100], R27 ;  /* 0x0001001b02007988 */ /* 0x0041e80008000005 */
[----:B0-----:R-:W2:Y:S04]  /*21030*/  LDL.LU R27, [R1+0x280] ;  /* 0x00028000011b7983 */ /* 0x001ea80000300800 */
[----:B------:R-:W2:Y:S04]  /*21040*/  LDL.LU R19, [R1+0x27c] ;  /* 0x00027c0001137983 */ /* 0x000ea80000300800 */
[----:B------:R-:W2:Y:S04]  /*21050*/  LDL.LU R20, [R1+0x1f8] ;  /* 0x0001f80001147983 */ /* 0x000ea80000300800 */
[----:B------:R-:W2:Y:S04]  /*21060*/  LDL.LU R21, [R1+0x1f4] ;  /* 0x0001f40001157983 */ /* 0x000ea80000300800 */
[----:B------:R-:W2:Y:S04]  /*21070*/  LDL.LU R22, [R1+0x1f0] ;  /* 0x0001f00001167983 */ /* 0x000ea80000300800 */
[----:B------:R-:W2:Y:S04]  /*21080*/  LDL.LU R23, [R1+0x1dc] ;  /* 0x0001dc0001177983 */ /* 0x000ea80000300800 */
[----:B------:R0:W-:Y:S04]  /*21090*/  STS.U8 [R2+UR5+0x140], R24 ;  /* 0x0001401802007988 */ /* 0x0001e80008000005 */
[----:B0-----:R-:W2:Y:S04]  /*210a0*/  LDL.LU R24, [R1+0x1d8] ;  /* 0x0001d80001187983 */ /* 0x001ea80000300800 */
[----:B------:R0:W-:Y:S04]  /*210b0*/  STS.U8 [R2+UR5+0x180], R26 ;  /* 0x0001801a02007988 */ /* 0x0001e80008000005 */
[----:B----4-:R1:W-:Y:S04]  /*210c0*/  STS.U8 [R2+UR5+0x1c0], R28 ;  /* 0x0001c01c02007988 */ /* 0x0103e80008000005 */
[----:B0-----:R-:W4:Y:S04]  /*210d0*/  LDL.LU R26, [R1+0x1d4] ;  /* 0x0001d400011a7983 */ /* 0x001f280000300800 */
[----:B-1----:R-:W4:Y:S04]  /*210e0*/  LDL.LU R28, [R1+0x1d0] ;  /* 0x0001d000011c7983 */ /* 0x002f280000300800 */
[----:B---3--:R0:W-:Y:S04]  /*210f0*/  STS.U8 [R2+UR5+0x940], R29 ;  /* 0x0009401d02007988 */ /* 0x0081e80008000005 */
        /* <DEDUP_REMOVED lines=17> */
[----:B0-----:R-:W3:Y:S04]  /*21210*/  LDL.LU R29, [R1+0x1bc] ;  /* 0x0001bc00011d7983 */ /* 0x001ee80000300800 */
[----:B--2---:R0:W-:Y:S02]  /*21220*/  STS.U8 [R2+UR5+0x29c0], R27 ;  /* 0x0029c01b02007988 */ /* 0x0041e40008000005 */
[----:B0-----:R-:W0:Y:S02]  /*21230*/  S2R R27, SR_TID.X ;  /* 0x00000000001b7919 */ /* 0x001e240000002100 */
[----:B------:R-:W-:Y:S04]  /*21240*/  STS.U8 [R2+UR5+0x2980], R19 ;  /* 0x0029801302007988 */ /* 0x000fe80008000005 */
[----:B------:R-:W-:Y:S04]  /*21250*/  STS.U8 [R2+UR5+0x3100], R20 ;  /* 0x0031001402007988 */ /* 0x000fe80008000005 */
[----:B------:R-:W-:Y:S04]  /*21260*/  STS.U8 [R2+UR5+0x3140], R21 ;  /* 0x0031401502007988 */ /* 0x000fe80008000005 */
[----:B------:R-:W-:Y:S04]  /*21270*/  STS.U8 [R2+UR5+0x3180], R22 ;  /* 0x0031801602007988 */ /* 0x000fe80008000005 */
[----:B------:R1:W-:Y:S04]  /*21280*/  STS.U8 [R2+UR5+0x31c0], R23 ;  /* 0x0031c01702007988 */ /* 0x0003e80008000005 */
[----:B------:R-:W-:Y:S01]  /*21290*/  STS.U8 [R2+UR5+0x3940], R24 ;  /* 0x0039401802007988 */ /* 0x000fe20008000005 */
[----:B0-----:R-:W-:-:S05]  /*212a0*/  LOP3.LUT R27, R27, 0x3f, RZ, 0xc0, !PT ;  /* 0x0000003f1b1b7812 */ /* 0x001fca00078ec0ff */
[----:B------:R-:W-:Y:S01]  /*212b0*/  STL [R1+0x410c], R27 ;  /* 0x00410c1b01007387 */ /* 0x000fe20000100800 */
[----:B-1----:R-:W-:-:S03]  /*212c0*/  LOP3.LUT R23, R27, 0x10, RZ, 0x3c, !PT ;  /* 0x000000101b177812 */ /* 0x002fc600078e3cff */
[----:B----4-:R0:W-:Y:S04]  /*212d0*/  STS.U8 [R2+UR5+0x3900], R26 ;  /* 0x0039001a02007988 */ /* 0x0101e80008000005 */
[----:B------:R1:W-:Y:S04]  /*212e0*/  STS.U8 [R2+UR5+0x39c0], R28 ;  /* 0x0039c01c02007988 */ /* 0x0003e80008000005 */
[----:B0-----:R-:W2:Y:S04]  /*212f0*/  LDL.LU R26, [R1+0x4f8] ;  /* 0x0004f800011a7983 */ /* 0x001ea80000300800 */
[----:B-1----:R-:W4:Y:S04]  /*21300*/  LDL.LU R28, [R1+0x4f4] ;  /* 0x0004f400011c7983 */ /* 0x002f280000300800 */
[----:B------:R-:W2:Y:S04]  /*21310*/  LDL.LU R27, [R1+0x4ec] ;  /* 0x0004ec00011b7983 */ /* 0x000ea80000300800 */
[----:B---3--:R-:W-:Y:S04]  /*21320*/  STS.U8 [R2+UR5+0x3980], R29 ;  /* 0x0039801d02007988 */ /* 0x008fe80008000005 */
[----:B--2---:R0:W-:Y:S04]  /*21330*/  STL [R1+0x4110], R27 ;  /* 0x0041101b01007387 */ /* 0x0041e80000100800 */
[----:B0-----:R-:W2:Y:S04]  /*21340*/  LDL.LU R27, [R1+0x4f0] ;  /* 0x0004f000011b7983 */ /* 0x001ea80000300800 */
        /* <DEDUP_REMOVED lines=25> */
[----:B------:R0:W-:Y:S04]  /*214e0*/  STS.U8 [R23+UR5+0x200], R26 ;  /* 0x0002001a17007988 */ /* 0x0001e80008000005 */
[----:B----4-:R1:W-:Y:S04]  /*214f0*/  STS.U8 [R23+UR5+0x240], R28 ;  /* 0x0002401c17007988 */ /* 0x0103e80008000005 */
[----:B0-----:R-:W4:Y:S04]  /*21500*/  LDL.LU R26, [R1+0xfc] ;  /* 0x0000fc00011a7983 */ /* 0x001f280000300800 */
[----:B-1----:R-:W4:Y:S04]  /*21510*/  LDL.LU R28, [R1+0xf8] ;  /* 0x0000f800011c7983 */ /* 0x002f280000300800 */
[----:B--2---:R0:W-:Y:S04]  /*21520*/  STS.U8 [R23+UR5+0x280], R27 ;  /* 0x0002801b17007988 */ /* 0x0041e80008000005 */
[----:B0-----:R-:W2:Y:S04]  /*21530*/  LDL.LU R27, [R1+0x4110] ;  /* 0x00411000011b7983 */ /* 0x001ea80000300800 */
[----:B--2---:R0:W-:Y:S04]  /*21540*/  STS.U8 [R23+UR5+0x2c0], R27 ;  /* 0x0002c01b17007988 */ /* 0x0041e80008000005 */
[----:B---3--:R-:W-:Y:S04]  /*21550*/  STS.U8 [R23+UR5+0xa40], R0 ;  /* 0x000a400017007988 */ /* 0x008fe80008000005 */
        /* <DEDUP_REMOVED lines=24> */
[----:B------:R0:W-:Y:S04]  /*216e0*/  STS.U8 [R23+UR5+0x3a40], R29 ;  /* 0x003a401d17007988 */ /* 0x0001e80008000005 */
[----:B0-----:R-:W3:Y:S04]  /*216f0*/  LDL.LU R29, [R1+0xf4] ;  /* 0x0000f400011d7983 */ /* 0x001ee80000300800 */
[----:B------:R-:W4:Y:S04]  /*21700*/  LDL.LU R2, [R1+0x4e0] ;  /* 0x0004e00001027983 */ /* 0x000f280000300800 */
[----:B----4-:R0:W-:Y:S04]  /*21710*/  STL [R1+0x4104], R2 ;  /* 0x0041040201007387 */ /* 0x0101e80000100800 */
[----:B0-----:R-:W4:Y:S04]  /*21720*/  LDL.LU R2, [R1+0x4e4] ;  /* 0x0004e40001027983 */ /* 0x001f280000300800 */
[----:B------:R-:W-:Y:S04]  /*21730*/  STS.U8 [R23+UR5+0x3a00], R26 ;  /* 0x003a001a17007988 */ /* 0x000fe80008000005 */
[----:B------:R-:W-:Y:S01]  /*21740*/  STS.U8 [R23+UR5+0x3ac0], R28 ;  /* 0x003ac01c17007988 */ /* 0x000fe20008000005 */
[----:B--2---:R-:W-:-:S03]  /*21750*/  LOP3.LUT R0, R27, 0x18, RZ, 0x3c, !PT ;  /* 0x000000181b007812 */ /* 0x004fc600078e3cff */
[----:B---3--:R-:W-:Y:S04]  /*21760*/  STS.U8 [R23+UR5+0x3a80], R29 ;  /* 0x003a801d17007988 */ /* 0x008fe80008000005 */
[----:B----4-:R0:W-:Y:S04]  /*21770*/  STL [R1+0x4108], R2 ;  /* 0x0041080201007387 */ /* 0x0101e80000100800 */
[----:B0-----:R-:W2:Y:S04]  /*21780*/  LDL.LU R2, [R1+0x4e8] ;  /* 0x0004e80001027983 */ /* 0x001ea80000300800 */
[----:B------:R-:W3:Y:S04]  /*21790*/  LDL.LU R5, [R1+0x4dc] ;  /* 0x0004dc0001057983 */ /* 0x000ee80000300800 */
[----:B------:R-:W4:Y:S04]  /*217a0*/  LDL.LU R25, [R1+0x468] ;  /* 0x0004680001197983 */ /* 0x000f280000300800 */
        /* <DEDUP_REMOVED lines=25> */
[----:B--2---:R0:W-:Y:S04]  /*21940*/  STS.U8 [R0+UR5+0x300], R2 ;  /* 0x0003000200007988 */ /* 0x0041e80008000005 */
[----:B0-----:R-:W2:Y:S04]  /*21950*/  LDL.LU R2, [R1+0x4108] ;  /* 0x0041080001027983 */ /* 0x001ea80000300800 */
[----:B--2---:R0:W-:Y:S04]  /*21960*/  STS.U8 [R0+UR5+0x340], R2 ;  /* 0x0003400200007988 */ /* 0x0041e80008000005 */
[----:B0-----:R-:W2:Y:S04]  /*21970*/  LDL.LU R2, [R1+0x4104] ;  /* 0x0041040001027983 */ /* 0x001ea80000300800 */
[----:B--2---:R-:W-:Y:S04]  /*21980*/  STS.U8 [R0+UR5+0x380], R2 ;  /* 0x0003800200007988 */ /* 0x004fe80008000005 */
[----:B---3--:R-:W-:Y:S04]  /*21990*/  STS.U8 [R0+UR5+0x3c0], R5 ;  /* 0x0003c00500007988 */ /* 0x008fe80008000005 */
[----:B----4-:R-:W-:Y:S04]  /*219a0*/  STS.U8 [R0+UR5+0xb40], R25 ;  /* 0x000b401900007988 */ /* 0x010fe80008000005 */
        /* <DEDUP_REMOVED lines=19> */
[----:B------:R0:W-:Y:S02]  /*21ae0*/  STS.U8 [R0+UR5+0x3300], R28 ;  /* 0x0033001c00007988 */ /* 0x0001e40008000005 */
[----:B0-----:R-:W0:Y:S02]  /*21af0*/  S2R R28, SR_TID.X ;  /* 0x00000000001c7919 */ /* 0x001e240000002100 */
[----:B------:R-:W-:Y:S04]  /*21b00*/  STS.U8 [R0+UR5+0x3340], R23 ;  /* 0x0033401700007988 */ /* 0x000fe80008000005 */
[----:B------:R-:W-:Y:S04]  /*21b10*/  STS.U8 [R0+UR5+0x3380], R24 ;  /* 0x0033801800007988 */ /* 0x000fe80008000005 */
[----:B------:R-:W-:Y:S04]  /*21b20*/  STS.U8 [R0+UR5+0x33c0], R26 ;  /* 0x0033c01a00007988 */ /* 0x000fe80008000005 */
[----:B------:R-:W-:Y:S04]  /*21b30*/  STS.U8 [R0+UR5+0x3b40], R27 ;  /* 0x003b401b00007988 */ /* 0x000fe80008000005 */
[----:B------:R1:W-:Y:S04]  /*21b40*/  STS.U8 [R0+UR5+0x3b00], R29 ;  /* 0x003b001d00007988 */ /* 0x0003e80008000005 */
[----:B-1----:R-:W2:Y:S01]  /*21b50*/  LDL.LU R29, [R1+0x94] ;  /* 0x00009400011d7983 */ /* 0x002ea20000300800 */
[----:B0-----:R-:W-:-:S04]  /*21b60*/  LOP3.LUT R28, R28, 0x3f, RZ, 0xc0, !PT ;  /* 0x0000003f1c1c7812 */ /* 0x001fc800078ec0ff */
[----:B------:R-:W-:-:S05]  /*21b70*/  LOP3.LUT R0, R28, 0x20, RZ, 0x3c, !PT ;  /* 0x000000201c007812 */ /* 0x000fca00078e3cff */
[----:B------:R0:W-:Y:S04]  /*21b80*/  STL [R1+0x40fc], R0 ;  /* 0x0040fc0001007387 */ /* 0x0001e80000100800 */
[----:B0-----:R-:W3:Y:S04]  /*21b90*/  LDL.LU R0, [R1+0x90] ;  /* 0x0000900001007983 */ /* 0x001ee80000300800 */
[----:B------:R-:W4:Y:S04]  /*21ba0*/  LDL.LU R25, [R1+0x4d4] ;  /* 0x0004d40001197983 */ /* 0x000f280000300800 */
[----:B----4-:R0:W-:Y:S04]  /*21bb0*/  STL [R1+0x40f8], R25 ;  /* 0x0040f81901007387 */ /* 0x0101e80000100800 */
[----:B0-----:R-:W4:Y:S04]  /*21bc0*/  LDL.LU R25, [R1+0x4d8] ;  /* 0x0004d80001197983 */ /* 0x001f280000300800 */
[----:B----4-:R0:W-:Y:S04]  /*21bd0*/  STL [R1+0x4100], R25 ;  /* 0x0041001901007387 */ /* 0x0101e80000100800 */
        /* <DEDUP_REMOVED lines=20> */
[----:B------:R-:W4:Y:S01]  /*21d20*/  LDL.LU R22, [R1+0x200] ;  /* 0x0002000001167983 */ /* 0x000f220000300800 */
[----:B0-----:R-:W-:-:S03]  /*21d30*/  LOP3.LUT R25, R28, 0x18, RZ, 0x3c, !PT ;  /* 0x000000181c197812 */ /* 0x001fc600078e3cff */
[----:B------:R-:W4:Y:S04]  /*21d40*/  LDL.LU R23, [R1+0x1fc] ;  /* 0x0001fc0001177983 */ /* 0x000f280000300800 */
[----:B------:R-:W4:Y:S04]  /*21d50*/  LDL.LU R24, [R1+0x84] ;  /* 0x0000840001187983 */ /* 0x000f280000300800 */
[----:B------:R-:W4:Y:S04]  /*21d60*/  LDL.LU R26, [R1+0x80] ;  /* 0x00008000011a7983 */ /* 0x000f280000300800 */
[----:B------:R-:W4:Y:S04]  /*21d70*/  LDL.LU R27, [R1+0x7c] ;  /* 0x00007c00011b7983 */ /* 0x000f280000300800 */
[----:B--2---:R0:W-:Y:S04]  /*21d80*/  STS.U8 [R25+UR5+0x3bc0], R29 ;  /* 0x003bc01d19007988 */ /* 0x0041e80008000005 */
[----:B------:R-:W2:Y:S04]  /*21d90*/  LDL.LU R28, [R1+0x78] ;  /* 0x00007800011c7983 */ /* 0x000ea80000300800 */
[----:B---3--:R1:W-:Y:S04]  /*21da0*/  STS.U8 [R25+UR5+0x3b80], R0 ;  /* 0x003b800019007988 */ /* 0x0083e80008000005 */
[----:B0-----:R-:W3:Y:S04]  /*21db0*/  LDL.LU R29, [R1+0x74] ;  /* 0x00007400011d7983 */ /* 0x001ee80000300800 */
[----:B-1----:R-:W4:Y:S04]  /*21dc0*/  LDL.LU R25, [R1+0x4100] ;  /* 0x0041000001197983 */ /* 0x002f280000300800 */
[----:B------:R-:W4:Y:S04]  /*21dd0*/  LDL.LU R0, [R1+0x40fc] ;  /* 0x0040fc0001007983 */ /* 0x000f280000300800 */
[----:B----4-:R0:W-:Y:S04]  /*21de0*/  STS.U8 [R0+UR5+0x400], R25 ;  /* 0x0004001900007988 */ /* 0x0101e80008000005 */
[----:B0-----:R-:W4:Y:S04]  /*21df0*/  LDL.LU R25, [R1+0x40f8] ;  /* 0x0040f80001197983 */ /* 0x001f280000300800 */
[----:B----4-:R0:W-:Y:S04]  /*21e00*/  STS.U8 [R0+UR5+0x440], R25 ;  /* 0x0004401900007988 */ /* 0x0101e80008000005 */
        /* <DEDUP_REMOVED lines=25> */
[----:B--2---:R-:W-:Y:S04]  /*21fa0*/  STS.U8 [R0+UR5+0x34c0], R28 ;  /* 0x0034c01c00007988 */ /* 0x004fe80008000005 */
[----:B0-----:R-:W2:Y:S04]  /*21fb0*/  LDL.LU R25, [R1+0x40f4] ;  /* 0x0040f40001197983 */ /* 0x001ea80000300800 */
[----:B---3--:R0:W-:Y:S04]  /*21fc0*/  STS.U8 [R0+UR5+0x3c40], R29 ;  /* 0x003c401d00007988 */ /* 0x0081e80008000005 */
[----:B0-----:R-:W3:Y:S04]  /*21fd0*/  LDL.LU R0, [R1+0x4c4] ;  /* 0x0004c40001007983 */ /* 0x001ee80000300800 */
[----:B---3--:R0:W-:Y:S04]  /*21fe0*/  STL [R1+0x40e0], R0 ;  /* 0x0040e00001007387 */ /* 0x0081e80000100800 */
[----:B0-----:R-:W3:Y:S04]  /*21ff0*/  LDL.LU R0, [R1+0x4c8] ;  /* 0x0004c80001007983 */ /* 0x001ee80000300800 */
[----:B---3--:R0:W-:Y:S04]  /*22000*/  STL [R1+0x40e4], R0 ;  /* 0x0040e40001007387 */ /* 0x0081e80000100800 */
[----:B0-----:R-:W3:Y:S04]  /*22010*/  LDL.LU R0, [R1+0x18] ;  /* 0x0000180001007983 */ /* 0x001ee80000300800 */
[----:B---3--:R0:W-:Y:S04]  /*22020*/  STL [R1+0x40ec], R0 ;  /* 0x0040ec0001007387 */ /* 0x0081e80000100800 */
[----:B0-----:R-:W3:Y:S04]  /*22030*/  LDL.LU R0, [R1+0x1c] ;  /* 0x00001c0001007983 */ /* 0x001ee80000300800 */
[----:B---3--:R0:W-:Y:S04]  /*22040*/  STL [R1+0x40f0], R0 ;  /* 0x0040f00001007387 */ /* 0x0081e80000100800 */
[----:B0-----:R-:W3:Y:S04]  /*22050*/  LDL.LU R0, [R1+0x70] ;  /* 0x0000700001007983 */ /* 0x001ee80000300800 */
[----:B------:R-:W4:Y:S01]  /*22060*/  LDL.LU R16, [R1+0x4c0] ;  /* 0x0004c00001107983 */ /* 0x000f220000300800 */
[----:B--2---:R-:W-:-:S02]  /*22070*/  LOP3.LUT R2, R25, 0x3f, RZ, 0xc0, !PT ;  /* 0x0000003f19027812 */ /* 0x004fc400078ec0ff */
[----:B------:R-:W-:Y:S01]  /*22080*/  LOP3.LUT R25, R25, 0x3f, RZ, 0xc0, !PT ;  /* 0x0000003f19197812 */ /* 0x000fe200078ec0ff */
[----:B----4-:R0:W-:Y:S04]  /*22090*/  STL [R1+0x40e8], R16 ;  /* 0x0040e81001007387 */ /* 0x0101e80000100800 */
[----:B------:R-:W2:Y:S04]  /*220a0*/  LDL.LU R17, [R1+0x4bc] ;  /* 0x0004bc0001117983 */ /* 0x000ea80000300800 */
        /* <DEDUP_REMOVED lines=24> */
[----:B------:R-:W4:Y:S04]  /*22230*/  LDL.LU R25, [R1] ;  /* 0x0000000001197983 */ /* 0x000f280000300800 */
[----:B---3--:R0:W-:Y:S04]  /*22240*/  STS.U8 [R16+UR5+0x3c00], R0 ;  /* 0x003c000010007988 */ /* 0x0081e80008000005 */
[----:B0-----:R-:W3:Y:S04]  /*22250*/  LDL.LU R0, [R1+0x40f0] ;  /* 0x0040f00001007983 */ /* 0x001ee80000300800 */
[----:B---3--:R0:W-:Y:S04]  /*22260*/  STS.U8 [R16+UR5+0x3cc0], R0 ;  /* 0x003cc00010007988 */ /* 0x0081e80008000005 */
[----:B0-----:R-:W3:Y:S01]  /*22270*/  LDL.LU R0, [R1+0x40ec] ;  /* 0x0040ec0001007983 */ /* 0x001ee20000300800 */
[----:B------:R-:W-:-:S03]  /*22280*/  LOP3.LUT R20, R2, 0x28, RZ, 0x3c, !PT ;  /* 0x0000002802147812 */ /* 0x000fc600078e3cff */
[----:B---3--:R0:W-:Y:S04]  /*22290*/  STS.U8 [R16+UR5+0x3c80], R0 ;  /* 0x003c800010007988 */ /* 0x0081e80008000005 */
[----:B0-----:R-:W3:Y:S04]  /*222a0*/  LDL.LU R16, [R1+0x40e8] ;  /* 0x0040e80001107983 */ /* 0x001ee80000300800 */
[----:B------:R-:W2:Y:S04]  /*222b0*/  LDL.LU R0, [R1+0x40e4] ;  /* 0x0040e40001007983 */ /* 0x000ea80000300800 */
[----:B--2---:R0:W-:Y:S04]  /*222c0*/  STS.U8 [R20+UR5+0x500], R0 ;  /* 0x0005000014007988 */ /* 0x0041e80008000005 */
[----:B0-----:R-:W2:Y:S04]  /*222d0*/  LDL.LU R0, [R1+0x40e0] ;  /* 0x0040e00001007983 */ /* 0x001ea80000300800 */
[----:B--2---:R0:W-:Y:S04]  /*222e0*/  STS.U8 [R20+UR5+0x540], R0 ;  /* 0x0005400014007988 */ /* 0x0041e80008000005 */
[----:B---3--:R1:W-:Y:S04]  /*222f0*/  STS.U8 [R20+UR5+0x580], R16 ;  /* 0x0005801014007988 */ /* 0x0083e80008000005 */
[----:B------:R2:W-:Y:S04]  /*22300*/  STS.U8 [R20+UR5+0x5c0], R17 ;  /* 0x0005c01114007988 */ /* 0x0005e80008000005 */
[----:B----4-:R3:W-:Y:S04]  /*22310*/  STS.U8 [R20+UR5+0xd40], R18 ;  /* 0x000d401214007988 */ /* 0x0107e80008000005 */
[----:B------:R4:W-:Y:S04]  /*22320*/  STS.U8 [R20+UR5+0xd00], R19 ;  /* 0x000d001314007988 */ /* 0x0009e80008000005 */
[----:B------:R4:W-:Y:S04]  /*22330*/  STS.U8 [R20+UR5+0xdc0], R26 ;  /* 0x000dc01a14007988 */ /* 0x0009e80008000005 */
[----:B0-----:R-:W4:Y:S04]  /*22340*/  LDL.LU R0, [R1+0x40dc] ;  /* 0x0040dc0001007983 */ /* 0x001f280000300800 */
[----:B-1----:R-:W4:Y:S04]  /*22350*/  LDL.LU R16, [R1+0x40d8] ;  /* 0x0040d80001107983 */ /* 0x002f280000300800 */
[----:B--2---:R-:W2:Y:S04]  /*22360*/  LDL.LU R17, [R1+0x40d4] ;  /* 0x0040d40001117983 */ /* 0x004ea80000300800 */
[----:B---3--:R-:W3:Y:S04]  /*22370*/  LDL.LU R18, [R1+0x40d0] ;  /* 0x0040d00001127983 */ /* 0x008ee80000300800 */
[----:B----4-:R-:W4:Y:S04]  /*22380*/  LDL.LU R19, [R1+0x40cc] ;  /* 0x0040cc0001137983 */ /* 0x010f280000300800 */
[----:B------:R-:W2:Y:S04]  /*22390*/  LDL.LU R26, [R1+0x40c8] ;  /* 0x0040c800011a7983 */ /* 0x000ea80000300800 */
[----:B------:R0:W-:Y:S04]  /*223a0*/  STS.U8 [R20+UR5+0xd80], R27 ;  /* 0x000d801b14007988 */ /* 0x0001e80008000005 */
[----:B------:R1:W-:Y:S04]  /*223b0*/  STS.U8 [R20+UR5+0x1500], R28 ;  /* 0x0015001c14007988 */ /* 0x0003e80008000005 */
[----:B------:R1:W-:Y:S04]  /*223c0*/  STS.U8 [R20+UR5+0x1540], R29 ;  /* 0x0015401d14007988 */ /* 0x0003e80008000005 */
[----:B0-----:R-:W3:Y:S04]  /*223d0*/  LDL.LU R27, [R1+0x40c4] ;  /* 0x0040c400011b7983 */ /* 0x001ee80000300800 */
[----:B-1----:R-:W4:Y:S04]  /*223e0*/  LDL.LU R28, [R1+0x40c0] ;  /* 0x0040c000011c7983 */ /* 0x002f280000300800 */
[----:B------:R-:W2:Y:S04]  /*223f0*/  LDL.LU R29, [R1+0x40bc] ;  /* 0x0040bc00011d7983 */ /* 0x000ea80000300800 */
        /* <DEDUP_REMOVED lines=13> */
[----:B------:R0:W-:Y:S04]  /*224d0*/  STS.U8 [R20+UR5+0x2d80], R21 ;  /* 0x002d801514007988 */ /* 0x0001e80008000005 */
[----:B------:R1:W-:Y:S04]  /*224e0*/  STS.U8 [R20+UR5+0x3500], R22 ;  /* 0x0035001614007988 */ /* 0x0003e80008000005 */
[----:B------:R1:W-:Y:S04]  /*224f0*/  STS.U8 [R20+UR5+0x3540], R23 ;  /* 0x0035401714007988 */ /* 0x0003e80008000005 */
[----:B------:R-:W-:Y:S04]  /*22500*/  STS.U8 [R20+UR5+0x3580], R24 ;  /* 0x0035801814007988 */ /* 0x000fe80008000005 */
[----:B------:R1:W-:Y:S04]  /*22510*/  STS.U8 [R20+UR5+0x35c0], R25 ;  /* 0x0035c01914007988 */ /* 0x0003e80008000005 */
[----:B0-----:R-:W3:Y:S04]  /*22520*/  LDL.LU R21, [R1+0x4b8] ;  /* 0x0004b80001157983 */ /* 0x001ee80000300800 */
[----:B-1----:R-:W3:Y:S04]  /*22530*/  LDL.LU R22, [R1+0x4b4] ;  /* 0x0004b40001167983 */ /* 0x002ee80000300800 */
        /* <DEDUP_REMOVED lines=16> */
[----:B--2---:R-:W-:Y:S04]  /*22640*/  STS.U8 [R20+UR5+0x3d40], R29 ;  /* 0x003d401d14007988 */ /* 0x004fe80008000005 */
[----:B------:R0:W-:Y:S04]  /*22650*/  STL [R1+0x4090], R29 ;  /* 0x0040901d01007387 */ /* 0x0001e80000100800 */
[----:B----4-:R-:W-:Y:S04]  /*22660*/  STS.U8 [R20+UR5+0x3d00], R28 ;  /* 0x003d001c14007988 */ /* 0x010fe80008000005 */
[----:B---3--:R-:W-:Y:S04]  /*22670*/  STS.U8 [R20+UR5+0x3dc0], R27 ;  /* 0x003dc01b14007988 */ /* 0x008fe80008000005 */
[----:B------:R-:W-:Y:S04]  /*22680*/  STS.U8 [R20+UR5+0x3d80], R26 ;  /* 0x003d801a14007988 */ /* 0x000fe80008000005 */
[----:B0-----:R-:W2:Y:S04]  /*22690*/  LDL.LU R29, [R1+0x42c] ;  /* 0x00042c00011d7983 */ /* 0x001ea80000300800 */
[----:B------:R0:W-:Y:S04]  /*226a0*/  STL [R1+0x4094], R28 ;  /* 0x0040941c01007387 */ /* 0x0001e80000100800 */
[----:B0-----:R-:W3:Y:S04]  /*226b0*/  LDL.LU R28, [R1+0x430] ;  /* 0x00043000011c7983 */ /* 0x001ee80000300800 */
[----:B------:R0:W-:Y:S04]  /*226c0*/  STL [R1+0x4098], R27 ;  /* 0x0040981b01007387 */ /* 0x0001e80000100800 */
[----:B0-----:R-:W4:Y:S04]  /*226d0*/  LDL.LU R27, [R1+0x434] ;  /* 0x00043400011b7983 */ /* 0x001f280000300800 */
[----:B------:R-:W2:Y:S04]  /*226e0*/  LDL.LU R20, [R1+0x40b8] ;  /* 0x0040b80001147983 */ /* 0x000ea80000300800 */
[----:B------:R0:W-:Y:S04]  /*226f0*/  STL [R1+0x409c], R26 ;  /* 0x00409c1a01007387 */ /* 0x0001e80000100800 */
[----:B0-----:R-:W3:Y:S01]  /*22700*/  LDL.LU R26, [R1+0x438] ;  /* 0x00043800011a7983 */ /* 0x001ee20000300800 */
[----:B------:R-:W-:-:S05]  /*22710*/  LOP3.LUT R2, R2, 0x30, RZ, 0x3c, !PT ;  /* 0x0000003002027812 */ /* 0x000fca00078e3cff */
[----:B------:R0:W-:Y:S04]  /*22720*/  STS.U8 [R2+UR5+0x600], R21 ;  /* 0x0006001502007988 */ /* 0x0001e80008000005 */
[----:B------:R1:W-:Y:S04]  /*22730*/  STS.U8 [R2+UR5+0x640], R22 ;  /* 0x0006401602007988 */ /* 0x0003e80008000005 */
[----:B------:R1:W-:Y:S04]  /*22740*/  STS.U8 [R2+UR5+0x680], R23 ;  /* 0x0006801702007988 */ /* 0x0003e80008000005 */
[----:B------:R1:W-:Y:S04]  /*22750*/  STS.U8 [R2+UR5+0x6c0], R25 ;  /* 0x0006c01902007988 */ /* 0x0003e80008000005 */
[----:B0-----:R-:W2:Y:S04]  /*22760*/  LDL.LU R21, [R1+0x40b4] ;  /* 0x0040b40001157983 */ /* 0x001ea80000300800 */
[----:B-1----:R-:W2:Y:S04]  /*22770*/  LDL.LU R22, [R1+0x40b0] ;  /* 0x0040b00001167983 */ /* 0x002ea80000300800 */
[----:B------:R-:W2:Y:S04]  /*22780*/  LDL.LU R23, [R1+0x40ac] ;  /* 0x0040ac0001177983 */ /* 0x000ea80000300800 */
[----:B------:R-:W2:Y:S04]  /*22790*/  LDL.LU R25, [R1+0x40a8] ;  /* 0x0040a80001197983 */ /* 0x000ea80000300800 */
[----:B---3--:R-:W-:Y:S04]  /*227a0*/  STS.U8 [R2+UR5+0xe40], R26 ;  /* 0x000e401a02007988 */ /* 0x008fe80008000005 */
[----:B----4-:R-:W-:Y:S04]  /*227b0*/  STS.U8 [R2+UR5+0xe00], R27 ;  /* 0x000e001b02007988 */ /* 0x010fe80008000005 */
[----:B------:R-:W-:Y:S04]  /*227c0*/  STS.U8 [R2+UR5+0xec0], R28 ;  /* 0x000ec01c02007988 */ /* 0x000fe80008000005 */
[----:B--2---:R-:W-:Y:S04]  /*227d0*/  STS.U8 [R2+UR5+0xe80], R29 ;  /* 0x000e801d02007988 */ /* 0x004fe80008000005 */
[----:B------:R-:W-:Y:S04]  /*227e0*/  STS.U8 [R2+UR5+0x1600], R5 ;  /* 0x0016000502007988 */ /* 0x000fe80008000005 */
[----:B------:R-:W-:Y:S04]  /*227f0*/  STS.U8 [R2+UR5+0x1640], R4 ;  /* 0x0016400402007988 */ /* 0x000fe80008000005 */
[----:B------:R-:W-:Y:S04]  /*22800*/  STS.U8 [R2+UR5+0x1680], R3 ;  /* 0x0016800302007988 */ /* 0x000fe80008000005 */
[----:B------:R-:W-:Y:S04]  /*22810*/  STS.U8 [R2+UR5+0x16c0], R6 ;  /* 0x0016c00602007988 */ /* 0x000fe80008000005 */
[----:B------:R-:W-:Y:S04]  /*22820*/  STS.U8 [R2+UR5+0x1e40], R7 ;  /* 0x001e400702007988 */ /* 0x000fe80008000005 */
[----:B------:R0:W-:Y:S04]  /*22830*/  STS.U8 [R2+UR5+0x1e00], R24 ;  /* 0x001e001802007988 */ /* 0x0001e80008000005 */
[----:B0-----:R-:W2:Y:S04]  /*22840*/  LDL.LU R24, [R1+0x10] ;  /* 0x0000100001187983 */ /* 0x001ea80000300800 */
[----:B------:R-:W3:Y:S04]  /*22850*/  LDL.LU R26, [R1+0x4a4] ;  /* 0x0004a400011a7983 */ /* 0x000ee80000300800 */
[----:B---3--:R0:W-:Y:S04]  /*22860*/  STL [R1+0x40a0], R26 ;  /* 0x0040a01a01007387 */ /* 0x0081e80000100800 */
[----:B0-----:R-:W3:Y:S04]  /*22870*/  LDL.LU R26, [R1+0x4a8] ;  /* 0x0004a800011a7983 */ /* 0x001ee80000300800 */
[----:B------:R0:W-:Y:S04]  /*22880*/  STS.U8 [R2+UR5+0x1ec0], R8 ;  /* 0x001ec00802007988 */ /* 0x0001e80008000005 */
[----:B------:R-:W-:Y:S04]  /*22890*/  STS.U8 [R2+UR5+0x1e80], R9 ;  /* 0x001e800902007988 */ /* 0x000fe80008000005 */
[----:B------:R-:W-:Y:S04]  /*228a0*/  STS.U8 [R2+UR5+0x2600], R10 ;  /* 0x0026000a02007988 */ /* 0x000fe80008000005 */
[----:B------:R-:W-:Y:S04]  /*228b0*/  STS.U8 [R2+UR5+0x2640], R11 ;  /* 0x0026400b02007988 */ /* 0x000fe80008000005 */
[----:B------:R-:W-:Y:S04]  /*228c0*/  STS.U8 [R2+UR5+0x2680], R12 ;  /* 0x0026800c02007988 */ /* 0x000fe80008000005 */
[----:B------:R-:W-:Y:S04]  /*228d0*/  STS.U8 [R2+UR5+0x26c0], R13 ;  /* 0x0026c00d02007988 */ /* 0x000fe80008000005 */
[----:B------:R-:W-:Y:S04]  /*228e0*/  STS.U8 [R2+UR5+0x2e40], R14 ;  /* 0x002e400e02007988 */ /* 0x000fe80008000005 */
[----:B------:R-:W-:Y:S04]  /*228f0*/  STS.U8 [R2+UR5+0x2e00], R15 ;  /* 0x002e000f02007988 */ /* 0x000fe80008000005 */
[----:B---3--:R1:W-:Y:S04]  /*22900*/  STL [R1+0x40a4], R26 ;  /* 0x0040a41a01007387 */ /* 0x0083e80000100800 */
        /* <DEDUP_REMOVED lines=8> */
[----:B0-----:R-:W4:Y:S01]  /*22990*/  LDL.LU R8, [R1+0x3a0] ;  /* 0x0003a00001087983 */ /* 0x001f220000300800 */
[----:B-1----:R-:W-:-:S03]  /*229a0*/  LOP3.LUT R26, R0, 0x30, RZ, 0x3c, !PT ;  /* 0x00000030001a7812 */ /* 0x002fc600078e3cff */
[----:B------:R-:W4:Y:S04]  /*229b0*/  LDL.LU R9, [R1+0x39c] ;  /* 0x00039c0001097983 */ /* 0x000f280000300800 */
[----:B------:R-:W4:Y:S04]  /*229c0*/  LDL.LU R10, [R1+0x328] ;  /* 0x00032800010a7983 */ /* 0x000f280000300800 */
[----:B--2---:R0:W-:Y:S04]  /*229d0*/  STS.U8 [R26+UR5+0x2ec0], R24 ;  /* 0x002ec0181a007988 */ /* 0x0041e80008000005 */
[----:B------:R-:W-:Y:S04]  /*229e0*/  STS.U8 [R26+UR5+0x2e80], R25 ;  /* 0x002e80191a007988 */ /* 0x000fe80008000005 */
[----:B------:R-:W-:Y:S04]  /*229f0*/  STS.U8 [R26+UR5+0x3600], R23 ;  /* 0x003600171a007988 */ /* 0x000fe80008000005 */
[----:B------:R-:W2:Y:S04]  /*22a00*/  LDL.LU R11, [R1+0x324] ;  /* 0x00032400010b7983 */ /* 0x000ea80000300800 */
        /* <DEDUP_REMOVED lines=11> */
[----:B0-----:R-:W2:Y:S04]  /*22ac0*/  LDL.LU R24, [R1+0x29c] ;  /* 0x00029c0001187983 */ /* 0x001ea80000300800 */
[----:B------:R0:W-:Y:S04]  /*22ad0*/  STS.U8 [R26+UR5+0x3e80], R16 ;  /* 0x003e80101a007988 */ /* 0x0001e80008000005 */
[----:B0-----:R-:W3:Y:S01]  /*22ae0*/  LDL.LU R26, [R1+0x40a4] ;  /* 0x0040a400011a7983 */ /* 0x001ee20000300800 */
[----:B------:R-:W-:-:S05]  /*22af0*/  LOP3.LUT R0, R0, 0x38, RZ, 0x3c, !PT ;  /* 0x0000003800007812 */ /* 0x000fca00078e3cff */
[----:B---3--:R0:W-:Y:S04]  /*22b00*/  STS.U8 [R0+UR5+0x700], R26 ;  /* 0x0007001a00007988 */ /* 0x0081e80008000005 */
[----:B0-----:R-:W3:Y:S04]  /*22b10*/  LDL.LU R26, [R1+0x40a0] ;  /* 0x0040a000011a7983 */ /* 0x001ee80000300800 */
[----:B---3--:R0:W-:Y:S04]  /*22b20*/  STS.U8 [R0+UR5+0x740], R26 ;  /* 0x0007401a00007988 */ /* 0x0081e80008000005 */
[----:B------:R1:W-:Y:S04]  /*22b30*/  STS.U8 [R0+UR5+0x780], R27 ;  /* 0x0007801b00007988 */ /* 0x0003e80008000005 */
[----:B----4-:R3:W-:Y:S04]  /*22b40*/  STS.U8 [R0+UR5+0x7c0], R28 ;  /* 0x0007c01c00007988 */ /* 0x0107e80008000005 */
[----:B------:R4:W-:Y:S04]  /*22b50*/  STS.U8 [R0+UR5+0xf40], R29 ;  /* 0x000f401d00007988 */ /* 0x0009e80008000005 */
[----:B------:R2:W-:Y:S04]  /*22b60*/  STS.U8 [R0+UR5+0xf00], R5 ;  /* 0x000f000500007988 */ /* 0x0005e80008000005 */
[----:B------:R2:W-:Y:S04]  /*22b70*/  STS.U8 [R0+UR5+0xfc0], R4 ;  /* 0x000fc00400007988 */ /* 0x0005e80008000005 */
[----:B0-----:R-:W2:Y:S04]  /*22b80*/  LDL.LU R26, [R1+0x409c] ;  /* 0x00409c00011a7983 */ /* 0x001ea80000300800 */
[----:B-1----:R-:W2:Y:S04]  /*22b90*/  LDL.LU R27, [R1+0x4098] ;  /* 0x00409800011b7983 */ /* 0x002ea80000300800 */
[----:B---3--:R-:W3:Y:S04]  /*22ba0*/  LDL.LU R28, [R1+0x4094] ;  /* 0x00409400011c7983 */ /* 0x008ee80000300800 */
[----:B----4-:R-:W4:Y:S04]  /*22bb0*/  LDL.LU R29, [R1+0x4090] ;  /* 0x00409000011d7983 */ /* 0x010f280000300800 */
[----:B--2---:R-:W2:Y:S04]  /*22bc0*/  LDL.LU R5, [R1+0x408c] ;  /* 0x00408c0001057983 */ /* 0x004ea80000300800 */
[----:B------:R-:W3:Y:S04]  /*22bd0*/  LDL.LU R4, [R1+0x4088] ;  /* 0x0040880001047983 */ /* 0x000ee80000300800 */
[----:B------:R0:W-:Y:S04]  /*22be0*/  STS.U8 [R0+UR5+0xf80], R3 ;  /* 0x000f800300007988 */ /* 0x0001e80008000005 */
[----:B------:R1:W-:Y:S04]  /*22bf0*/  STS.U8 [R0+UR5+0x1700], R6 ;  /* 0x0017000600007988 */ /* 0x0003e80008000005 */
[----:B------:R1:W-:Y:S04]  /*22c00*/  STS.U8 [R0+UR5+0x1740], R7 ;  /* 0x0017400700007988 */ /* 0x0003e80008000005 */
[----:B------:R1:W-:Y:S04]  /*22c10*/  STS.U8 [R0+UR5+0x1780], R8 ;  /* 0x0017800800007988 */ /* 0x0003e80008000005 */
[----:B------:R1:W-:Y:S04]  /*22c20*/  STS.U8 [R0+UR5+0x17c0], R9 ;  /* 0x0017c00900007988 */ /* 0x0003e80008000005 */
[----:B------:R1:W-:Y:S04]  /*22c30*/  STS.U8 [R0+UR5+0x1f40], R10 ;  /* 0x001f400a00007988 */ /* 0x0003e80008000005 */
[----:B0-----:R-:W4:Y:S04]  /*22c40*/  LDL.LU R3, [R1+0x4084] ;  /* 0x0040840001037983 */ /* 0x001f280000300800 */
[----:B-1----:R-:W2:Y:S04]  /*22c50*/  LDL.LU R6, [R1+0x4080] ;  /* 0x0040800001067983 */ /* 0x002ea80000300800 */
[----:B------:R-:W3:Y:S04]  /*22c60*/  LDL.LU R7, [R1+0x407c] ;  /* 0x00407c0001077983 */ /* 0x000ee80000300800 */
[----:B------:R-:W4:Y:S04]  /*22c70*/  LDL.LU R8, [R1+0x4078] ;  /* 0x0040780001087983 */ /* 0x000f280000300800 */
[----:B------:R-:W2:Y:S04]  /*22c80*/  LDL.LU R9, [R1+0x4074] ;  /* 0x0040740001097983 */ /* 0x000ea80000300800 */
        /* <DEDUP_REMOVED lines=12> */
[----:B------:R-:W3:Y:S04]  /*22d50*/  LDL R2, [R1+0x1d50] ;  /* 0x001d500001027983 */ /* 0x000ee80000100800 */
[----:B------:R0:W-:Y:S04]  /*22d60*/  STS.U8 [R0+UR5+0x27c0], R24 ;  /* 0x0027c01800007988 */ /* 0x0001e80008000005 */
[----:B0-----:R-:W4:Y:S04]  /*22d70*/  LDL.LU R24, [R1+0x4058] ;  /* 0x0040580001187983 */ /* 0x001f280000300800 */
[----:B----4-:R-:W-:Y:S04]  /*22d80*/  STS.U8 [R0+UR5+0x2f40], R24 ;  /* 0x002f401800007988 */ /* 0x010fe80008000005 */
[----:B--2---:R-:W-:Y:S04]  /*22d90*/  STS.U8 [R0+UR5+0x2f00], R15 ;  /* 0x002f000f00007988 */ /* 0x004fe80008000005 */
[----:B------:R-:W-:Y:S04]  /*22da0*/  STS.U8 [R0+UR5+0x2fc0], R14 ;  /* 0x002fc00e00007988 */ /* 0x000fe80008000005 */
        /* <DEDUP_REMOVED lines=9> */
[----:B0-----:R-:W2:Y:S04]  /*22e40*/  LDL.LU R0, [R1+0x4054] ;  /* 0x0040540001007983 */ /* 0x001ea80000300800 */
[----:B------:R-:W3:Y:S01]  /*22e50*/  LDL R3, [R1+0x1d40] ;  /* 0x001d400001037983 */ /* 0x000ee20000100800 */
[----:B------:R-:W-:Y:S01]  /*22e60*/  BAR.SYNC.DEFER_BLOCKING 0x0 ;  /* 0x0000000000007b1d */ /* 0x000fe20000010000 */
[----:B------:R-:W-:-:S06]  /*22e70*/  PRMT R5, RZ, 0x7610, R5 ;  /* 0x00007610ff057816 */ /* 0x000fcc0000000005 */
[----:B---3--:R-:W3:Y:S04]  /*22e80*/  @!P0 LDG.E.U8 R5, desc[UR32][R2.64] ;  /* 0x0000002002058981 */ /* 0x008ee8000c1e1100 */
[----:B---3--:R0:W-:Y:S04]  /*22e90*/  STL [R1+0x30c], R5 ;  /* 0x00030c0501007387 */ /* 0x0081e80000100800 */
[----:B0-----:R-:W3:Y:S04]  /*22ea0*/  LDL.LU R5, [R1+0x4050] ;  /* 0x0040500001057983 */ /* 0x001ee80000300800 */
[----:B------:R-:W4:Y:S04]  /*22eb0*/  LDL R2, [R1+0x1d4c] ;  /* 0x001d4c0001027983 */ /* 0x000f280000100800 */
[----:B------:R-:W4:Y:S01]  /*22ec0*/  LDL R3, [R1+0x1d68] ;  /* 0x001d680001037983 */ /* 0x000f220000100800 */
[----:B--2---:R-:W-:-:S02]  /*22ed0*/  PRMT R0, RZ, 0x7610, R0 ;  /* 0x00007610ff007816 */ /* 0x004fc40000000000 */
[----:B----4-:R-:W-:-:S04]  /*22ee0*/  @!P0 LOP3.LUT R3, R3, R2, RZ, 0x3c, !PT ;  /* 0x0000000203038212 */ /* 0x010fc800078e3cff */
[----:B------:R-:W-:-:S04]  /*22ef0*/  @!P0 LOP3.LUT R2, R3, R2, RZ, 0x3c, !PT ;  /* 0x0000000203028212 */ /* 0x000fc800078e3cff */
[----:B------:R-:W-:-:S05]  /*22f00*/  @!P0 LOP3.LUT R3, R3, R2, RZ, 0x3c, !PT ;  /* 0x0000000203038212 */ /* 0x000fca00078e3cff */
[----:B------:R-:W2:Y:S04]  /*22f10*/  @!P0 LDG.E.U8 R0, desc[UR32][R2.64] ;  /* 0x0000002002008981 */ /* 0x000ea8000c1e1100 */
[----:B--2---:R0:W-:Y:S04]  /*22f20*/  STL [R1+0x314], R0 ;  /* 0x0003140001007387 */ /* 0x0041e80000100800 */
[----:B0-----:R-:W2:Y:S04]  /*22f30*/  LDL.LU R0, [R1+0x404c] ;  /* 0x00404c0001007983 */ /* 0x001ea80000300800 */
[----:B------:R-:W4:Y:S04]  /*22f40*/  LDL R2, [R1+0x118c] ;  /* 0x00118c0001027983 */ /* 0x000f280000100800 */
[----:B------:R-:W4:Y:S01]  /*22f50*/  LDL R3, [R1+0x1988] ;  /* 0x0019880001037983 */ /* 0x000f220000100800 */
[----:B------:R-:W-:-:S02]  /*22f60*/  PRMT R4, RZ, 0x7610, R4 ;  /* 0x00007610ff047816 */ /* 0x000fc40000000004 */
[----:B----4-:R-:W-:-:S04]  /*22f70*/  @!P0 LOP3.LUT R3, R3, R2, RZ, 0x3c, !PT ;  /* 0x0000000203038212 */ /* 0x010fc800078e3cff */
[----:B------:R-:W-:-:S04]  /*22f80*/  @!P0 LOP3.LUT R2, R3, R2, RZ, 0x3c, !PT ;  /* 0x0000000203028212 */ /* 0x000fc800078e3cff */
[----:B------:R-:W-:-:S05]  /*22f90*/  @!P0 LOP3.LUT R3, R3, R2, RZ, 0x3c, !PT ;  /* 0x0000000203038212 */ /* 0x000fca00078e3cff */
[----:B------:R-:W4:Y:S04]  /*22fa0*/  @!P0 LDG.E.U8 R4, desc[UR32][R2.64] ;  /* 0x0000002002048981 */ /* 0x000f28000c1e1100 */
[----:B----4-:R0:W-:Y:S04]  /*22fb0*/  STL [R1+0x310], R4 ;  /* 0x0003100401007387 */ /* 0x0101e80000100800 */
[----:B0-----:R-:W4:Y:S04]  /*22fc0*/  LDL.LU R4, [R1+0x4048] ;  /* 0x0040480001047983 */ /* 0x001f280000300800 */
[----:B------:R-:W3:Y:S04]  /*22fd0*/  LDL R2, [R1+0x1984] ;  /* 0x0019840001027983 */ /* 0x000ee80000100800 */
[----:B------:R-:W3:Y:S01]  /*22fe0*/  LDL R3, [R1+0x1c34] ;  /* 0x001c340001037983 */ /* 0x000ee20000100800 */
[----:B--2---:R-:W-:-:S02]  /*22ff0*/  PRMT R0, RZ, 0x7610, R0 ;  /* 0x00007610ff007816 */ /* 0x004fc40000000000 */
[----:B---3--:R-:W-:-:S04]  /*23000*/  @!P0 LOP3.LUT R3, R3, R2, RZ, 0x3c, !PT ;  /* 0x0000000203038212 */ /* 0x008fc800078e3cff */
[----:B------:R-:W-:-:S04]  /*23010*/  @!P0 LOP3.LUT R2, R3, R2, RZ, 0x3c, !PT ;  /* 0x0000000203028212 */ /* 0x000fc800078e3cff */
[----:B------:R-:W-:-:S05]  /*23020*/  @!P0 LOP3.LUT R3, R3, R2, RZ, 0x3c, !PT ;  /* 0x0000000203038212 */ /* 0x000fca00078e3cff */
[----:B------:R-:W2:Y:S04]  /*23030*/  @!P0 LDG.E.U8 R0, desc[UR32][R2.64] ;  /* 0x0000002002008981 */ /* 0x000ea8000c1e1100 */
[----:B--2---:R0:W-:Y:S04]  /*23040*/  STL [R1+0x308], R0 ;  /* 0x0003080001007387 */ /* 0x0041e80000100800 */
[----:B0-----:R-:W2:Y:S04]  /*23050*/  LDL.LU R0, [R1+0x4044] ;  /* 0x0040440001007983 */ /* 0x001ea80000300800 */
[----:B------:R-:W3:Y:S04]  /*23060*/  LDL R2, [R1+0x1980] ;  /* 0x0019800001027983 */ /* 0x000ee80000100800 */
[----:B------:R-:W3:Y:S01]  /*23070*/  LDL R3, [R1+0x1c30] ;  /* 0x001c300001037983 */ /* 0x000ee20000100800 */
[----:B----4-:R-:W-:-:S02]  /*23080*/  PRMT R4, RZ, 0x7610, R4 ;  /* 0x00007610ff047816 */ /* 0x010fc40000000004 */
[----:B---3--:R-:W-:-:S04]  /*23090*/  @!P0 LOP3.LUT R3, R3, R2, RZ, 0x3c, !PT ;  /* 0x0000000203038212 */ /* 0x008fc800078e3cff */
[----:B------:R-:W-:-:S04]  /*230a0*/  @!P0 LOP3.LUT R2, R3, R2, RZ, 0x3c, !PT ;  /* 0x0000000203028212 */ /* 0x000fc800078e3cff */
[----:B------:R-:W-:-:S05]  /*230b0*/  @!P0 LOP3.LUT R3, R3, R2, RZ, 0x3c, !PT ;  /* 0x0000000203038212 */ /* 0x000fca00078e3cff */
[----:B------:R-:W3:Y:S04]  /*230c0*/  @!P0 LDG.E.U8 R4, desc[UR32][R2.64] ;  /* 0x0000002002048981 */ /* 0x000ee8000c1e1100 */
        /* <DEDUP_REMOVED lines=13> */
[----:B---3--:R-:W-:-:S02]  /*231a0*/  PRMT R4, RZ, 0x7610, R4 ;  /* 0x00007610ff047816 */ /* 0x008fc40000000004 */
[----:B----4-:R-:W-:-:S04]  /*231b0*/  @!P0 LOP3.LUT R3, R3, R2, RZ, 0x3c, !PT ;  /* 0x0000000203038212 */ /* 0x010fc800078e3cff */
        /* <DEDUP_REMOVED lines=858> */
[----:B--2---:R0:W-:Y:S04]  /*26760*/  STL [R1], R0 ;  /* 0x0000000001007387 */ /* 0x0041e80000100800 */
[----:B0-----:R-:W2:Y:S04]  /*26770*/  LDL.LU R0, [R1+0x3ebc] ;  /* 0x003ebc0001007983 */ /* 0x001ea80000300800 */
[----:B------:R-:W3:Y:S04]  /*26780*/  LDL R2, [R1+0x1c70] ;  /* 0x001c700001027983 */ /* 0x000ee80000100800 */
[----:B------:R-:W3:Y:S01]  /*26790*/  LDL R3, [R1+0x1cac] ;  /* 0x001cac0001037983 */ /* 0x000ee20000100800 */
[----:B------:R-:W-:-:S02]  /*267a0*/  PRMT R29, RZ, 0x7610, R29 ;  /* 0x00007610ff1d7816 */ /* 0x000fc4000000001d */
[----:B---3--:R-:W-:-:S04]  /*267b0*/  @!P0 LOP3.LUT R3, R3, R2, RZ, 0x3c, !PT ;  /* 0x0000000203038212 */ /* 0x008fc800078e3cff */
[----:B------:R-:W-:-:S04]  /*267c0*/  @!P0 LOP3.LUT R2, R3, R2, RZ, 0x3c, !PT ;  /* 0x0000000203028212 */ /* 0x000fc800078e3cff */
[----:B------:R-:W-:-:S05]  /*267d0*/  @!P0 LOP3.LUT R3, R3, R2, RZ, 0x3c, !PT ;  /* 0x0000000203038212 */ /* 0x000fca00078e3cff */
[----:B------:R-:W3:Y:S04]  /*267e0*/  @!P0 LDG.E.U8 R29, desc[UR32][R2.64] ;  /* 0x00000020021d8981 */ /* 0x000ee8000c1e1100 */
[----:B------:R-:W4:Y:S04]  /*267f0*/  LDL R2, [R1+0x1c78] ;  /* 0x001c780001027983 */ /* 0x000f280000100800 */
[----:B------:R-:W4:Y:S01]  /*26800*/  LDL R3, [R1+0x1cb4] ;  /* 0x001cb40001037983 */ /* 0x000f220000100800 */
[----:B------:R-:W-:-:S03]  /*26810*/  PRMT R28, RZ, 0x7610, R28 ;  /* 0x00007610ff1c7816 */ /* 0x000fc6000000001c */
[----:B---3--:R0:W-:Y:S04]  /*26820*/  STL [R1+0x3e64], R29 ;  /* 0x003e641d01007387 */ /* 0x0081e80000100800 */
[----:B0-----:R-:W3:Y:S01]  /*26830*/  LDL R29, [R1+0x1cbc] ;  /* 0x001cbc00011d7983 */ /* 0x001ee20000100800 */
[----:B----4-:R-:W-:-:S04]  /*26840*/  @!P0 LOP3.LUT R3, R3, R2, RZ, 0x3c, !PT ;  /* 0x0000000203038212 */ /* 0x010fc800078e3cff */
[----:B------:R-:W-:-:S04]  /*26850*/  @!P0 LOP3.LUT R2, R3, R2, RZ, 0x3c, !PT ;  /* 0x0000000203028212 */ /* 0x000fc800078e3cff */
[----:B------:R-:W-:-:S05]  /*26860*/  @!P0 LOP3.LUT R3, R3, R2, RZ, 0x3c, !PT ;  /* 0x0000000203038212 */ /* 0x000fca00078e3cff */
[----:B------:R3:W4:Y:S04]  /*26870*/  @!P0 LDG.E.U8 R28, desc[UR32][R2.64] ;  /* 0x00000020021c8981 */ /* 0x000728000c1e1100 */
[----:B------:R-:W2:Y:S01]  /*26880*/  LDL R3, [R1+0x1c80] ;  /* 0x001c800001037983 */ /* 0x000ea20000100800 */
[----:B------:R-:W-:Y:S01]  /*26890*/  PRMT R27, RZ, 0x7610, R27 ;  /* 0x00007610ff1b7816 */ /* 0x000fe2000000001b */
[----:B---3--:R-:W-:Y:S02]  /*268a0*/  @!P0 IMAD.MOV.U32 R2, RZ, RZ, R29 ;  /* 0x000000ffff028224 */ /* 0x008fe400078e001d */
[----:B----4-:R0:W-:Y:S01]  /*268b0*/  STL [R1+0x3e4c], R28 ;  /* 0x003e4c1c01007387 */ /* 0x0101e20000100800 */
[----:B------:R-:W-:-:S03]  /*268c0*/  PRMT R26, RZ, 0x7610, R26 ;  /* 0x00007610ff1a7816 */ /* 0x000fc6000000001a */
[----:B------:R-:W3:Y:S04]  /*268d0*/  LDL R29, [R1+0x1ca0] ;  /* 0x001ca000011d7983 */ /* 0x000ee80000100800 */
[----:B--2---:R1:W2:Y:S04]  /*268e0*/  @!P0 LDG.E.U8 R27, desc[UR32][R2.64] ;  /* 0x00000020021b8981 */ /* 0x0042a8000c1e1100 */
[----:B0-----:R-:W4:Y:S04]  /*268f0*/  LDL R28, [R1+0x1cdc] ;  /* 0x001cdc00011c7983 */ /* 0x001f280000100800 */
[----:B------:R-:W1:Y:S04]  /*26900*/  LDL R2, [R1+0x1c88] ;  /* 0x001c880001027983 */ /* 0x000e680000100800 */
[----:B------:R-:W1:Y:S02]  /*26910*/  LDL R3, [R1+0x1cc4] ;  /* 0x001cc40001037983 */ /* 0x000e640000100800 */
[----:B-1----:R-:W-:-:S04]  /*26920*/  @!P0 LOP3.LUT R3, R3, R2, RZ, 0x3c, !PT ;  /* 0x0000000203038212 */ /* 0x002fc800078e3cff */
[----:B------:R-:W-:-:S04]  /*26930*/  @!P0 LOP3.LUT R2, R3, R2, RZ, 0x3c, !PT ;  /* 0x0000000203028212 */ /* 0x000fc800078e3cff */
[----:B------:R-:W-:-:S05]  /*26940*/  @!P0 LOP3.LUT R3, R3, R2, RZ, 0x3c, !PT ;  /* 0x0000000203038212 */ /* 0x000fca00078e3cff */
[----:B------:R-:W3:Y:S04]  /*26950*/  @!P0 LDG.E.U8 R26, desc[UR32][R2.64] ;  /* 0x00000020021a8981 */ /* 0x000ee8000c1e1100 */
[----:B--2---:R0:W-:Y:S04]  /*26960*/  STL [R1+0x3e50], R27 ;  /* 0x003e501b01007387 */ /* 0x0041e80000100800 */
[----:B------:R-:W2:Y:S04]  /*26970*/  LDL R2, [R1+0x1c90] ;  /* 0x001c900001027983 */ /* 0x000ea80000100800 */
[----:B------:R-:W2:Y:S04]  /*26980*/  LDL R3, [R1+0x1ccc] ;  /* 0x001ccc0001037983 */ /* 0x000ea80000100800 */
[----:B0-----:R-:W4:Y:S04]  /*26990*/  LDL R27, [R1+0x1cd4] ;  /* 0x001cd400011b7983 */ /* 0x001f280000100800 */
[----:B---3--:R0:W-:Y:S04]  /*269a0*/  STL [R1+0x3ea0], R26 ;  /* 0x003ea01a01007387 */ /* 0x0081e80000100800 */
[----:B0-----:R-:W3:Y:S01]  /*269b0*/  LDL R26, [R1+0x1c98] ;  /* 0x001c9800011a7983 */ /* 0x001ee20000100800 */
[----:B--2---:R-:W-:-:S02]  /*269c0*/  @!P0 LOP3.LUT R3, R3, R2, RZ, 0x3c, !PT ;  /* 0x0000000203038212 */ /* 0x004fc400078e3cff */
[----:B------:R-:W-:Y:S02]  /*269d0*/  PRMT R25, RZ, 0x7610, R25 ;  /* 0x00007610ff197816 */ /* 0x000fe40000000019 */
[----:B------:R-:W-:-:S04]  /*269e0*/  @!P0 LOP3.LUT R2, R3, R2, RZ, 0x3c, !PT ;  /* 0x0000000203028212 */ /* 0x000fc800078e3cff */
[----:B------:R-:W-:Y:S02]  /*269f0*/  @!P0 LOP3.LUT R3, R3, R2, RZ, 0x3c, !PT ;  /* 0x0000000203038212 */ /* 0x000fe400078e3cff */
[----:B------:R-:W-:-:S03]  /*26a00*/  PRMT R24, RZ, 0x7610, R24 ;  /* 0x00007610ff187816 */ /* 0x000fc60000000018 */
[----:B------:R4:W2:Y:S02]  /*26a10*/  @!P0 LDG.E.U8 R25, desc[UR32][R2.64] ;  /* 0x0000002002198981 */ /* 0x0008a4000c1e1100 */
[----:B----4-:R-:W-:Y:S02]  /*26a20*/  @!P0 IMAD.MOV.U32 R2, RZ, RZ, R27 ;  /* 0x000000ffff028224 */ /* 0x010fe400078e001b */
[----:B---3--:R-:W-:-:S05]  /*26a30*/  @!P0 IMAD.MOV.U32 R3, RZ, RZ, R26 ;  /* 0x000000ffff038224 */ /* 0x008fca00078e001a */
[----:B------:R0:W3:Y:S01]  /*26a40*/  @!P0 LDG.E.U8 R24, desc[UR32][R2.64] ;  /* 0x0000002002188981 */ /* 0x0000e2000c1e1100 */
[----:B------:R-:W-:Y:S01]  /*26a50*/  PRMT R23, RZ, 0x7610, R23 ;  /* 0x00007610ff177816 */ /* 0x000fe20000000017 */
[----:B0-----:R-:W-:Y:S02]  /*26a60*/  @!P0 IMAD.MOV.U32 R2, RZ, RZ, R28 ;  /* 0x000000ffff028224 */ /* 0x001fe400078e001c */
[----:B------:R-:W-:Y:S01]  /*26a70*/  @!P0 IMAD.MOV.U32 R3, RZ, RZ, R29 ;  /* 0x000000ffff038224 */ /* 0x000fe200078e001d */
[----:B--2---:R0:W-:Y:S04]  /*26a80*/  STL [R1+0x3ea4], R25 ;  /* 0x003ea41901007387 */ /* 0x0041e80000100800 */
[----:B------:R-:W2:Y:S04]  /*26a90*/  @!P0 LDG.E.U8 R23, desc[UR32][R2.64] ;  /* 0x0000002002178981 */ /* 0x000ea8000c1e1100 */
[----:B0-----:R-:W4:Y:S04]  /*26aa0*/  LDL R25, [R1+0x1ce4] ;  /* 0x001ce40001197983 */ /* 0x001f280000100800 */
[----:B---3--:R0:W-:Y:S01]  /*26ab0*/  STL [R1+0x3e88], R24 ;  /* 0x003e881801007387 */ /* 0x0081e20000100800 */
[----:B------:R-:W-:-:S03]  /*26ac0*/  PRMT R22, RZ, 0x7610, R22 ;  /* 0x00007610ff167816 */ /* 0x000fc60000000016 */
[----:B------:R-:W3:Y:S04]  /*26ad0*/  LDL R29, [R1+0x1cb8] ;  /* 0x001cb800011d7983 */ /* 0x000ee80000100800 */
[----:B------:R-:W3:Y:S04]  /*26ae0*/  LDL R28, [R1+0x1cf4] ;  /* 0x001cf400011c7983 */ /* 0x000ee80000100800 */
[----:B------:R-:W3:Y:S04]  /*26af0*/  LDL R27, [R1+0x1cc0] ;  /* 0x001cc000011b7983 */ /* 0x000ee80000100800 */
[----:B------:R-:W3:Y:S04]  /*26b00*/  LDL R26, [R1+0x1cfc] ;  /* 0x001cfc00011a7983 */ /* 0x000ee80000100800 */
[----:B0-----:R-:W3:Y:S04]  /*26b10*/  LDL R24, [R1+0x1ca8] ;  /* 0x001ca80001187983 */ /* 0x001ee80000100800 */
[----:B--2---:R0:W-:Y:S01]  /*26b20*/  STL [R1+0x3e8c], R23 ;  /* 0x003e8c1701007387 */ /* 0x0041e20000100800 */
[----:B----4-:R-:W-:-:S03]  /*26b30*/  @!P0 IMAD.MOV.U32 R2, RZ, RZ, R25 ;  /* 0x000000ffff028224 */ /* 0x010fc600078e0019 */
[----:B------:R-:W2:Y:S04]  /*26b40*/  LDL R25, [R1+0x1cc8] ;  /* 0x001cc80001197983 */ /* 0x000ea80000100800 */
[----:B0-----:R-:W4:Y:S01]  /*26b50*/  LDL R23, [R1+0x1cec] ;  /* 0x001cec0001177983 */ /* 0x001f220000100800 */
[----:B---3--:R-:W-:-:S03]  /*26b60*/  @!P0 IMAD.MOV.U32 R3, RZ, RZ, R24 ;  /* 0x000000ffff038224 */ /* 0x008fc600078e0018 */
[----:B------:R-:W3:Y:S04]  /*26b70*/  LDL R24, [R1+0x1d04] ;  /* 0x001d040001187983 */ /* 0x000ee80000100800 */
[----:B------:R4:W2:Y:S04]  /*26b80*/  @!P0 LDG.E.U8 R22, desc[UR32][R2.64] ;  /* 0x0000002002168981 */ /* 0x0008a8000c1e1100 */
[----:B------:R-:W3:Y:S01]  /*26b90*/  LDL R3, [R1+0x1cb0] ;  /* 0x001cb00001037983 */ /* 0x000ee20000100800 */
[----:B------:R-:W-:Y:S01]  /*26ba0*/  PRMT R21, RZ, 0x7610, R21 ;  /* 0x00007610ff157816 */ /* 0x000fe20000000015 */
[----:B----4-:R-:W-:Y:S01]  /*26bb0*/  @!P0 IMAD.MOV.U32 R2, RZ, RZ, R23 ;  /* 0x000000ffff028224 */ /* 0x010fe200078e0017 */
[----:B------:R-:W-:-:S02]  /*26bc0*/  PRMT R20, RZ, 0x7610, R20 ;  /* 0x00007610ff147816 */ /* 0x000fc40000000014 */
[----:B------:R-:W-:Y:S02]  /*26bd0*/  PRMT R19, RZ, 0x7610, R19 ;  /* 0x00007610ff137816 */ /* 0x000fe40000000013 */
[----:B------:R-:W-:Y:S01]  /*26be0*/  PRMT R18, RZ, 0x7610, R18 ;  /* 0x00007610ff127816 */ /* 0x000fe20000000012 */
[----:B---3--:R0:W3:Y:S02]  /*26bf0*/  @!P0 LDG.E.U8 R21, desc[UR32][R2.64] ;  /* 0x0000002002158981 */ /* 0x0080e4000c1e1100 */
[----:B0-----:R-:W-:Y:S02]  /*26c00*/  @!P0 IMAD.MOV.U32 R2, RZ, RZ, R28 ;  /* 0x000000ffff028224 */ /* 0x001fe400078e001c */
[----:B------:R-:W-:-:S05]  /*26c10*/  @!P0 IMAD.MOV.U32 R3, RZ, RZ, R29 ;  /* 0x000000ffff038224 */ /* 0x000fca00078e001d */
[----:B------:R0:W4:Y:S02]  /*26c20*/  @!P0 LDG.E.U8 R20, desc[UR32][R2.64] ;  /* 0x0000002002148981 */ /* 0x000124000c1e1100 */
[----:B0-----:R-:W-:Y:S02]  /*26c30*/  @!P0 IMAD.MOV.U32 R2, RZ, RZ, R26 ;  /* 0x000000ffff028224 */ /* 0x001fe400078e001a */
[----:B------:R-:W-:-:S05]  /*26c40*/  @!P0 IMAD.MOV.U32 R3, RZ, RZ, R27 ;  /* 0x000000ffff038224 */ /* 0x000fca00078e001b */
[----:B------:R0:W4:Y:S04]  /*26c50*/  @!P0 LDG.E.U8 R19, desc[UR32][R2.64] ;  /* 0x0000002002138981 */ /* 0x000128000c1e1100 */
[----:B--2---:R1:W-:Y:S04]  /*26c60*/  STL [R1+0x3e68], R22 ;  /* 0x003e681601007387 */ /* 0x0043e80000100800 */
[----:B------:R-:W2:Y:S01]  /*26c70*/  LDL R23, [R1+0x1cd0] ;  /* 0x001cd00001177983 */ /* 0x000ea20000100800 */
[----:B0-----:R-:W-:Y:S02]  /*26c80*/  @!P0 IMAD.MOV.U32 R2, RZ, RZ, R24 ;  /* 0x000000ffff028224 */ /* 0x001fe400078e0018 */
[----:B------:R-:W-:Y:S01]  /*26c90*/  @!P0 IMAD.MOV.U32 R3, RZ, RZ, R25 ;  /* 0x000000ffff038224 */ /* 0x000fe200078e0019 */
[----:B-1----:R-:W2:Y:S04]  /*26ca0*/  LDL R22, [R1+0x1d0c] ;  /* 0x001d0c0001167983 */ /* 0x002ea80000100800 */
[----:B------:R2:W2:Y:S04]  /*26cb0*/  @!P0 LDG.E.U8 R18, desc[UR32][R2.64] ;  /* 0x0000002002128981 */ /* 0x0004a8000c1e1100 */
[----:B---3--:R0:W-:Y:S04]  /*26cc0*/  STL [R1+0x3e6c], R21 ;  /* 0x003e6c1501007387 */ /* 0x0081e80000100800 */
[----:B----4-:R1:W-:Y:S04]  /*26cd0*/  STL [R1+0x3e54], R20 ;  /* 0x003e541401007387 */ /* 0x0103e80000100800 */
[----:B------:R-:W3:Y:S04]  /*26ce0*/  LDL R27, [R1+0x1cd8] ;  /* 0x001cd800011b7983 */ /* 0x000ee80000100800 */
[----:B------:R-:W4:Y:S04]  /*26cf0*/  LDL R26, [R1+0x1d14] ;  /* 0x001d1400011a7983 */ /* 0x000f280000100800 */
[----:B------:R4:W-:Y:S04]  /*26d00*/  STL [R1+0x3e58], R19 ;  /* 0x003e581301007387 */ /* 0x0009e80000100800 */
[----:B------:R-:W4:Y:S04]  /*26d10*/  LDL R25, [R1+0x1ce0] ;  /* 0x001ce00001197983 */ /* 0x000f280000100800 */
[----:B------:R-:W4:Y:S01]  /*26d20*/  LDL R24, [R1+0x1d1c] ;  /* 0x001d1c0001187983 */ /* 0x000f220000100800 */
[----:B--2---:R-:W-:-:S02]  /*26d30*/  @!P0 IMAD.MOV.U32 R3, RZ, RZ, R23 ;  /* 0x000000ffff038224 */ /* 0x004fc400078e0017 */
[----:B------:R-:W-:Y:S01]  /*26d40*/  @!P0 IMAD.MOV.U32 R2, RZ, RZ, R22 ;  /* 0x000000ffff028224 */ /* 0x000fe200078e0016 */
[----:B------:R2:W-:Y:S04]  /*26d50*/  STL [R1+0x3ea8], R18 ;  /* 0x003ea81201007387 */ /* 0x0005e80000100800 */
[----:B------:R-:W2:Y:S04]  /*26d60*/  LDL R23, [R1+0x1ce8] ;  /* 0x001ce80001177983 */ /* 0x000ea80000100800 */
[----:B------:R-:W2:Y:S01]  /*26d70*/  LDL R22, [R1+0x1d24] ;  /* 0x001d240001167983 */ /* 0x000ea20000100800 */
[----:B------:R-:W-:-:S02]  /*26d80*/  PRMT R17, RZ, 0x7610, R17 ;  /* 0x00007610ff117816 */ /* 0x000fc40000000011 */
[----:B------:R-:W-:Y:S02]  /*26d90*/  PRMT R16, RZ, 0x7610, R16 ;  /* 0x00007610ff107816 */ /* 0x000fe40000000010 */
[----:B------:R-:W-:Y:S02]  /*26da0*/  PRMT R15, RZ, 0x7610, R15 ;  /* 0x00007610ff0f7816 */ /* 0x000fe4000000000f */
[----:B------:R-:W-:Y:S01]  /*26db0*/  PRMT R14, RZ, 0x7610, R14 ;  /* 0x00007610ff0e7816 */ /* 0x000fe2000000000e */
[----:B0-----:R-:W2:Y:S04]  /*26dc0*/  LDL R21, [R1+0x1cf0] ;  /* 0x001cf00001157983 */ /* 0x001ea80000100800 */
[----:B------:R3:W2:Y:S04]  /*26dd0*/  @!P0 LDG.E.U8 R17, desc[UR32][R2.64] ;  /* 0x0000002002118981 */ /* 0x0006a8000c1e1100 */
[----:B-1----:R-:W2:Y:S01]  /*26de0*/  LDL R20, [R1+0x1d2c] ;  /* 0x001d2c0001147983 */ /* 0x002ea20000100800 */
[----:B---3--:R-:W-:-:S02]  /*26df0*/  @!P0 IMAD.MOV.U32 R3, RZ, RZ, R27 ;  /* 0x000000ffff038224 */ /* 0x008fc400078e001b */
[----:B----4-:R-:W-:-:S05]  /*26e00*/  @!P0 IMAD.MOV.U32 R2, RZ, RZ, R26 ;  /* 0x000000ffff028224 */ /* 0x010fca00078e001a */
[----:B------:R0:W3:Y:S02]  /*26e10*/  @!P0 LDG.E.U8 R16, desc[UR32][R2.64] ;  /* 0x0000002002108981 */ /* 0x0000e4000c1e1100 */
[----:B0-----:R-:W-:Y:S02]  /*26e20*/  @!P0 IMAD.MOV.U32 R3, RZ, RZ, R25 ;  /* 0x000000ffff038224 */ /* 0x001fe400078e0019 */
[----:B------:R-:W-:-:S05]  /*26e30*/  @!P0 IMAD.MOV.U32 R2, RZ, RZ, R24 ;  /* 0x000000ffff028224 */ /* 0x000fca00078e0018 */
[----:B------:R2:W4:Y:S02]  /*26e40*/  @!P0 LDG.E.U8 R15, desc[UR32][R2.64] ;  /* 0x00000020020f8981 */ /* 0x000524000c1e1100 */
[----:B--2---:R-:W-:Y:S02]  /*26e50*/  @!P0 IMAD.MOV.U32 R3, RZ, RZ, R23 ;  /* 0x000000ffff038224 */ /* 0x004fe400078e0017 */
[----:B------:R-:W-:-:S05]  /*26e60*/  @!P0 IMAD.MOV.U32 R2, RZ, RZ, R22 ;  /* 0x000000ffff028224 */ /* 0x000fca00078e0016 */
[----:B------:R-:W2:Y:S04]  /*26e70*/  @!P0 LDG.E.U8 R14, desc[UR32][R2.64] ;  /* 0x00000020020e8981 */ /* 0x000ea8000c1e1100 */
[----:B------:R0:W-:Y:S04]  /*26e80*/  STL [R1+0x3eac], R17 ;  /* 0x003eac1101007387 */ /* 0x0001e80000100800 */
[----:B------:R-:W2:Y:S04]  /*26e90*/  LDL R19, [R1+0x1cf8] ;  /* 0x001cf80001137983 */ /* 0x000ea80000100800 */
[----:B------:R-:W2:Y:S04]  /*26ea0*/  LDL R18, [R1+0x1d34] ;  /* 0x001d340001127983 */ /* 0x000ea80000100800 */
[----:B---3--:R1:W-:Y:S04]  /*26eb0*/  STL [R1+0x3e90], R16 ;  /* 0x003e901001007387 */ /* 0x0083e80000100800 */
[----:B0-----:R-:W3:Y:S04]  /*26ec0*/  LDL R17, [R1+0x1d00] ;  /* 0x001d000001117983 */ /* 0x001ee80000100800 */
[----:B-1----:R-:W3:Y:S04]  /*26ed0*/  LDL R16, [R1+0x1d3c] ;  /* 0x001d3c0001107983 */ /* 0x002ee80000100800 */
[----:B----4-:R0:W-:Y:S04]  /*26ee0*/  STL [R1+0x3e94], R15 ;  /* 0x003e940f01007387 */ /* 0x0101e80000100800 */
[----:B--2---:R1:W-:Y:S04]  /*26ef0*/  STL [R1+0x3e70], R14 ;  /* 0x003e700e01007387 */ /* 0x0043e80000100800 */
[----:B0-----:R-:W2:Y:S04]  /*26f00*/  LDL R15, [R1+0x1d08] ;  /* 0x001d0800010f7983 */ /* 0x001ea80000100800 */
[----:B-1----:R-:W4:Y:S01]  /*26f10*/  LDL R14, [R1+0x1d44] ;  /* 0x001d4400010e7983 */ /* 0x002f220000100800 */
[----:B------:R-:W-:Y:S01]  /*26f20*/  PRMT R13, RZ, 0x7610, R13 ;  /* 0x00007610ff0d7816 */ /* 0x000fe2000000000d */
[----:B------:R-:W-:-:S02]  /*26f30*/  @!P0 IMAD.MOV.U32 R2, RZ, RZ, R20 ;  /* 0x000000ffff028224 */ /* 0x000fc400078e0014 */
[----:B------:R-:W-:Y:S01]  /*26f40*/  @!P0 IMAD.MOV.U32 R3, RZ, RZ, R21 ;  /* 0x000000ffff038224 */ /* 0x000fe200078e0015 */
[----:B------:R-:W-:-:S04]  /*26f50*/  PRMT R12, RZ, 0x7610, R12 ;  /* 0x00007610ff0c7816 */ /* 0x000fc8000000000c */
[----:B------:R0:W4:Y:S02]  /*26f60*/  @!P0 LDG.E.U8 R13, desc[UR32][R2.64] ;  /* 0x00000020020d8981 */ /* 0x000124000c1e1100 */
[----:B0-----:R-:W-:Y:S02]  /*26f70*/  @!P0 IMAD.MOV.U32 R2, RZ, RZ, R18 ;  /* 0x000000ffff028224 */ /* 0x001fe400078e0012 */
[----:B------:R-:W-:-:S05]  /*26f80*/  @!P0 IMAD.MOV.U32 R3, RZ, RZ, R19 ;  /* 0x000000ffff038224 */ /* 0x000fca00078e0013 */
[----:B------:R3:W4:Y:S01]  /*26f90*/  @!P0 LDG.E.U8 R12, desc[UR32][R2.64] ;  /* 0x00000020020c8981 */ /* 0x000722000c1e1100 */
[----:B------:R-:W-:Y:S02]  /*26fa0*/  PRMT R11, RZ, 0x7610, R11 ;  /* 0x00007610ff0b7816 */ /* 0x000fe4000000000b */
[----:B------:R-:W-:Y:S01]  /*26fb0*/  PRMT R10, RZ, 0x7610, R10 ;  /* 0x00007610ff0a7816 */ /* 0x000fe2000000000a */
[----:B---3--:R-:W-:Y:S02]  /*26fc0*/  @!P0 IMAD.MOV.U32 R3, RZ, RZ, R17 ;  /* 0x000000ffff038224 */ /* 0x008fe400078e0011 */
[----:B------:R-:W-:-:S05]  /*26fd0*/  @!P0 IMAD.MOV.U32 R2, RZ, RZ, R16 ;  /* 0x000000ffff028224 */ /* 0x000fca00078e0010 */
[----:B------:R2:W3:Y:S02]  /*26fe0*/  @!P0 LDG.E.U8 R11, desc[UR32][R2.64] ;  /* 0x00000020020b8981 */ /* 0x0004e4000c1e1100 */
[----:B--2---:R-:W-:Y:S02]  /*26ff0*/  @!P0 IMAD.MOV.U32 R3, RZ, RZ, R15 ;  /* 0x000000ffff038224 */ /* 0x004fe400078e000f */
[----:B----4-:R-:W-:-:S05]  /*27000*/  @!P0 IMAD.MOV.U32 R2, RZ, RZ, R14 ;  /* 0x000000ffff028224 */ /* 0x010fca00078e000e */
[----:B------:R-:W2:Y:S04]  /*27010*/  @!P0 LDG.E.U8 R10, desc[UR32][R2.64] ;  /* 0x00000020020a8981 */ /* 0x000ea8000c1e1100 */
[----:B------:R0:W-:Y:S04]  /*27020*/  STL [R1+0x3e74], R13 ;  /* 0x003e740d01007387 */ /* 0x0001e80000100800 */
[----:B------:R-:W4:Y:S04]  /*27030*/  LDL R21, [R1+0x1d10] ;  /* 0x001d100001157983 */ /* 0x000f280000100800 */
[----:B------:R-:W4:Y:S04]  /*27040*/  LDL R20, [R1+0x1d48] ;  /* 0x001d480001147983 */ /* 0x000f280000100800 */
[----:B------:R1:W-:Y:S04]  /*27050*/  STL [R1+0x3e5c], R12 ;  /* 0x003e5c0c01007387 */ /* 0x0003e80000100800 */
[----:B------:R-:W4:Y:S04]  /*27060*/  LDL R19, [R1+0x1d18] ;  /* 0x001d180001137983 */ /* 0x000f280000100800 */
[----:B------:R-:W4:Y:S04]  /*27070*/  LDL R18, [R1+0x1d64] ;  /* 0x001d640001127983 */ /* 0x000f280000100800 */
[----:B------:R-:W4:Y:S04]  /*27080*/  LDL R17, [R1+0x1d20] ;  /* 0x001d200001117983 */ /* 0x000f280000100800 */
[----:B------:R-:W4:Y:S04]  /*27090*/  LDL R16, [R1+0x1d60] ;  /* 0x001d600001107983 */ /* 0x000f280000100800 */
[----:B---3--:R3:W-:Y:S04]  /*270a0*/  STL [R1+0x3e60], R11 ;  /* 0x003e600b01007387 */ /* 0x0087e80000100800 */
[----:B------:R-:W4:Y:S04]  /*270b0*/  LDL R15, [R1+0x1d28] ;  /* 0x001d2800010f7983 */ /* 0x000f280000100800 */
[----:B------:R-:W4:Y:S04]  /*270c0*/  LDL R14, [R1+0x1d5c] ;  /* 0x001d5c00010e7983 */ /* 0x000f280000100800 */
[----:B0-----:R-:W4:Y:S04]  /*270d0*/  LDL R13, [R1+0x1d30] ;  /* 0x001d3000010d7983 */ /* 0x001f280000100800 */
[----:B-1----:R-:W4:Y:S04]  /*270e0*/  LDL R12, [R1+0x1d58] ;  /* 0x001d5800010c7983 */ /* 0x002f280000100800 */
[----:B--2---:R0:W-:Y:S04]  /*270f0*/  STL [R1+0x3eb0], R10 ;  /* 0x003eb00a01007387 */ /* 0x0041e80000100800 */
[----:B---3--:R-:W2:Y:S04]  /*27100*/  LDL R11, [R1+0x1d38] ;  /* 0x001d3800010b7983 */ /* 0x008ea80000100800 */
[----:B0-----:R-:W3:Y:S01]  /*27110*/  LDL R10, [R1+0x1d54] ;  /* 0x001d5400010a7983 */ /* 0x001ee20000100800 */
[----:B------:R-:W-:Y:S01]  /*27120*/  PRMT R9, RZ, 0x7610, R9 ;  /* 0x00007610ff097816 */ /* 0x000fe20000000009 */
[----:B----4-:R-:W-:-:S02]  /*27130*/  @!P0 IMAD.MOV.U32 R2, RZ, RZ, R20 ;  /* 0x000000ffff028224 */ /* 0x010fc400078e0014 */
[----:B------:R-:W-:Y:S01]  /*27140*/  @!P0 IMAD.MOV.U32 R3, RZ, RZ, R21 ;  /* 0x000000ffff038224 */ /* 0x000fe200078e0015 */
[----:B------:R-:W-:-:S04]  /*27150*/  PRMT R8, RZ, 0x7610, R8 ;  /* 0x00007610ff087816 */ /* 0x000fc80000000008 */
[----:B------:R0:W4:Y:S01]  /*27160*/  @!P0 LDG.E.U8 R9, desc[UR32][R2.64] ;  /* 0x0000002002098981 */ /* 0x000122000c1e1100 */
[----:B------:R-:W-:Y:S01]  /*27170*/  PRMT R7, RZ, 0x7610, R7 ;  /* 0x00007610ff077816 */ /* 0x000fe20000000007 */
[----:B0-----:R-:W-:Y:S02]  /*27180*/  @!P0 IMAD.MOV.U32 R2, RZ, RZ, R18 ;  /* 0x000000ffff028224 */ /* 0x001fe400078e0012 */
[----:B------:R-:W-:-:S05]  /*27190*/  @!P0 IMAD.MOV.U32 R3, RZ, RZ, R19 ;  /* 0x000000ffff038224 */ /* 0x000fca00078e0013 */
[----:B------:R0:W4:Y:S01]  /*271a0*/  @!P0 LDG.E.U8 R8, desc[UR32][R2.64] ;  /* 0x0000002002088981 */ /* 0x000122000c1e1100 */
[----:B------:R-:W-:Y:S01]  /*271b0*/  PRMT R6, RZ, 0x7610, R6 ;  /* 0x00007610ff067816 */ /* 0x000fe20000000006 */
[----:B0-----:R-:W-:Y:S02]  /*271c0*/  @!P0 IMAD.MOV.U32 R2, RZ, RZ, R16 ;  /* 0x000000ffff028224 */ /* 0x001fe400078e0010 */
[----:B------:R-:W-:-:S05]  /*271d0*/  @!P0 IMAD.MOV.U32 R3, RZ, RZ, R17 ;  /* 0x000000ffff038224 */ /* 0x000fca00078e0011 */
[----:B------:R0:W4:Y:S01]  /*271e0*/  @!P0 LDG.E.U8 R7, desc[UR32][R2.64] ;  /* 0x0000002002078981 */ /* 0x000122000c1e1100 */
[----:B------:R-:W-:Y:S02]  /*271f0*/  PRMT R5, RZ, 0x7610, R5 ;  /* 0x00007610ff057816 */ /* 0x000fe40000000005 */
[----:B------:R-:W-:Y:S01]  /*27200*/  PRMT R4, RZ, 0x7610, R4 ;  /* 0x00007610ff047816 */ /* 0x000fe20000000004 */
[----:B0-----:R-:W-:Y:S02]  /*27210*/  @!P0 IMAD.MOV.U32 R3, RZ, RZ, R15 ;  /* 0x000000ffff038224 */ /* 0x001fe400078e000f */
[----:B------:R-:W-:-:S05]  /*27220*/  @!P0 IMAD.MOV.U32 R2, RZ, RZ, R14 ;  /* 0x000000ffff028224 */ /* 0x000fca00078e000e */
[----:B------:R0:W4:Y:S02]  /*27230*/  @!P0 LDG.E.U8 R6, desc[UR32][R2.64] ;  /* 0x0000002002068981 */ /* 0x000124000c1e1100 */
[----:B0-----:R-:W-:Y:S02]  /*27240*/  @!P0 IMAD.MOV.U32 R2, RZ, RZ, R12 ;  /* 0x000000ffff028224 */ /* 0x001fe400078e000c */
[----:B------:R-:W-:-:S05]  /*27250*/  @!P0 IMAD.MOV.U32 R3, RZ, RZ, R13 ;  /* 0x000000ffff038224 */ /* 0x000fca00078e000d */
[----:B------:R2:W4:Y:S02]  /*27260*/  @!P0 LDG.E.U8 R5, desc[UR32][R2.64] ;  /* 0x0000002002058981 */ /* 0x000524000c1e1100 */
[----:B--2---:R-:W-:Y:S02]  /*27270*/  @!P0 IMAD.MOV.U32 R3, RZ, RZ, R11 ;  /* 0x000000ffff038224 */ /* 0x004fe400078e000b */
[----:B---3--:R-:W-:-:S05]  /*27280*/  @!P0 IMAD.MOV.U32 R2, RZ, RZ, R10 ;  /* 0x000000ffff028224 */ /* 0x008fca00078e000a */
[----:B------:R0:W2:Y:S04]  /*27290*/  @!P0 LDG.E.U8 R4, desc[UR32][R2.64] ;  /* 0x0000002002048981 */ /* 0x0000a8000c1e1100 */
[----:B0-----:R-:W0:Y:S04]  /*272a0*/  LDS.U8 R3, [R0+UR5] ;  /* 0x0000000500037984 */ /* 0x001e280008000000 */
[----:B----4-:R-:W-:Y:S04]  /*272b0*/  STL [R1+0x3eb4], R9 ;  /* 0x003eb40901007387 */ /* 0x010fe80000100800 */
[----:B------:R-:W1:Y:S04]  /*272c0*/  LDS.U8 R2, [R0+UR5+0x108] ;  /* 0x0001080500027984 */ /* 0x000e680008000000 */
[----:B------:R-:W-:Y:S04]  /*272d0*/  STL [R1+0x3e98], R8 ;  /* 0x003e980801007387 */ /* 0x000fe80000100800 */
[----:B------:R-:W-:Y:S04]  /*272e0*/  STL [R1+0x3e9c], R7 ;  /* 0x003e9c0701007387 */ /* 0x000fe80000100800 */
[----:B------:R-:W-:Y:S04]  /*272f0*/  STL [R1+0x3e78], R6 ;  /* 0x003e780601007387 */ /* 0x000fe80000100800 */
[----:B------:R-:W-:Y:S04]  /*27300*/  STL [R1+0x3e7c], R5 ;  /* 0x003e7c0501007387 */ /* 0x000fe80000100800 */
[----:B--2---:R-:W-:Y:S04]  /*27310*/  STL [R1+0x3e80], R4 ;  /* 0x003e800401007387 */ /* 0x004fe80000100800 */
[----:B0-----:R-:W-:Y:S04]  /*27320*/  STL [R1+0x3e84], R3 ;  /* 0x003e840301007387 */ /* 0x001fe80000100800 */
[----:B------:R-:W0:Y:S04]  /*27330*/  LDS.U8 R3, [R0+UR5+0x8] ;  /* 0x0000080500037984 */ /* 0x000e280008000000 */
[----:B-1----:R-:W-:Y:S04]  /*27340*/  STL [R1+0x3eb8], R2 ;  /* 0x003eb80201007387 */ /* 0x002fe80000100800 */
[----:B------:R-:W1:Y:S04]  /*27350*/  LDS.U8 R2, [R0+UR5+0x100] ;  /* 0x0001000500027984 */ /* 0x000e680008000000 */
[----:B------:R-:W2:Y:S04]  /*27360*/  LDS.U8 R4, [R0+UR5+0x1000] ;  /* 0x0010000500047984 */ /* 0x000ea80008000000 */
[----:B0-----:R-:W-:Y:S04]  /*27370*/  STL [R1+0x31c], R3 ;  /* 0x00031c0301007387 */ /* 0x001fe80000100800 */
[----:B------:R-:W0:Y:S04]  /*27380*/  LDS.U8 R3, [R0+UR5+0x1108] ;  /* 0x0011080500037984 */ /* 0x000e280008000000 */
[----:B-1----:R-:W-:Y:S04]  /*27390*/  STL [R1+0x318], R2 ;  /* 0x0003180201007387 */ /* 0x002fe80000100800 */
[----:B------:R-:W1:Y:S04]  /*273a0*/  LDS.U8 R2, [R0+UR5+0x1008] ;  /* 0x0010080500027984 */ /* 0x000e680008000000 */
[----:B--2---:R-:W-:Y:S04]  /*273b0*/  STL [R1+0x324], R4 ;  /* 0x0003240401007387 */ /* 0x004fe80000100800 */
        /* <DEDUP_REMOVED lines=45> */
[----:B-1----:R1:W-:Y:S04]  /*27690*/  STL [R1+0x1da4], R2 ;  /* 0x001da40201007387 */ /* 0x0023e80000100800 */
[----:B--2---:R-:W-:Y:S04]  /*276a0*/  STL [R1+0x1db0], R4 ;  /* 0x001db00401007387 */ /* 0x004fe80000100800 */
[----:B------:R-:W2:Y:S04]  /*276b0*/  LDS.U8 R4, [R0+UR5+0x3088] ;  /* 0x0030880500047984 */ /* 0x000ea80008000000 */
[----:B0-----:R-:W-:Y:S04]  /*276c0*/  STL [R1+0x1dac], R3 ;  /* 0x001dac0301007387 */ /* 0x001fe80000100800 */
[----:B------:R-:W0:Y:S01]  /*276d0*/  LDS.U8 R3, [R0+UR5+0x3180] ;  /* 0x0031800500037984 */ /* 0x000e220008000000 */
[----:B-1----:R-:W-:-:S03]  /*276e0*/  LOP3.LUT R2, R0, 0x210, RZ, 0x3c, !PT ;  /* 0x0000021000027812 */ /* 0x002fc600078e3cff */
[----:B------:R-:W-:Y:S04]  /*276f0*/  STL [R1+0x1f40], R0 ;  /* 0x001f400001007387 */ /* 0x000fe80000100800 */
[----:B--2---:R-:W-:Y:S04]  /*27700*/  STL [R1+0x1db8], R4 ;  /* 0x001db80401007387 */ /* 0x004fe80000100800 */
[----:B------:R-:W1:Y:S04]  /*27710*/  LDS.U8 R0, [R2+UR5] ;  /* 0x0000000502007984 */ /* 0x000e680008000000 */
        /* <DEDUP_REMOVED lines=52> */
[----:B--2---:R-:W-:Y:S04]  /*27a60*/  STL [R1+0x1e9c], R4 ;  /* 0x001e9c0401007387 */ /* 0x004fe80000100800 */
[----:B------:R-:W1:Y:S01]  /*27a70*/  LDS.U8 R0, [R2+UR5+0x2180] ;  /* 0x0021800502007984 */ /* 0x000e620008000000 */
[----:B------:R-:W2:Y:S03]  /*27a80*/  S2R R29, SR_TID.X ;  /* 0x00000000001d7919 */ /* 0x000ea60000002100 */
[----:B------:R-:W-:Y:S04]  /*27a90*/  LDS.U8 R4, [R2+UR5+0x3188] ;  /* 0x0031880502047984 */ /* 0x000fe80008000000 */
[----:B0-----:R-:W-:Y:S04]  /*27aa0*/  STL [R1+0x1ea8], R3 ;  /* 0x001ea80301007387 */ /* 0x001fe80000100800 */
[----:B------:R-:W0:Y:S04]  /*27ab0*/  LDS.U8 R3, [R2+UR5+0x3080] ;  /* 0x0030800502037984 */ /* 0x000e280008000000 */
[----:B-1----:R1:W-:Y:S01]  /*27ac0*/  STL [R1+0x1ea4], R0 ;  /* 0x001ea40001007387 */ /* 0x0023e20000100800 */
[----:B--2---:R-:W-:-:S02]  /*27ad0*/  LOP3.LUT R27, R29, 0x3, RZ, 0xc0, !PT ;  /* 0x000000031d1b7812 */ /* 0x004fc400078ec0ff */
[----:B------:R-:W-:-:S04]  /*27ae0*/  SHF.R.U32.HI R28, RZ, 0x2, R29 ;  /* 0x00000002ff1c7819 */ /* 0x000fc8000001161d */
[----:B------:R-:W-:Y:S01]  /*27af0*/  SGXT.U32 R28, R28, 0x3 ;  /* 0x000000031c1c781a */ /* 0x000fe20000000000 */
[----:B-1----:R-:W-:Y:S01]  /*27b00*/  IMAD R0, R27, 0x420, RZ ;  /* 0x000004201b007824 */ /* 0x002fe200078e02ff */
[----:B0-----:R-:W-:Y:S04]  /*27b10*/  STL [R1+0x1eb0], R3 ;  /* 0x001eb00301007387 */ /* 0x001fe80000100800 */
[----:B------:R-:W0:Y:S01]  /*27b20*/  LDS.U8 R3, [R2+UR5+0x3088] ;  /* 0x0030880502037984 */ /* 0x000e220008000000 */
[----:B------:R-:W-:Y:S02]  /*27b30*/  SHF.R.U32.HI R29, RZ, 0x1, R29 ;  /* 0x00000001ff1d7819 */ /* 0x000fe4000001161d */
[----:B------:R-:W-:Y:S01]  /*27b40*/  LOP3.LUT R0, R0, R28, RZ, 0xfc, !PT ;  /* 0x0000001c00007212 */ /* 0x000fe200078efcff */
[----:B------:R-:W1:Y:S03]  /*27b50*/  LDS.U8 R2, [R2+UR5+0x3180] ;  /* 0x0031800502027984 */ /* 0x000e660008000000 */
[----:B------:R-:W-:-:S04]  /*27b60*/  LOP3.LUT R0, R0, 0x10, R29, 0xf8, !PT ;  /* 0x0000001000007812 */ /* 0x000fc800078ef81d */
[----:B------:R-:W-:Y:S01]  /*27b70*/  LOP3.LUT R0, R0, 0x20, RZ, 0x3c, !PT ;  /* 0x0000002000007812 */ /* 0x000fe200078e3cff */
[----:B------:R-:W-:Y:S04]  /*27b80*/  STL [R1+0x1eac], R4 ;  /* 0x001eac0401007387 */ /* 0x000fe80000100800 */
[----:B------:R-:W2:Y:S04]  /*27b90*/  LDS.U8 R4, [R0+UR5] ;  /* 0x0000000500047984 */ /* 0x000ea80008000000 */
[----:B------:R-:W-:Y:S04]  /*27ba0*/  LDS.U8 R5, [R0+UR5+0x3188] ;  /* 0x0031880500057984 */ /* 0x000fe80008000000 */
        /* <DEDUP_REMOVED lines=58> */
[----:B------:R-:W2:Y:S01]  /*27f50*/  LDS.U8 R4, [R0+UR5+0x3088] ;  /* 0x0030880500047984 */ /* 0x000ea20008000000 */
[----:B-1----:R-:W-:-:S03]  /*27f60*/  IMAD R2, R27, 0x420, RZ ;  /* 0x000004201b027824 */ /* 0x002fc600078e02ff */
[----:B0-----:R-:W-:Y:S04]  /*27f70*/  STL [R1+0x1dd0], R3 ;  /* 0x001dd00301007387 */ /* 0x001fe80000100800 */
[----:B------:R-:W0:Y:S01]  /*27f80*/  LDS.U8 R3, [R0+UR5+0x3180] ;  /* 0x0031800500037984 */ /* 0x000e220008000000 */
[----:B------:R-:W-:-:S04]  /*27f90*/  LOP3.LUT R2, R2, R28, RZ, 0xfc, !PT ;  /* 0x0000001c02027212 */ /* 0x000fc800078efcff */
[----:B------:R-:W-:-:S04]  /*27fa0*/  LOP3.LUT R2, R2, 0x10, R29, 0xf8, !PT ;  /* 0x0000001002027812 */ /* 0x000fc800078ef81d */
[----:B------:R-:W-:Y:S01]  /*27fb0*/  LOP3.LUT R2, R2, 0x230, RZ, 0x3c, !PT ;  /* 0x0000023002027812 */ /* 0x000fe200078e3cff */
[----:B------:R-:W-:Y:S04]  /*27fc0*/  STL [R1+0x1dcc], R5 ;  /* 0x001dcc0501007387 */ /* 0x000fe80000100800 */
[----:B------:R-:W1:Y:S04]  /*27fd0*/  LDS.U8 R0, [R2+UR5] ;  /* 0x0000000502007984 */ /* 0x000e680008000000 */
        /* <DEDUP_REMOVED lines=61> */
[--C-:B------:R-:W-:Y:S01]  /*283b0*/  SHF.R.U32.HI R28, RZ, 0x2, R29.reuse ;  /* 0x00000002ff1c7819 */ /* 0x100fe2000001161d */
[----:B0-----:R-:W-:Y:S04]  /*283c0*/  STL [R1+0x1ed0], R3 ;  /* 0x001ed00301007387 */ /* 0x001fe80000100800 */
[----:B------:R-:W0:Y:S01]  /*283d0*/  LDS.U8 R3, [R2+UR5+0x3088] ;  /* 0x0030880502037984 */ /* 0x000e220008000000 */
[----:B-1----:R-:W-:Y:S01]  /*283e0*/  IMAD R0, R27, 0x420, RZ ;  /* 0x000004201b007824 */ /* 0x002fe200078e02ff */
[----:B------:R-:W-:Y:S02]  /*283f0*/  SGXT.U32 R28, R28, 0x3 ;  /* 0x000000031c1c781a */ /* 0x000fe40000000000 */
[----:B------:R-:W-:Y:S01]  /*28400*/  SHF.R.U32.HI R29, RZ, 0x1, R29 ;  /* 0x00000001ff1d7819 */ /* 0x000fe2000001161d */
[----:B------:R-:W1:Y:S01]  /*28410*/  LDS.U8 R2, [R2+UR5+0x3180] ;  /* 0x0031800502027984 */ /* 0x000e620008000000 */
[----:B------:R-:W-:-:S04]  /*28420*/  LOP3.LUT R0, R0, R28, RZ, 0xfc, !PT ;  /* 0x0000001c00007212 */ /* 0x000fc800078efcff */
        /* <DEDUP_REMOVED lines=66> */
[----:B-1----:R-:W-:-:S05]  /*28850*/  IMAD R2, R27, 0x420, RZ ;  /* 0x000004201b027824 */ /* 0x002fca00078e02ff */
[----:B------:R-:W-:-:S04]  /*28860*/  LOP3.LUT R2, R2, R28, RZ, 0xfc, !PT ;  /* 0x0000001c02027212 */ /* 0x000fc800078efcff */
[----:B------:R-:W-:-:S04]  /*28870*/  LOP3.LUT R2, R2, 0x10, R29, 0xf8, !PT ;  /* 0x0000001002027812 */ /* 0x000fc800078ef81d */
[----:B------:R-:W-:Y:S01]  /*28880*/  LOP3.LUT R2, R2, 0x250, RZ, 0x3c, !PT ;  /* 0x0000025002027812 */ /* 0x000fe200078e3cff */
[----:B------:R-:W-:Y:S04]  /*28890*/  STL [R1+0x1dec], R5 ;  /* 0x001dec0501007387 */ /* 0x000fe80000100800 */
[----:B--2---:R-:W-:Y:S04]  /*288a0*/  STL [R1+0x1df8], R4 ;  /* 0x001df80401007387 */ /* 0x004fe80000100800 */
[----:B------:R-:W1:Y:S04]  /*288b0*/  LDS.U8 R0, [R2+UR5] ;  /* 0x0000000502007984 */ /* 0x000e680008000000 */
[----:B------:R-:W2:Y:S01]  /*288c0*/  LDS.U8 R4, [R2+UR5+0x108] ;  /* 0x0001080502047984 */ /* 0x000ea20008000000 */
[----:B------:R-:W3:Y:S03]  /*288d0*/  S2R R29, SR_TID.X ;  /* 0x00000000001d7919 */ /* 0x000ee60000002100 */
        /* <DEDUP_REMOVED lines=54> */
[----:B---3--:R-:W-:-:S02]  /*28c40*/  LOP3.LUT R27, R29, 0x3, RZ, 0xc0, !PT ;  /* 0x000000031d1b7812 */ /* 0x008fc400078ec0ff */
[----:B------:R-:W-:Y:S01]  /*28c50*/  SHF.R.U32.HI R28, RZ, 0x2, R29 ;  /* 0x00000002ff1c7819 */ /* 0x000fe2000001161d */
[----:B------:R-:W-:Y:S04]  /*28c60*/  LDS.U8 R4, [R2+UR5+0x3180] ;  /* 0x0031800502047984 */ /* 0x000fe80008000000 */
[----:B0-----:R-:W-:Y:S04]  /*28c70*/  STL [R1+0x1ee8], R3 ;  /* 0x001ee80301007387 */ /* 0x001fe80000100800 */
[----:B------:R-:W0:Y:S04]  /*28c80*/  LDS.U8 R3, [R2+UR5+0x3080] ;  /* 0x0030800502037984 */ /* 0x000e280008000000 */
[----:B-1----:R1:W-:Y:S04]  /*28c90*/  STL [R1+0x1ee4], R0 ;  /* 0x001ee40001007387 */ /* 0x0023e80000100800 */
[----:B0-----:R-:W-:Y:S04]  /*28ca0*/  STL [R1+0x1ef0], R3 ;  /* 0x001ef00301007387 */ /* 0x001fe80000100800 */
[----:B------:R-:W0:Y:S01]  /*28cb0*/  LDS.U8 R3, [R2+UR5+0x3188] ;  /* 0x0031880502037984 */ /* 0x000e220008000000 */
[----:B-1----:R-:W-:Y:S01]  /*28cc0*/  IMAD R0, R27, 0x420, RZ ;  /* 0x000004201b007824 */ /* 0x002fe200078e02ff */
[----:B------:R-:W-:-:S02]  /*28cd0*/  SGXT.U32 R28, R28, 0x3 ;  /* 0x000000031c1c781a */ /* 0x000fc40000000000 */
[----:B------:R-:W-:Y:S02]  /*28ce0*/  SHF.R.U32.HI R29, RZ, 0x1, R29 ;  /* 0x00000001ff1d7819 */ /* 0x000fe4000001161d */
[----:B------:R-:W-:-:S04]  /*28cf0*/  LOP3.LUT R0, R0, R28, RZ, 0xfc, !PT ;  /* 0x0000001c00007212 */ /* 0x000fc800078efcff */
[----:B------:R-:W-:-:S04]  /*28d00*/  LOP3.LUT R0, R0, 0x10, R29, 0xf8, !PT ;  /* 0x0000001000007812 */ /* 0x000fc800078ef81d */
[----:B------:R-:W-:-:S05]  /*28d10*/  LOP3.LUT R0, R0, 0x60, RZ, 0x3c, !PT ;  /* 0x0000006000007812 */ /* 0x000fca00078e3cff */
[----:B------:R-:W-:Y:S04]  /*28d20*/  LDS.U8 R2, [R0+UR5+0x108] ;  /* 0x0001080500027984 */ /* 0x000fe80008000000 */
[----:B0-----:R-:W-:Y:S04]  /*28d30*/  STL [R1+0x1eec], R3 ;  /* 0x001eec0301007387 */ /* 0x001fe80000100800 */
[----:B------:R-:W0:Y:S04]  /*28d40*/  LDS.U8 R3, [R0+UR5] ;  /* 0x0000000500037984 */ /* 0x000e280008000000 */
[----:B------:R-:W-:Y:S04]  /*28d50*/  STL [R1+0x1ef8], R5 ;  /* 0x001ef80501007387 */ /* 0x000fe80000100800 */
[----:B------:R-:W-:Y:S04]  /*28d60*/  STL [R1+0x1ef4], R4 ;  /* 0x001ef40401007387 */ /* 0x000fe80000100800 */
[----:B------:R-:W1:Y:S04]  /*28d70*/  LDS.U8 R4, [R0+UR5+0x8] ;  /* 0x0000080500047984 */ /* 0x000e680008000000 */
[----:B0-----:R-:W-:Y:S04]  /*28d80*/  STL [R1+0x374], R3 ;  /* 0x0003740301007387 */ /* 0x001fe80000100800 */
[----:B------:R-:W0:Y:S04]  /*28d90*/  LDS.U8 R3, [R0+UR5+0x100] ;  /* 0x0001000500037984 */ /* 0x000e280008000000 */
[----:B------:R-:W-:Y:S04]  /*28da0*/  STL [R1+0x370], R2 ;  /* 0x0003700201007387 */ /* 0x000fe80000100800 */
[----:B------:R-:W2:Y:S04]  /*28db0*/  LDS.U8 R2, [R0+UR5+0x1000] ;  /* 0x0010000500027984 */ /* 0x000ea80008000000 */
[----:B-1----:R-:W-:Y:S04]  /*28dc0*/  STL [R1+0x37c], R4 ;  /* 0x00037c0401007387 */ /* 0x002fe80000100800 */
[----:B------:R-:W1:Y:S04]  /*28dd0*/  LDS.U8 R4, [R0+UR5+0x1108] ;  /* 0x0011080500047984 */ /* 0x000e680008000000 */
[----:B0-----:R-:W-:Y:S04]  /*28de0*/  STL [R1+0x378], R3 ;  /* 0x0003780301007387 */ /* 0x001fe80000100800 */
[----:B------:R-:W0:Y:S04]  /*28df0*/  LDS.U8 R3, [R0+UR5+0x1008] ;  /* 0x0010080500037984 */ /* 0x000e280008000000 */
[----:B--2---:R-:W-:Y:S04]  /*28e00*/  STL [R1+0x384], R2 ;  /* 0x0003840201007387 */ /* 0x004fe80000100800 */
        /* <DEDUP_REMOVED lines=43> */
[----:B-1----:R-:W-:Y:S01]  /*290c0*/  STL [R1+0x1e08], R4 ;  /* 0x001e080401007387 */ /* 0x002fe20000100800 */
[----:B------:R-:W-:-:S03]  /*290d0*/  IMAD R9, R27, 0x420, RZ ;  /* 0x000004201b097824 */ /* 0x000fc600078e02ff */
[----:B------:R-:W-:Y:S02]  /*290e0*/  LDS.U8 R4, [R0+UR5+0x3088] ;  /* 0x0030880500047984 */ /* 0x000fe40008000000 */
[----:B------:R-:W-:Y:S02]  /*290f0*/  LOP3.LUT R9, R9, R28, RZ, 0xfc, !PT ;  /* 0x0000001c09097212 */ /* 0x000fe400078efcff */
[----:B0-----:R-:W-:Y:S04]  /*29100*/  STL [R1+0x1e04], R3 ;  /* 0x001e040301007387 */ /* 0x001fe80000100800 */
[----:B--2---:R-:W-:Y:S04]  /*29110*/  STL [R1+0x1e10], R2 ;  /* 0x001e100201007387 */ /* 0x004fe80000100800 */
[----:B------:R-:W0:Y:S01]  /*29120*/  LDS.U8 R2, [R0+UR5+0x3188] ;  /* 0x0031880500027984 */ /* 0x000e220008000000 */
[----:B------:R-:W-:-:S03]  /*29130*/  LOP3.LUT R9, R9, 0x10, R29, 0xf8, !PT ;  /* 0x0000001009097812 */ /* 0x000fc600078ef81d */
[----:B------:R-:W1:Y:S01]  /*29140*/  LDS.U8 R3, [R0+UR5+0x3180] ;  /* 0x0031800500037984 */ /* 0x000e620008000000 */
[----:B------:R-:W-:-:S05]  /*29150*/  LOP3.LUT R9, R9, 0x270, RZ, 0x3c, !PT ;  /* 0x0000027009097812 */ /* 0x000fca00078e3cff */
[----:B------:R-:W-:Y:S04]  /*29160*/  LDS.U8 R0, [R9+UR5+0x108] ;  /* 0x0001080509007984 */ /* 0x000fe80008000000 */
[----:B0-----:R-:W-:Y:S04]  /*29170*/  STL [R1+0x1e0c], R2 ;  /* 0x001e0c0201007387 */ /* 0x001fe80000100800 */
[----:B------:R-:W0:Y:S04]  /*29180*/  LDS.U8 R2, [R9+UR5] ;  /* 0x0000000509027984 */ /* 0x000e280008000000 */
[----:B------:R-:W-:Y:S04]  /*29190*/  STL [R1+0x1e18], R4 ;  /* 0x001e180401007387 */ /* 0x000fe80000100800 */
[----:B-1----:R-:W-:Y:S04]  /*291a0*/  STL [R1+0x1e14], R3 ;  /* 0x001e140301007387 */ /* 0x002fe80000100800 */
        /* <DEDUP_REMOVED lines=54> */
[----:B------:R-:W3:Y:S04]  /*29510*/  LDL.LU R10, [R1+0x314] ;  /* 0x00031400010a7983 */ /* 0x000ee80000300800 */
[----:B0-----:R-:W-:Y:S04]  /*29520*/  STL [R1+0x1f04], R2 ;  /* 0x001f040201007387 */ /* 0x001fe80000100800 */
[----:B------:R-:W4:Y:S04]  /*29530*/  LDL.LU R17, [R1+0x310] ;  /* 0x0003100001117983 */ /* 0x000f280000300800 */
[----:B--2---:R0:W-:Y:S04]  /*29540*/  STL [R1+0x1f10], R0 ;  /* 0x001f100001007387 */ /* 0x0041e80000100800 */
[----:B------:R-:W2:Y:S04]  /*29550*/  LDL.LU R18, [R1+0x2f0] ;  /* 0x0002f00001127983 */ /* 0x000ea80000300800 */
[----:B------:R-:W2:Y:S04]  /*29560*/  LDL.LU R25, [R1+0x2ec] ;  /* 0x0002ec0001197983 */ /* 0x000ea80000300800 */
[----:B------:R-:W2:Y:S04]  /*29570*/  LDL.LU R26, [R1+0x2d0] ;  /* 0x0002d000011a7983 */ /* 0x000ea80000300800 */
[----:B------:R-:W1:Y:S04]  /*29580*/  LDS.U8 R2, [R9+UR5+0x3188] ;  /* 0x0031880509027984 */ /* 0x000e680008000000 */
        /* <DEDUP_REMOVED lines=21> */
[----:B------:R-:W0:Y:S03]  /*296e0*/  S2R R3, SR_TID.X ;  /* 0x0000000000037919 */ /* 0x000e260000002100 */
[----:B-1----:R-:W-:Y:S04]  /*296f0*/  STL [R1+0x1f0c], R2 ;  /* 0x001f0c0201007387 */ /* 0x002fe80000100800 */
[----:B------:R-:W1:Y:S04]  /*29700*/  LDS.U8 R2, [R9+UR5+0x3088] ;  /* 0x0030880509027984 */ /* 0x000e680008000000 */
[----:B------:R-:W1:Y:S01]  /*29710*/  LDS.U8 R9, [R9+UR5+0x3180] ;  /* 0x0031800509097984 */ /* 0x000e620008000000 */
[----:B------:R-:W-:Y:S01]  /*29720*/  BAR.SYNC.DEFER_BLOCKING 0x0 ;  /* 0x0000000000007b1d */ /* 0x000fe20000010000 */
[----:B0-----:R-:W-:-:S05]  /*29730*/  LOP3.LUT R3, R3, 0x3f, RZ, 0xc0, !PT ;  /* 0x0000003f03037812 */ /* 0x001fca00078ec0ff */
[----:B-1----:R0:W-:Y:S04]  /*29740*/  STL [R1+0x1f18], R2 ;  /* 0x001f180201007387 */ /* 0x0021e80000100800 */
[----:B0-----:R-:W2:Y:S04]  /*29750*/  LDL.LU R2, [R1+0x3eb8] ;  /* 0x003eb80001027983 */ /* 0x001ea80000300800 */
[----:B------:R0:W-:Y:S04]  /*29760*/  STL [R1+0x1f14], R9 ;  /* 0x001f140901007387 */ /* 0x0001e80000100800 */
[----:B0-----:R-:W2:Y:S04]  /*29770*/  LDL.LU R9, [R1+0x3eb4] ;  /* 0x003eb40001097983 */ /* 0x001ea80000300800 */
[----:B---3--:R0:W-:Y:S04]  /*29780*/  STS.U8 [R3+UR5], R10 ;  /* 0x0000000a03007988 */ /* 0x0081e80008000005 */
[----:B0-----:R-:W3:Y:S04]  /*29790*/  LDL.LU R10, [R1+0x3eb0] ;  /* 0x003eb000010a7983 */ /* 0x001ee80000300800 */
[----:B----4-:R0:W-:Y:S04]  /*297a0*/  STS.U8 [R3+UR5+0x40], R17 ;  /* 0x0000401103007988 */ /* 0x0101e80008000005 */
[----:B--2---:R1:W-:Y:S04]  /*297b0*/  STS.U8 [R3+UR5+0x200], R18 ;  /* 0x0002001203007988 */ /* 0x0043e80008000005 */
[----:B------:R2:W-:Y:S04]  /*297c0*/  STS.U8 [R3+UR5+0x240], R25 ;  /* 0x0002401903007988 */ /* 0x0005e80008000005 */
[----:B------:R4:W-:Y:S04]  /*297d0*/  STS.U8 [R3+UR5+0x400], R26 ;  /* 0x0004001a03007988 */ /* 0x0009e80008000005 */
[----:B0-----:R-:W3:Y:S04]  /*297e0*/  LDL.LU R17, [R1+0x3eac] ;  /* 0x003eac0001117983 */ /* 0x001ee80000300800 */
[----:B-1----:R-:W3:Y:S04]  /*297f0*/  LDL.LU R18, [R1+0x3ea8] ;  /* 0x003ea80001127983 */ /* 0x002ee80000300800 */
[----:B--2---:R-:W2:Y:S04]  /*29800*/  LDL.LU R25, [R1+0x3ea4] ;  /* 0x003ea40001197983 */ /* 0x004ea80000300800 */
[----:B----4-:R-:W4:Y:S04]  /*29810*/  LDL.LU R26, [R1+0x3ea0] ;  /* 0x003ea000011a7983 */ /* 0x010f280000300800 */
[----:B------:R-:W-:Y:S04]  /*29820*/  STS.U8 [R3+UR5+0x440], R0 ;  /* 0x0004400003007988 */ /* 0x000fe80008000005 */
[----:B------:R-:W-:Y:S04]  /*29830*/  STS.U8 [R3+UR5+0x600], R4 ;  /* 0x0006000403007988 */ /* 0x000fe80008000005 */
[----:B------:R-:W-:Y:S04]  /*29840*/  STS.U8 [R3+UR5+0x640], R5 ;  /* 0x0006400503007988 */ /* 0x000fe80008000005 */
[----:B------:R-:W-:Y:S04]  /*29850*/  STS.U8 [R3+UR5+0x800], R6 ;  /* 0x0008000603007988 */ /* 0x000fe80008000005 */
[----:B------:R0:W-:Y:S04]  /*29860*/  STS.U8 [R3+UR5+0x840], R7 ;  /* 0x0008400703007988 */ /* 0x0001e80008000005 */
[----:B------:R1:W-:Y:S04]  /*29870*/  STS.U8 [R3+UR5+0xa00], R8 ;  /* 0x000a000803007988 */ /* 0x0003e80008000005 */
        /* <DEDUP_REMOVED lines=12> */
[----:B------:R1:W-:Y:S04]  /*29940*/  STS.U8 [R3+UR5+0x1640], R27 ;  /* 0x0016401b03007988 */ /* 0x0003e80008000005 */
[----:B------:R1:W-:Y:S04]  /*29950*/  STS.U8 [R3+UR5+0x1800], R28 ;  /* 0x0018001c03007988 */ /* 0x0003e80008000005 */
        /* <DEDUP_REMOVED lines=22> */
[----:B----4-:R0:W-:Y:S04]  /*29ac0*/  STS.U8 [R3+UR5+0x1a00], R26 ;  /* 0x001a001a03007988 */ /* 0x0101e80008000005 */
[----:B--2---:R-:W-:Y:S04]  /*29ad0*/  STS.U8 [R3+UR5+0x1a40], R25 ;  /* 0x001a401903007988 */ /* 0x004fe80008000005 */
[----:B---3--:R-:W-:Y:S04]  /*29ae0*/  STS.U8 [R3+UR5+0x1c00], R18 ;  /* 0x001c001203007988 */ /* 0x008fe80008000005 */
[----:B------:R1:W-:Y:S04]  /*29af0*/  STS.U8 [R3+UR5+0x1c40], R17 ;  /* 0x001c401103007988 */ /* 0x0003e80008000005 */
[----:B0-----:R-:W2:Y:S01]  /*29b00*/  LDL.LU R26, [R1+0x248] ;  /* 0x00024800011a7983 */ /* 0x001ea20000300800 */
[----:B-1----:R-:W0:Y:S03]  /*29b10*/  S2R R17, SR_TID.X ;  /* 0x0000000000117919 */ /* 0x002e260000002100 */
[----:B------:R-:W3:Y:S04]  /*29b20*/  LDL.LU R25, [R1+0x284] ;  /* 0x0002840001197983 */ /* 0x000ee80000300800 */
[----:B------:R-:W4:Y:S01]  /*29b30*/  LDL.LU R18, [R1+0x288] ;  /* 0x0002880001127983 */ /* 0x000f220000300800 */
[----:B0-----:R-:W-:-:S05]  /*29b40*/  LOP3.LUT R17, R17, 0x3f, RZ, 0xc0, !PT ;  /* 0x0000003f11117812 */ /* 0x001fca00078ec0ff */
[----:B------:R0:W-:Y:S04]  /*29b50*/  STS.U8 [R17+UR5+0x1e00], R10 ;  /* 0x001e000a11007988 */ /* 0x0001e80008000005 */
[----:B------:R1:W-:Y:S04]  /*29b60*/  STS.U8 [R17+UR5+0x1e40], R9 ;  /* 0x001e400911007988 */ /* 0x0003e80008000005 */
[----:B0-----:R-:W2:Y:S04]  /*29b70*/  LDL.LU R10, [R1+0x2a4] ;  /* 0x0002a400010a7983 */ /* 0x001ea80000300800 */
[----:B-1----:R-:W3:Y:S01]  /*29b80*/  LDL.LU R9, [R1+0x2a8] ;  /* 0x0002a80001097983 */ /* 0x002ee20000300800 */
[----:B------:R-:W-:-:S05]  /*29b90*/  LOP3.LUT R3, R3, 0x10, RZ, 0x3c, !PT ;  /* 0x0000001003037812 */ /* 0x000fca00078e3cff */
[----:B------:R0:W-:Y:S04]  /*29ba0*/  STS.U8 [R3+UR5+0x80], R7 ;  /* 0x0000800703007988 */ /* 0x0001e80008000005 */
[----:B------:R1:W-:Y:S04]  /*29bb0*/  STS.U8 [R3+UR5+0xc0], R8 ;  /* 0x0000c00803007988 */ /* 0x0003e80008000005 */
[----:B------:R1:W-:Y:S04]  /*29bc0*/  STS.U8 [R3+UR5+0x280], R15 ;  /* 0x0002800f03007988 */ /* 0x0003e80008000005 */
[----:B------:R1:W-:Y:S04]  /*29bd0*/  STS.U8 [R3+UR5+0x2c0], R16 ;  /* 0x0002c01003007988 */ /* 0x0003e80008000005 */
[----:B------:R1:W-:Y:S04]  /*29be0*/  STS.U8 [R3+UR5+0x480], R23 ;  /* 0x0004801703007988 */ /* 0x0003e80008000005 */
[----:B------:R1:W-:Y:S04]  /*29bf0*/  STS.U8 [R3+UR5+0x4c0], R24 ;  /* 0x0004c01803007988 */ /* 0x0003e80008000005 */
[----:B0-----:R-:W4:Y:S04]  /*29c00*/  LDL.LU R7, [R1+0x3e9c] ;  /* 0x003e9c0001077983 */ /* 0x001f280000300800 */
[----:B-1----:R-:W4:Y:S04]  /*29c10*/  LDL.LU R8, [R1+0x3e98] ;  /* 0x003e980001087983 */ /* 0x002f280000300800 */
[----:B------:R-:W4:Y:S04]  /*29c20*/  LDL.LU R15, [R1+0x3e94] ;  /* 0x003e9400010f7983 */ /* 0x000f280000300800 */
[----:B------:R-:W4:Y:S04]  /*29c30*/  LDL.LU R16, [R1+0x3e90] ;  /* 0x003e900001107983 */ /* 0x000f280000300800 */
[----:B------:R-:W4:Y:S04]  /*29c40*/  LDL.LU R23, [R1+0x3e8c] ;  /* 0x003e8c0001177983 */ /* 0x000f280000300800 */
[----:B------:R-:W4:Y:S04]  /*29c50*/  LDL.LU R24, [R1+0x3e88] ;  /* 0x003e880001187983 */ /* 0x000f280000300800 */
[----:B---3--:R-:W-:Y:S04]  /*29c60*/  STS.U8 [R3+UR5+0x680], R9 ;  /* 0x0006800903007988 */ /* 0x008fe80008000005 */
[----:B--2---:R-:W-:Y:S04]  /*29c70*/  STS.U8 [R3+UR5+0x6c0], R10 ;  /* 0x0006c00a03007988 */ /* 0x004fe80008000005 */
[----:B----4-:R-:W-:Y:S04]  /*29c80*/  STS.U8 [R3+UR5+0x880], R18 ;  /* 0x0008801203007988 */ /* 0x010fe80008000005 */
[----:B------:R-:W-:Y:S04]  /*29c90*/  STS.U8 [R3+UR5+0x8c0], R25 ;  /* 0x0008c01903007988 */ /* 0x000fe80008000005 */
[----:B------:R-:W-:Y:S04]  /*29ca0*/  STS.U8 [R3+UR5+0xa80], R26 ;  /* 0x000a801a03007988 */ /* 0x000fe80008000005 */
[----:B------:R-:W-:Y:S04]  /*29cb0*/  STS.U8 [R3+UR5+0xac0], R0 ;  /* 0x000ac00003007988 */ /* 0x000fe80008000005 */
[----:B------:R0:W-:Y:S04]  /*29cc0*/  STS.U8 [R3+UR5+0xc80], R4 ;  /* 0x000c800403007988 */ /* 0x0001e80008000005 */
[----:B------:R1:W-:Y:S04]  /*29cd0*/  STS.U8 [R3+UR5+0xcc0], R5 ;  /* 0x000cc00503007988 */ /* 0x0003e80008000005 */
[----:B------:R2:W-:Y:S04]  /*29ce0*/  STS.U8 [R3+UR5+0xe80], R6 ;  /* 0x000e800603007988 */ /* 0x0005e80008000005 */
[----:B------:R-:W-:Y:S04]  /*29cf0*/  STS.U8 [R3+UR5+0xec0], R11 ;  /* 0x000ec00b03007988 */ /* 0x000fe80008000005 */
[----:B------:R-:W-:Y:S04]  /*29d00*/  STS.U8 [R3+UR5+0x1080], R12 ;  /* 0x0010800c03007988 */ /* 0x000fe80008000005 */
[----:B------:R3:W-:Y:S04]  /*29d10*/  STS.U8 [R3+UR5+0x10c0], R13 ;  /* 0x0010c00d03007988 */ /* 0x0007e80008000005 */
[----:B------:R4:W-:Y:S04]  /*29d20*/  STS.U8 [R3+UR5+0x1280], R14 ;  /* 0x0012800e03007988 */ /* 0x0009e80008000005 */
[----:B------:R-:W-:Y:S04]  /*29d30*/  STS.U8 [R3+UR5+0x12c0], R19 ;  /* 0x0012c01303007988 */ /* 0x000fe80008000005 */
[----:B------:R-:W-:Y:S04]  /*29d40*/  STS.U8 [R3+UR5+0x1480], R20 ;  /* 0x0014801403007988 */ /* 0x000fe80008000005 */
[----:B0-----:R-:W4:Y:S04]  /*29d50*/  LDL.LU R4, [R1+0x300] ;  /* 0x0003000001047983 */ /* 0x001f280000300800 */
[----:B-1----:R-:W4:Y:S04]  /*29d60*/  LDL.LU R5, [R1+0x2fc] ;  /* 0x0002fc0001057983 */ /* 0x002f280000300800 */
[----:B------:R0:W-:Y:S04]  /*29d70*/  STS.U8 [R3+UR5+0x14c0], R21 ;  /* 0x0014c01503007988 */ /* 0x0001e80008000005 */
[----:B--2---:R-:W2:Y:S04]  /*29d80*/  LDL.LU R6, [R1+0x2e0] ;  /* 0x0002e00001067983 */ /* 0x004ea80000300800 */
[----:B------:R1:W-:Y:S04]  /*29d90*/  STS.U8 [R3+UR5+0x1680], R22 ;  /* 0x0016801603007988 */ /* 0x0003e80008000005 */
[----:B---3--:R-:W3:Y:S04]  /*29da0*/  LDL.LU R13, [R1+0x2dc] ;  /* 0x0002dc00010d7983 */ /* 0x008ee80000300800 */
[----:B------:R-:W-:Y:S04]  /*29db0*/  STS.U8 [R3+UR5+0x16c0], R27 ;  /* 0x0016c01b03007988 */ /* 0x000fe80008000005 */
[----:B----4-:R-:W4:Y:S04]  /*29dc0*/  LDL.LU R14, [R1+0x2c0] ;  /* 0x0002c000010e7983 */ /* 0x010f280000300800 */
[----:B------:R-:W-:Y:S04]  /*29dd0*/  STS.U8 [R3+UR5+0x1880], R28 ;  /* 0x0018801c03007988 */ /* 0x000fe80008000005 */
[----:B------:R1:W-:Y:S04]  /*29de0*/  STS.U8 [R3+UR5+0x18c0], R29 ;  /* 0x0018c01d03007988 */ /* 0x0003e80008000005 */
[----:B0-----:R-:W4:Y:S04]  /*29df0*/  LDL.LU R21, [R1+0x2bc] ;  /* 0x0002bc0001157983 */ /* 0x001f280000300800 */
[----:B-1----:R-:W4:Y:S04]  /*29e00*/  LDL.LU R22, [R1+0x2a0] ;  /* 0x0002a00001167983 */ /* 0x002f280000300800 */
        /* <DEDUP_REMOVED lines=11> */
[----:B------:R-:W4:Y:S04]  /*29ec0*/  LDL.LU R28, [R1] ;  /* 0x00000000011c7983 */ /* 0x000f280000300800 */
        /* <DEDUP_REMOVED lines=12> */
[----:B------:R-:W4:Y:S01]  /*29f90*/  LDL.LU R7, [R1+0x280] ;  /* 0x0002800001077983 */ /* 0x000f220000300800 */
[----:B------:R-:W-:-:S05]  /*29fa0*/  LOP3.LUT R11, R17, 0x20, RZ, 0x3c, !PT ;  /* 0x00000020110b7812 */ /* 0x000fca00078e3cff */
[----:B------:R0:W-:Y:S04]  /*29fb0*/  STS.U8 [R11+UR5+0x100], R4 ;  /* 0x000100040b007988 */ /* 0x0001e80008000005 */
[----:B------:R1:W-:Y:S04]  /*29fc0*/  STS.U8 [R11+UR5+0x140], R5 ;  /* 0x000140050b007988 */ /* 0x0003e80008000005 */
[----:B--2---:R2:W-:Y:S04]  /*29fd0*/  STS.U8 [R11+UR5+0x300], R6 ;  /* 0x000300060b007988 */ /* 0x0045e80008000005 */
[----:B---3--:R3:W-:Y:S04]  /*29fe0*/  STS.U8 [R11+UR5+0x340], R13 ;  /* 0x0003400d0b007988 */ /* 0x0087e80008000005 */
[----:B----4-:R4:W-:Y:S04]  /*29ff0*/  STS.U8 [R11+UR5+0x500], R14 ;  /* 0x0005000e0b007988 */ /* 0x0109e80008000005 */
[----:B0-----:R-:W4:Y:S04]  /*2a000*/  LDL.LU R4, [R1+0x3e80] ;  /* 0x003e800001047983 */ /* 0x001f280000300800 */
[----:B-1----:R-:W4:Y:S04]  /*2a010*/  LDL.LU R5, [R1+0x3e7c] ;  /* 0x003e7c0001057983 */ /* 0x002f280000300800 */
[----:B--2---:R-:W2:Y:S04]  /*2a020*/  LDL.LU R6, [R1+0x3e78] ;  /* 0x003e780001067983 */ /* 0x004ea80000300800 */
[----:B------:R0:W-:Y:S04]  /*2a030*/  STS.U8 [R11+UR5+0x540], R21 ;  /* 0x000540150b007988 */ /* 0x0001e80008000005 */
[----:B---3--:R-:W3:Y:S04]  /*2a040*/  LDL.LU R13, [R1+0x3e74] ;  /* 0x003e7400010d7983 */ /* 0x008ee80000300800 */
[----:B----4-:R-:W4:Y:S04]  /*2a050*/  LDL.LU R14, [R1+0x3e70] ;  /* 0x003e7000010e7983 */ /* 0x010f280000300800 */
[----:B------:R1:W-:Y:S04]  /*2a060*/  STS.U8 [R11+UR5+0x700], R22 ;  /* 0x000700160b007988 */ /* 0x0003e80008000005 */
[----:B------:R1:W-:Y:S04]  /*2a070*/  STS.U8 [R11+UR5+0x740], R29 ;  /* 0x0007401d0b007988 */ /* 0x0003e80008000005 */
[----:B0-----:R-:W2:Y:S04]  /*2a080*/  LDL.LU R21, [R1+0x3e6c] ;  /* 0x003e6c0001157983 */ /* 0x001ea80000300800 */
[----:B-1----:R-:W3:Y:S04]  /*2a090*/  LDL.LU R22, [R1+0x3e68] ;  /* 0x003e680001167983 */ /* 0x002ee80000300800 */
[----:B------:R-:W4:Y:S04]  /*2a0a0*/  LDL.LU R29, [R1+0x3e64] ;  /* 0x003e6400011d7983 */ /* 0x000f280000300800 */
        /* <DEDUP_REMOVED lines=35> */
[----:B---3--:R1:W-:Y:S04]  /*2a2e0*/  STS.U8 [R11+UR5+0x1b00], R22 ;  /* 0x001b00160b007988 */ /* 0x0083e80008000005 */
[----:B--2---:R2:W-:Y:S04]  /*2a2f0*/  STS.U8 [R11+UR5+0x1b40], R21 ;  /* 0x001b40150b007988 */ /* 0x0045e80008000005 */
[----:B------:R3:W-:Y:S04]  /*2a300*/  STS.U8 [R11+UR5+0x1d00], R14 ;  /* 0x001d000e0b007988 */ /* 0x0007e80008000005 */
        /* <DEDUP_REMOVED lines=9> */
[----:B0-----:R-:W3:Y:S04]  /*2a3a0*/  LDL.LU R11, [R1+0x3e60] ;  /* 0x003e6000010b7983 */ /* 0x001ee80000300800 */
[----:B------:R-:W4:Y:S01]  /*2a3b0*/  LDL.LU R5, [R1+0x2b4] ;  /* 0x0002b40001057983 */ /* 0x000f220000300800 */
[----:B------:R-:W-:-:S05]  /*2a3c0*/  LOP3.LUT R17, R17, 0x30, RZ, 0x3c, !PT ;  /* 0x0000003011117812 */ /* 0x000fca00078e3cff */
        /* <DEDUP_REMOVED lines=10> */
[----:B----4-:R-:W-:Y:S04]  /*2a470*/  STS.U8 [R17+UR5+0x5c0], R5 ;  /* 0x0005c00511007988 */ /* 0x010fe80008000005 */
[----:B--2---:R-:W-:Y:S04]  /*2a480*/  STS.U8 [R17+UR5+0x780], R6 ;  /* 0x0007800611007988 */ /* 0x004fe80008000005 */
[----:B------:R0:W-:Y:S04]  /*2a490*/  STS.U8 [R17+UR5+0x7c0], R0 ;  /* 0x0007c00011007988 */ /* 0x0001e80008000005 */
[----:B0-----:R-:W2:Y:S04]  /*2a4a0*/  LDL.LU R0, [R1+0x30c] ;  /* 0x00030c0001007983 */ /* 0x001ea80000300800 */
[----:B------:R-:W-:Y:S04]  /*2a4b0*/  STS.U8 [R17+UR5+0x980], R13 ;  /* 0x0009800d11007988 */ /* 0x000fe80008000005 */
[----:B---3--:R-:W-:Y:S04]  /*2a4c0*/  STS.U8 [R17+UR5+0x9c0], R14 ;  /* 0x0009c00e11007988 */ /* 0x008fe80008000005 */
[----:B------:R-:W-:Y:S04]  /*2a4d0*/  STS.U8 [R17+UR5+0xb80], R21 ;  /* 0x000b801511007988 */ /* 0x000fe80008000005 */
[----:B------:R-:W-:Y:S04]  /*2a4e0*/  STS.U8 [R17+UR5+0xbc0], R22 ;  /* 0x000bc01611007988 */ /* 0x000fe80008000005 */
[----:B------:R-:W-:Y:S04]  /*2a4f0*/  STS.U8 [R17+UR5+0xd80], R29 ;  /* 0x000d801d11007988 */ /* 0x000fe80008000005 */
[----:B------:R-:W-:Y:S04]  /*2a500*/  STS.U8 [R17+UR5+0xdc0], R7 ;  /* 0x000dc00711007988 */ /* 0x000fe80008000005 */
[----:B------:R-:W-:Y:S04]  /*2a510*/  STS.U8 [R17+UR5+0xf80], R8 ;  /* 0x000f800811007988 */ /* 0x000fe80008000005 */
[----:B------:R0:W-:Y:S04]  /*2a520*/  STS.U8 [R17+UR5+0xfc0], R15 ;  /* 0x000fc00f11007988 */ /* 0x0001e80008000005 */
[----:B0-----:R-:W3:Y:S04]  /*2a530*/  LDL R15, [R1+0xfa0] ;  /* 0x000fa000010f7983 */ /* 0x001ee80000100800 */
[----:B------:R-:W-:Y:S04]  /*2a540*/  STS.U8 [R17+UR5+0x1180], R16 ;  /* 0x0011801011007988 */ /* 0x000fe80008000005 */
[----:B------:R-:W-:Y:S04]  /*2a550*/  STS.U8 [R17+UR5+0x11c0], R23 ;  /* 0x0011c01711007988 */ /* 0x000fe80008000005 */
[----:B------:R0:W-:Y:S04]  /*2a560*/  STS.U8 [R17+UR5+0x1380], R24 ;  /* 0x0013801811007988 */ /* 0x0001e80008000005 */
[----:B------:R1:W-:Y:S04]  /*2a570*/  STS.U8 [R17+UR5+0x13c0], R9 ;  /* 0x0013c00911007988 */ /* 0x0003e80008000005 */
[----:B------:R4:W-:Y:S04]  /*2a580*/  STS.U8 [R17+UR5+0x1580], R10 ;  /* 0x0015800a11007988 */ /* 0x0009e80008000005 */
[----:B------:R4:W-:Y:S04]  /*2a590*/  STS.U8 [R17+UR5+0x15c0], R18 ;  /* 0x0015c01211007988 */ /* 0x0009e80008000005 */
[----:B0-----:R-:W3:Y:S04]  /*2a5a0*/  LDL.LU R24, [R1+0x31c] ;  /* 0x00031c0001187983 */ /* 0x001ee80000300800 */
[----:B-1----:R-:W3:Y:S04]  /*2a5b0*/  LDL.LU R9, [R1+0x318] ;  /* 0x0003180001097983 */ /* 0x002ee80000300800 */
[----:B----4-:R-:W4:Y:S04]  /*2a5c0*/  LDL.LU R10, [R1+0x324] ;  /* 0x00032400010a7983 */ /* 0x010f280000300800 */
[----:B------:R-:W4:Y:S04]  /*2a5d0*/  LDL.LU R18, [R1+0x320] ;  /* 0x0003200001127983 */ /* 0x000f280000300800 */
[----:B------:R0:W-:Y:S04]  /*2a5e0*/  STS.U8 [R17+UR5+0x1780], R25 ;  /* 0x0017801911007988 */ /* 0x0001e80008000005 */
        /* <DEDUP_REMOVED lines=8> */
[----:B0-----:R-:W4:Y:S04]  /*2a670*/  LDL.LU R25, [R1+0x32c] ;  /* 0x00032c0001197983 */ /* 0x001f280000300800 */
[----:B-1----:R-:W4:Y:S04]  /*2a680*/  LDL.LU R26, [R1+0x328] ;  /* 0x00032800011a7983 */ /* 0x002f280000300800 */
[----:B--2---:R-:W-:Y:S01]  /*2a690*/  STS.U8 [R17+UR5+0x1fc0], R0 ;  /* 0x001fc00011007988 */ /* 0x004fe20008000005 */
[----:B------:R-:W-:Y:S06]  /*2a6a0*/  BAR.SYNC.DEFER_BLOCKING 0x0 ;  /* 0x0000000000007b1d */ /* 0x000fec0000010000 */
[----:B---3--:R-:W0:Y:S04]  /*2a6b0*/  LDSM.16.M88.4 R4, [R15+UR5] ;  /* 0x000000050f04783b */ /* 0x008e280008000200 */
[----:B0-----:R-:W-:Y:S01]  /*2a6c0*/  STL.64 [R1+0x920], R4 ;  /* 0x0009200401007387 */ /* 0x001fe20000100a00 */
[----:B------:R-:W-:-:S02]  /*2a6d0*/  IMAD.MOV.U32 R17, RZ, RZ, R4 ;  /* 0x000000ffff117224 */ /* 0x000fc400078e0004 */
[----:B------:R-:W-:Y:S01]  /*2a6e0*/  IMAD.MOV.U32 R16, RZ, RZ, R5 ;  /* 0x000000ffff107224 */ /* 0x000fe200078e0005 */
[----:B------:R-:W-:Y:S01]  /*2a6f0*/  STL [R1+0x928], R6 ;  /* 0x0009280601007387 */ /* 0x000fe20000100800 */
[----:B------:R-:W-:-:S03]  /*2a700*/  IMAD.MOV.U32 R0, RZ, RZ, R7 ;  /* 0x000000ffff007224 */ /* 0x000fc600078e0007 */
[----:B------:R-:W0:Y:S04]  /*2a710*/  LDSM.16.M88.4 R4, [R15+UR5+0x200] ;  /* 0x000200050f04783b */ /* 0x000e280008000200 */
[----:B------:R-:W-:Y:S04]  /*2a720*/  STL [R1+0x3000], R0 ;  /* 0x0030000001007387 */ /* 0x000fe80000100800 */
[----:B0-----:R-:W-:Y:S01]  /*2a730*/  STL.64 [R1+0x930], R4 ;  /* 0x0009300401007387 */ /* 0x001fe20000100a00 */
[----:B------:R-:W-:-:S03]  /*2a740*/  IMAD.MOV.U32 R20, RZ, RZ, R4 ;  /* 0x000000ffff147224 */ /* 0x000fc600078e0004 */
[----:B------:R-:W-:Y:S01]  /*2a750*/  STL.64 [R1+0x938], R6 ;  /* 0x0009380601007387 */ /* 0x000fe20000100a00 */
[----:B------:R-:W-:-:S03]  /*2a760*/  IMAD.MOV.U32 R28, RZ, RZ, R5 ;  /* 0x000000ffff1c7224 */ /* 0x000fc600078e0005 */
[----:B------:R-:W0:Y:S04]  /*2a770*/  LDSM.16.M88.4 R4, [R15+UR5+0x400] ;  /* 0x000400050f04783b */ /* 0x000e280008000200 */
[----:B0-----:R-:W-:Y:S01]  /*2a780*/  STL.64 [R1+0x940], R4 ;  /* 0x0009400401007387 */ /* 0x001fe20000100a00 */
[----:B------:R-:W-:-:S03]  /*2a790*/  IMAD.MOV.U32 R8, RZ, RZ, R4 ;  /* 0x000000ffff087224 */ /* 0x000fc600078e0004 */
[----:B------:R-:W-:Y:S01]  /*2a7a0*/  STL.64 [R1+0x948], R6 ;  /* 0x0009480601007387 */ /* 0x000fe20000100a00 */
[----:B------:R-:W-:-:S03]  /*2a7b0*/  IMAD.MOV.U32 R0, RZ, RZ, R5 ;  /* 0x000000ffff007224 */ /* 0x000fc600078e0005 */
[----:B------:R-:W0:Y:S04]  /*2a7c0*/  LDSM.16.M88.4 R4, [R15+UR5+0x600] ;  /* 0x000600050f04783b */ /* 0x000e280008000200 */
[----:B------:R-:W-:Y:S04]  /*2a7d0*/  STL [R1+0x3e48], R8 ;  /* 0x003e480801007387 */ /* 0x000fe80000100800 */
[----:B0-----:R-:W-:Y:S01]  /*2a7e0*/  STL.64 [R1+0x950], R4 ;  /* 0x0009500401007387 */ /* 0x001fe20000100a00 */
[----:B------:R-:W-:-:S03]  /*2a7f0*/  IMAD.MOV.U32 R23, RZ, RZ, R4 ;  /* 0x000000ffff177224 */ /* 0x000fc600078e0004 */
[----:B------:R-:W-:Y:S01]  /*2a800*/  STL.64 [R1+0x958], R6 ;  /* 0x0009580601007387 */ /* 0x000fe20000100a00 */
[----:B------:R-:W-:-:S03]  /*2a810*/  IMAD.MOV.U32 R22, RZ, RZ, R5 ;  /* 0x000000ffff167224 */ /* 0x000fc600078e0005 */
[----:B------:R-:W0:Y:S02]  /*2a820*/  LDSM.16.M88.4 R4, [R15+UR5+0x800] ;  /* 0x000800050f04783b */ /* 0x000e240008000200 */
[----:B0-----:R-:W-:Y:S02]  /*2a830*/  IMAD.MOV.U32 R21, RZ, RZ, R4 ;  /* 0x000000ffff157224 */ /* 0x001fe400078e0004 */
[----:B------:R0:W-:Y:S04]  /*2a840*/  STL.64 [R1+0x960], R4 ;  /* 0x0009600401007387 */ /* 0x0001e80000100a00 */
[----:B------:R4:W-:Y:S01]  /*2a850*/  STL.64 [R1+0x968], R6 ;  /* 0x0009680601007387 */ /* 0x0009e20000100a00 */
[----:B------:R-:W-:-:S03]  /*2a860*/  IMAD.MOV.U32 R13, RZ, RZ, R5 ;  /* 0x000000ffff0d7224 */ /* 0x000fc600078e0005 */
[----:B------:R-:W-:Y:S04]  /*2a870*/  STL.64 [R1+0x3e30], R22 ;  /* 0x003e301601007387 */ /* 0x000fe80000100a00 */
[----:B------:R-:W-:Y:S01]  /*2a880*/  STL [R1+0x3e2c], R21 ;  /* 0x003e2c1501007387 */ /* 0x000fe20000100800 */
[----:B0-----:R-:W-:Y:S02]  /*2a890*/  IMAD R5, R9, 0x100, R24 ;  /* 0x0000010009057824 */ /* 0x001fe400078e0218 */
[----:B----4-:R-:W-:Y:S01]  /*2a8a0*/  IMAD R6, R18, 0x100, R10 ;  /* 0x0000010012067824 */ /* 0x010fe200078e020a */
[----:B------:R-:W2:Y:S04]  /*2a8b0*/  LDL.LU.64 R8, [R1+0x50] ;  /* 0x0000500001087983 */ /* 0x000ea80000300a00 */
[----:B------:R-:W2:Y:S01]  /*2a8c0*/  LDL.LU.64 R10, [R1+0x58] ;  /* 0x00005800010a7983 */ /* 0x000ea20000300a00 */
[----:B------:R-:W-:-:S03]  /*2a8d0*/  IMAD R7, R26, 0x100, R25 ;  /* 0x000001001a077824 */ /* 0x000fc600078e0219 */
[----:B------:R-:W0:Y:S01]  /*2a8e0*/  LDSM.16.M88.4 R24, [R15+UR5+0xa00] ;  /* 0x000a00050f18783b */ /* 0x000e220008000200 */
[----:B------:R-:W-:Y:S01]  /*2a8f0*/  IMAD R4, R2, 0x100, R3 ;  /* 0x0000010002047824 */ /* 0x000fe200078e0203 */
[----:B------:R-:W-:Y:S02]  /*2a900*/  F2FP.F16.E4M3.UNPACK_B R5, R5 ;  /* 0x00000005ff05723e */ /* 0x000fe400020006ff */
[----:B------:R-:W-:Y:S02]  /*2a910*/  F2FP.F16.E4M3.UNPACK_B R6, R6 ;  /* 0x00000006ff06723e */ /* 0x000fe400020006ff */
[----:B------:R-:W-:Y:S02]  /*2a920*/  F2FP.F16.E4M3.UNPACK_B R7, R7 ;  /* 0x00000007ff07723e */ /* 0x000fe400020006ff */
[----:B------:R-:W-:Y:S02]  /*2a930*/  F2FP.F16.E4M3.UNPACK_B R2, R17 ;  /* 0x00000011ff02723e */ /* 0x000fe400020006ff */
[----:B------:R-:W-:-:S02]  /*2a940*/  F2FP.F16.E4M3.UNPACK_B R4, R4 ;  /* 0x00000004ff04723e */ /* 0x000fc400020006ff */
[----:B------:R-:W-:Y:S01]  /*2a950*/  F2FP.F16.E4M3.UNPACK_B R3, R16 ;  /* 0x00000010ff03723e */ /* 0x000fe200020006ff */
[----:B0-----:R-:W-:Y:S02]  /*2a960*/  IMAD.MOV.U32 R14, RZ, RZ, R25 ;  /* 0x000000ffff0e7224 */ /* 0x001fe400078e0019 */
[----:B------:R-:W-:Y:S01]  /*2a970*/  IMAD.MOV.U32 R12, RZ, RZ, R24 ;  /* 0x000000ffff0c7224 */ /* 0x000fe200078e0018 */
[----:B------:R-:W-:Y:S04]  /*2a980*/  STL.64 [R1+0x970], R24 ;  /* 0x0009701801007387 */ /* 0x000fe80000100a00 */
[----:B------:R-:W-:Y:S04]  /*2a990*/  STL.64 [R1+0x978], R26 ;  /* 0x0009781a01007387 */ /* 0x000fe80000100a00 */
[----:B------:R-:W-:Y:S04]  /*2a9a0*/  STL.64 [R1+0x3e40], R14 ;  /* 0x003e400e01007387 */ /* 0x000fe80000100a00 */
[----:B------:R0:W-:Y:S04]  /*2a9b0*/  STL.64 [R1+0x3e38], R12 ;  /* 0x003e380c01007387 */ /* 0x0001e80000100a00 */
[----:B0-----:R-:W3:Y:S04]  /*2a9c0*/  LDL.LU.64 R12, [R1+0x130] ;  /* 0x00013000010c7983 */ /* 0x001ee80000300a00 */
[----:B------:R-:W3:Y:S04]  /*2a9d0*/  LDL.LU.64 R14, [R1+0x138] ;  /* 0x00013800010e7983 */ /* 0x000ee80000300a00 */
[----:B------:R-:W4:Y:S04]  /*2a9e0*/  LDL.LU.64 R16, [R1+0xa0] ;  /* 0x0000a00001107983 */ /* 0x000f280000300a00 */
[----:B------:R-:W4:Y:S04]  /*2a9f0*/  LDL.LU.64 R18, [R1+0xa8] ;  /* 0x0000a80001127983 */ /* 0x000f280000300a00 */
[----:B------:R-:W-:Y:S04]  /*2aa00*/  STL [R1+0x10], R2 ;  /* 0x0000100201007387 */ /* 0x000fe80000100800 */
[----:B------:R-:W4:Y:S04]  /*2aa10*/  LDL.LU.64 R24, [R1+0xc0] ;  /* 0x0000c00001187983 */ /* 0x000f280000300a00 */
[----:B------:R-:W-:Y:S04]  /*2aa20*/  STL [R1+0x14], R3 ;  /* 0x0000140301007387 */ /* 0x000fe80000100800 */
[----:B------:R-:W4:Y:S01]  /*2aa30*/  LDL.LU.64 R26, [R1+0xc8] ;  /* 0x0000c800011a7983 */ /* 0x000f220000300a00 */
[----:B--2---:R-:W-:-:S15]  /*2aa40*/  HMMA.16816.F32 R8, R4, R2, R8 ;  /* 0x000000020408723c */ /* 0x004fde0000001808 */
[----:B------:R-:W-:-:S08]  /*2aa50*/  NOP ;  /* 0x0000000000007918 */ /* 0x000fd00000000000 */
[----:B------:R0:W-:Y:S04]  /*2aa60*/  STL.64 [R1+0x70], R8 ;  /* 0x0000700801007387 */ /* 0x0001e80000100a00 */
[----:B------:R-:W-:Y:S04]  /*2aa70*/  STL.64 [R1+0x78], R10 ;  /* 0x0000780a01007387 */ /* 0x000fe80000100a00 */
[----:B0-----:R-:W2:Y:S01]  /*2aa80*/  LDL.LU R8, [R1+0x3e48] ;  /* 0x003e480001087983 */ /* 0x001ea20000300800 */
[----:B------:R-:W-:Y:S02]  /*2aa90*/  F2FP.F16.E4M3.UNPACK_B R20, R20 ;  /* 0x00000014ff14723e */ /* 0x000fe400020006ff */
[----:B------:R-:W-:-:S03]  /*2aaa0*/  F2FP.F16.E4M3.UNPACK_B R21, R28 ;  /* 0x0000001cff15723e */ /* 0x000fc600020006ff */
[----:B------:R-:W-:Y:S04]  /*2aab0*/  STL [R1+0x8], R20 ;  /* 0x0000081401007387 */ /* 0x000fe80000100800 */
[----:B------:R3:W-:Y:S02]  /*2aac0*/  STL [R1+0xc], R21 ;  /* 0x00000c1501007387 */ /* 0x0007e40000100800 */
[----:B---3--:R-:W-:Y:S01]  /*2aad0*/  HMMA.16816.F32 R20, R4, R20, R12 ;  /* 0x000000140414723c */ /* 0x008fe2000000180c */
[----:B--2---:R-:W-:Y:S02]  /*2aae0*/  F2FP.F16.E4M3.UNPACK_B R2, R8 ;  /* 0x00000008ff02723e */ /* 0x004fe400020006ff */
[----:B------:R-:W2:Y:S04]  /*2aaf0*/  LDL.LU.64 R8, [R1+0x100] ;  /* 0x0001000001087983 */ /* 0x000ea80000300a00 */
[----:B------:R-:W2:Y:S04]  /*2ab00*/  LDL.LU.64 R10, [R1+0x108] ;  /* 0x00010800010a7983 */ /* 0x000ea80000300a00 */
[----:B------:R-:W-:Y:S04]  /*2ab10*/  STL [R1], R2 ;  /* 0x0000000201007387 */ /* 0x000fe80000100800 */
[----:B------:R-:W3:Y:S01]  /*2ab20*/  LDL.LU.64 R14, [R1+0x3e40] ;  /* 0x003e4000010e7983 */ /* 0x000ee20000300a00 */
[----:B------:R-:W-:-:S03]  /*2ab30*/  F2FP.F16.E4M3.UNPACK_B R3, R0 ;  /* 0x00000000ff03723e */ /* 0x000fc600020006ff */
[----:B------:R-:W2:Y:S04]  /*2ab40*/  LDL.LU.64 R12, [R1+0x3e38] ;  /* 0x003e3800010c7983 */ /* 0x000ea80000300a00 */
[----:B------:R-:W-:Y:S04]  /*2ab50*/  STL [R1+0x4], R3 ;  /* 0x0000040301007387 */ /* 0x000fe80000100800 */
[----:B------:R-:W-:Y:S04]  /*2ab60*/  STL.64 [R1+0x80], R20 ;  /* 0x0000801401007387 */ /* 0x000fe80000100a00 */
[----:B------:R-:W-:Y:S01]  /*2ab70*/  STL.64 [R1+0x88], R22 ;  /* 0x0000881601007387 */ /* 0x000fe20000100a00 */
[----:B----4-:R-:W-:Y:S03]  /*2ab80*/  HMMA.16816.F32 R16, R4, R2, R16 ;  /* 0x000000020410723c */ /* 0x010fe60000001810 */
[----:B---3--:R-:W0:Y:S04]  /*2ab90*/  LDSM.16.M88.4 R20, [R15+UR5+0xc00] ;  /* 0x000c00050f14783b */ /* 0x008e280008000200 */
[----:B0-----:R-:W-:Y:S04]  /*2aba0*/  STL.64 [R1+0x980], R20 ;  /* 0x0009801401007387 */ /* 0x001fe80000100a00 */
[----:B------:R0:W-:Y:S04]  /*2abb0*/  STL.64 [R1+0x988], R22 ;  /* 0x0009881601007387 */ /* 0x0001e80000100a00 */
[----:B0-----:R-:W3:Y:S01]  /*2abc0*/  LDL.LU.64 R22, [R1+0x3e30] ;  /* 0x003e300001167983 */ /* 0x001ee20000300a00 */
[----:B------:R-:W-:-:S02]  /*2abd0*/  IMAD.MOV.U32 R0, RZ, RZ, R20 ;  /* 0x000000ffff007224 */ /* 0x000fc400078e0014 */
[----:B------:R-:W-:Y:S02]  /*2abe0*/  IMAD.MOV.U32 R20, RZ, RZ, R21 ;  /* 0x000000ffff147224 */ /* 0x000fe400078e0015 */
[----:B------:R-:W4:Y:S04]  /*2abf0*/  LDL.LU R21, [R1+0x3e2c] ;  /* 0x003e2c0001157983 */ /* 0x000f280000300800 */
[----:B------:R-:W-:Y:S04]  /*2ac00*/  STL [R1+0x3e28], R20 ;  /* 0x003e281401007387 */ /* 0x000fe80000100800 */
[----:B------:R0:W-:Y:S04]  /*2ac10*/  STL.64 [R1+0xa0], R16 ;  /* 0x0000a01001007387 */ /* 0x0001e80000100a00 */
[----:B------:R1:W-:Y:S04]  /*2ac20*/  STL.64 [R1+0xa8], R18 ;  /* 0x0000a81201007387 */ /* 0x0003e80000100a00 */
[----:B0-----:R-:W2:Y:S04]  /*2ac30*/  LDL.LU.64 R16, [R1+0x120] ;  /* 0x0001200001107983 */ /* 0x001ea80000300a00 */
[----:B-1----:R-:W2:Y:S01]  /*2ac40*/  LDL.LU.64 R18, [R1+0x128] ;  /* 0x0001280001127983 */ /* 0x002ea20000300a00 */
[----:B---3--:R-:W-:-:S02]  /*2ac50*/  F2FP.F16.E4M3.UNPACK_B R28, R23 ;  /* 0x00000017ff1c723e */ /* 0x008fc400020006ff */
[----:B------:R-:W-:-:S07]  /*2ac60*/  F2FP.F16.E4M3.UNPACK_B R29, R22 ;  /* 0x00000016ff1d723e */ /* 0x000fce00020006ff */
[----:B------:R-:W-:-:S15]  /*2ac70*/  HMMA.16816.F32 R24, R4, R28, R24 ;  /* 0x0000001c0418723c */ /* 0x000fde0000001818 */
[----:B------:R-:W-:-:S08]  /*2ac80*/  NOP ;  /* 0x0000000000007918 */ /* 0x000fd00000000000 */
[----:B------:R-:W-:Y:S04]  /*2ac90*/  STL.64 [R1+0xd0], R24 ;  /* 0x0000d01801007387 */ /* 0x000fe80000100a00 */
[----:B------:R4:W-:Y:S02]  /*2aca0*/  STL.64 [R1+0xd8], R26 ;  /* 0x0000d81a01007387 */ /* 0x0009e40000100a00 */
[----:B----4-:R-:W-:Y:S02]  /*2acb0*/  F2FP.F16.E4M3.UNPACK_B R26, R21 ;  /* 0x00000015ff1a723e */ /* 0x010fe400020006ff */
[----:B------:R-:W0:Y:S01]  /*2acc0*/  LDSM.16.M88.4 R20, [R15+UR5+0xe00] ;  /* 0x000e00050f14783b */ /* 0x000e220008000200 */
[----:B--2---:R-:W-:-:S03]  /*2acd0*/  F2FP.F16.E4M3.UNPACK_B R27, R13 ;  /* 0x0000000dff1b723e */ /* 0x004fc600020006ff */
[----:B0-----:R-:W-:Y:S01]  /*2ace0*/  STL.64 [R1+0x990], R20 ;  /* 0x0009901401007387 */ /* 0x001fe20000100a00 */
[----:B------:R-:W-:-:S03]  /*2acf0*/  IMAD.MOV.U32 R3, RZ, RZ, R20 ;  /* 0x000000ffff037224 */ /* 0x000fc600078e0014 */
[----:B------:R0:W-:Y:S01]  /*2ad00*/  STL.64 [R1+0x998], R22 ;  /* 0x0009981601007387 */ /* 0x0001e20000100a00 */
[----:B------:R-:W-:Y:S02]  /*2ad10*/  IMAD.MOV.U32 R2, RZ, RZ, R21 ;  /* 0x000000ffff027224 */ /* 0x000fe400078e0015 */
[----:B0-----:R-:W-:Y:S01]  /*2ad20*/  HMMA.16816.F32 R20, R4, R26, R8 ;  /* 0x0000001a0414723c */ /* 0x001fe20000001808 */
[----:B------:R-:W2:Y:S04]  /*2ad30*/  LDL.LU.64 R8, [R1+0x150] ;  /* 0x0001500001087983 */ /* 0x000ea80000300a00 */
[----:B------:R-:W2:Y:S01]  /*2ad40*/  LDL.LU.64 R10, [R1+0x158] ;  /* 0x00015800010a7983 */ /* 0x000ea20000300a00 */
[----:B------:R-:W-:Y:S02]  /*2ad50*/  F2FP.F16.E4M3.UNPACK_B R24, R12 ;  /* 0x0000000cff18723e */ /* 0x000fe400020006ff */
[----:B------:R-:W-:-:S15]  /*2ad60*/  F2FP.F16.E4M3.UNPACK_B R25, R14 ;  /* 0x0000000eff19723e */ /* 0x000fde00020006ff */
[----:B------:R-:W-:Y:S04]  /*2ad70*/  STL.64 [R1+0xf0], R20 ;  /* 0x0000f01401007387 */ /* 0x000fe80000100a00 */
[----:B------:R-:W-:Y:S04]  /*2ad80*/  STL.64 [R1+0xf8], R22 ;  /* 0x0000f81601007387 */ /* 0x000fe80000100a00 */
[----:B------:R-:W0:Y:S01]  /*2ad90*/  LDSM.16.M88.4 R20, [R15+UR5+0x1000] ;  /* 0x001000050f14783b */ /* 0x000e220008000200 */
[----:B------:R-:W-:Y:S03]  /*2ada0*/  HMMA.16816.F32 R16, R4, R24, R16 ;  /* 0x000000180410723c */ /* 0x000fe60000001810 */
[----:B0-----:R0:W-:Y:S01]  /*2adb0*/  STL.64 [R1+0x9a0], R20 ;  /* 0x0009a01401007387 */ /* 0x0011e20000100a00 */
[----:B------:R-:W-:-:S03]  /*2adc0*/  IMAD.MOV.U32 R13, RZ, RZ, R20 ;  /* 0x000000ffff0d7224 */ /* 0x000fc600078e0014 */
[----:B------:R-:W-:Y:S04]  /*2add0*/  STL.64 [R1+0x9a8], R22 ;  /* 0x0009a81601007387 */ /* 0x000fe80000100a00 */
[----:B0-----:R-:W3:-:S12]  /*2ade0*/  LDL.LU R20, [R1+0x3e28] ;  /* 0x003e280001147983 */ /* 0x001ed80000300800 */
[----:B------:R0:W-:Y:S04]  /*2adf0*/  STL.64 [R1+0x110], R16 ;  /* 0x0001101001007387 */ /* 0x0001e80000100a00 */
[----:B------:R1:W-:Y:S04]  /*2ae00*/  STL.64 [R1+0x118], R18 ;  /* 0x0001181201007387 */ /* 0x0003e80000100a00 */
[----:B0-----:R-:W4:Y:S04]  /*2ae10*/  LDL.LU.64 R16, [R1+0x170] ;  /* 0x0001700001107983 */ /* 0x001f280000300a00 */
[----:B-1----:R-:W2:Y:S01]  /*2ae20*/  LDL.LU.64 R18, [R1+0x178] ;  /* 0x0001780001127983 */ /* 0x002ea20000300a00 */
[----:B------:R-:W-:Y:S01]  /*2ae30*/  F2FP.F16.E4M3.UNPACK_B R22, R0 ;  /* 0x00000000ff16723e */ /* 0x000fe200020006ff */
[----:B------:R-:W-:Y:S01]  /*2ae40*/  IMAD.MOV.U32 R12, RZ, RZ, R21 ;  /* 0x000000ffff0c7224 */ /* 0x000fe200078e0015 */
[----:B------:R-:W-:Y:S01]  /*2ae50*/  F2FP.F16.E4M3.UNPACK_B R21, R2 ;  /* 0x00000002ff15723e */ /* 0x000fe200020006ff */
[----:B--2---:R-:W-:Y:S04]  /*2ae60*/  STL.64 [R1+0x3e20], R18 ;  /* 0x003e201201007387 */ /* 0x004fe80000100a00 */
[----:B----4-:R-:W-:Y:S04]  /*2ae70*/  STL.64 [R1+0x3e18], R16 ;  /* 0x003e181001007387 */ /* 0x010fe80000100a00 */
[----:B------:R-:W0:Y:S01]  /*2ae80*/  LDSM.16.M88.4 R16, [R15+UR5+0x1200] ;  /* 0x001200050f10783b */ /* 0x000e220008000200 */
[----:B---3--:R-:W-:-:S03]  /*2ae90*/  F2FP.F16.E4M3.UNPACK_B R23, R20 ;  /* 0x00000014ff17723e */ /* 0x008fc600020006ff */
[----:B------:R-:W-:Y:S04]  /*2aea0*/  STL.64 [R1+0x3d80], R26 ;  /* 0x003d801a01007387 */ /* 0x000fe80000100a00 */
[----:B------:R1:W-:Y:S04]  /*2aeb0*/  STL.64 [R1+0x3d78], R24 ;  /* 0x003d781801007387 */ /* 0x0003e80000100a00 */
[----:B-1----:R-:W2:Y:S04]  /*2aec0*/  LDL.LU.64 R24, [R1+0x190] ;  /* 0x0001900001187983 */ /* 0x002ea80000300a00 */
[----:B------:R-:W2:Y:S04]  /*2aed0*/  LDL.LU.64 R26, [R1+0x198] ;  /* 0x00019800011a7983 */ /* 0x000ea80000300a00 */
[----:B0-----:R-:W-:Y:S01]  /*2aee0*/  STL.64 [R1+0x9b0], R16 ;  /* 0x0009b01001007387 */ /* 0x001fe20000100a00 */
[----:B------:R-:W-:-:S03]  /*2aef0*/  IMAD.MOV.U32 R14, RZ, RZ, R16 ;  /* 0x000000ffff0e7224 */ /* 0x000fc600078e0010 */
[----:B------:R0:W-:Y:S01]  /*2af00*/  STL.64 [R1+0x9b8], R18 ;  /* 0x0009b81201007387 */ /* 0x0001e20000100a00 */
[----:B------:R-:W-:Y:S02]  /*2af10*/  IMAD.MOV.U32 R0, RZ, RZ, R17 ;  /* 0x000000ffff007224 */ /* 0x000fe400078e0011 */
[----:B0-----:R-:W-:Y:S01]  /*2af20*/  HMMA.16816.F32 R16, R4, R22, R8 ;  /* 0x000000160410723c */ /* 0x001fe20000001808 */
[----:B------:R-:W3:Y:S04]  /*2af30*/  LDL.LU.64 R8, [R1+0x1a0] ;  /* 0x0001a00001087983 */ /* 0x000ee80000300a00 */
[----:B------:R-:W3:-:S15]  /*2af40*/  LDL.LU.64 R10, [R1+0x1a8] ;  /* 0x0001a800010a7983 */ /* 0x000ede0000300a00 */
[----:B------:R-:W-:-:S03]  /*2af50*/  NOP ;  /* 0x0000000000007918 */ /* 0x000fc60000000000 */
[----:B------:R-:W-:Y:S04]  /*2af60*/  STL.64 [R1+0x130], R16 ;  /* 0x0001301001007387 */ /* 0x000fe80000100a00 */
[----:B------:R-:W-:Y:S04]  /*2af70*/  STL.64 [R1+0x138], R18 ;  /* 0x0001381201007387 */ /* 0x000fe80000100a00 */
[----:B------:R-:W0:Y:S01]  /*2af80*/  LDSM.16.M88.4 R16, [R15+UR5+0x1400] ;  /* 0x001400050f10783b */ /* 0x000e220008000200 */
[----:B------:R-:W-:-:S03]  /*2af90*/  F2FP.F16.E4M3.UNPACK_B R20, R3 ;  /* 0x00000003ff14723e */ /* 0x000fc600020006ff */
[----:B0-----:R-:W-:Y:S04]  /*2afa0*/  STL.64 [R1+0x9c0], R16 ;  /* 0x0009c01001007387 */ /* 0x001fe80000100a00 */
[----:B------:R0:W-:Y:S01]  /*2afb0*/  STL.64 [R1+0x9c8], R18 ;  /* 0x0009c81201007387 */ /* 0x0001e20000100a00 */
[----:B------:R-:W-:Y:S02]  /*2afc0*/  IMAD.MOV.U32 R3, RZ, RZ, R16 ;  /* 0x000000ffff037224 */ /* 0x000fe400078e0010 */
[----:B------:R-:W-:Y:S01]  /*2afd0*/  IMAD.MOV.U32 R2, RZ, RZ, R17 ;  /* 0x000000ffff027224 */ /* 0x000fe200078e0011 */
[----:B0-----:R-:W4:Y:S04]  /*2afe0*/  LDL.LU.64 R18, [R1+0x3e20] ;  /* 0x003e200001127983 */ /* 0x001f280000300a00 */
[----:B------:R-:W4:Y:S04]  /*2aff0*/  LDL.LU.64 R16, [R1+0x3e18] ;  /* 0x003e180001107983 */ /* 0x000f280000300a00 */
[----:B------:R0:W-:Y:S02]  /*2b000*/  STL.64 [R1+0x3d60], R22 ;  /* 0x003d601601007387 */ /* 0x0001e40000100a00 */
[----:B0-----:R-:W-:Y:S01]  /*2b010*/  IMAD.MOV.U32 R23, RZ, RZ, R15 ;  /* 0x000000ffff177224 */ /* 0x001fe200078e000f */
[----:B----4-:R-:W-:-:S15]  /*2b020*/  HMMA.16816.F32 R16, R4, R20, R16 ;  /* 0x000000140410723c */ /* 0x010fde0000001810 */
[----:B------:R-:W-:-:S08]  /*2b030*/  NOP ;  /* 0x0000000000007918 */ /* 0x000fd00000000000 */
[----:B------:R-:W-:Y:S04]  /*2b040*/  STL.64 [R1+0x170], R16 ;  /* 0x0001701001007387 */ /* 0x000fe80000100a00 */
[----:B------:R0:W-:Y:S02]  /*2b050*/  STL.64 [R1+0x178], R18 ;  /* 0x0001781201007387 */ /* 0x0001e40000100a00 */
[----:B0-----:R-:W-:Y:S02]  /*2b060*/  F2FP.F16.E4M3.UNPACK_B R18, R13 ;  /* 0x0000000dff12723e */ /* 0x001fe400020006ff */
[----:B------:R-:W-:-:S07]  /*2b070*/  F2FP.F16.E4M3.UNPACK_B R19, R12 ;  /* 0x0000000cff13723e */ /* 0x000fce00020006ff */
[----:B--2---:R-:W-:Y:S01]  /*2b080*/  HMMA.16816.F32 R24, R4, R18, R24 ;  /* 0x000000120418723c */ /* 0x004fe20000001818 */
[----:B------:R-:W-:-:S15]  /*2b090*/  STL.64 [R1+0x3d58], R20 ;  /* 0x003d581401007387 */ /* 0x000fde0000100a00 */
[----:B------:R-:W-:-:S07]  /*2b0a0*/  NOP ;  /* 0x0000000000007918 */ /* 0x000fce0000000000 */
[----:B------:R-:W-:Y:S04]  /*2b0b0*/  STL.64 [R1+0x190], R24 ;  /* 0x0001901801007387 */ /* 0x000fe80000100a00 */
[----:B------:R-:W-:Y:S04]  /*2b0c0*/  STL.64 [R1+0x198], R26 ;  /* 0x0001981a01007387 */ /* 0x000fe80000100a00 */
[----:B------:R-:W0:Y:S01]  /*2b0d0*/  LDSM.16.M88.4 R24, [R23+UR5+0x1600] ;  /* 0x001600051718783b */ /* 0x000e220008000200 */
[----:B------:R-:W-:Y:S02]  /*2b0e0*/  F2FP.F16.E4M3.UNPACK_B R16, R14 ;  /* 0x0000000eff10723e */ /* 0x000fe400020006ff */
[----:B------:R-:W-:-:S07]  /*2b0f0*/  F2FP.F16.E4M3.UNPACK_B R17, R0 ;  /* 0x00000000ff11723e */ /* 0x000fce00020006ff */
[----:B---3--:R-:W-:Y:S01]  /*2b100*/  HMMA.16816.F32 R8, R4, R16, R8 ;  /* 0x000000100408723c */ /* 0x008fe20000001808 */
[----:B0-----:R0:W-:Y:S04]  /*2b110*/  STL.64 [R1+0x9d0], R24 ;  /* 0x0009d01801007387 */ /* 0x0011e80000100a00 */
[----:B------:R-:W-:Y:S04]  /*2b120*/  STL.64 [R1+0x9d8], R26 ;  /* 0x0009d81a01007387 */ /* 0x000fe80000100a00 */
[----:B------:R-:W-:Y:S04]  /*2b130*/  STL.64 [R1+0x3e10], R6 ;  /* 0x003e100601007387 */ /* 0x000fe80000100a00 */
[----:B------:R-:W-:Y:S04]  /*2b140*/  STL.64 [R1+0x3e08], R4 ;  /* 0x003e080401007387 */ /* 0x000fe80000100a00 */
[----:B------:R-:W1:Y:S06]  /*2b150*/  LDSM.16.M88.4 R4, [R23+UR5+0x1800] ;  /* 0x001800051704783b */ /* 0x000e6c0008000200 */
[----:B------:R-:W-:Y:S01]  /*2b160*/  STL.64 [R1+0x1b0], R8 ;  /* 0x0001b00801007387 */ /* 0x000fe20000100a00 */
[----:B------:R-:W-:-:S03]  /*2b170*/  IMAD.MOV.U32 R13, RZ, RZ, R25 ;  /* 0x000000ffff0d7224 */ /* 0x000fc600078e0019 */
[----:B------:R-:W-:Y:S04]  /*2b180*/  STL.64 [R1+0x1b8], R10 ;  /* 0x0001b80a01007387 */ /* 0x000fe80000100a00 */
[----:B0-----:R-:W2:Y:S04]  /*2b190*/  LDL.LU R25, [R1+0x334] ;  /* 0x0003340001197983 */ /* 0x001ea80000300800 */
[----:B------:R-:W3:Y:S04]  /*2b1a0*/  LDL.LU R0, [R1+0x330] ;  /* 0x0003300001007983 */ /* 0x000ee80000300800 */
[----:B------:R-:W-:Y:S04]  /*2b1b0*/  STL.64 [R1+0x3d70], R18 ;  /* 0x003d701201007387 */ /* 0x000fe80000100a00 */
[----:B------:R0:W-:Y:S04]  /*2b1c0*/  STL.64 [R1+0x3d68], R16 ;  /* 0x003d681001007387 */ /* 0x0001e80000100a00 */
[----:B0-----:R-:W4:Y:S04]  /*2b1d0*/  LDL.LU.64 R16, [R1+0x1c0] ;  /* 0x0001c00001107983 */ /* 0x001f280000300a00 */
[----:B------:R-:W4:Y:S04]  /*2b1e0*/  LDL.LU.64 R18, [R1+0x1c8] ;  /* 0x0001c80001127983 */ /* 0x000f280000300a00 */
[----:B-1----:R-:W-:Y:S01]  /*2b1f0*/  STL.64 [R1+0x9e0], R4 ;  /* 0x0009e00401007387 */ /* 0x002fe20000100a00 */
[----:B------:R-:W-:-:S03]  /*2b200*/  IMAD.MOV.U32 R10, RZ, RZ, R4 ;  /* 0x000000ffff0a7224 */ /* 0x000fc600078e0004 */
[----:B------:R-:W-:Y:S01]  /*2b210*/  STL.64 [R1+0x9e8], R6 ;  /* 0x0009e80601007387 */ /* 0x000fe20000100a00 */
[----:B------:R-:W-:-:S03]  /*2b220*/  IMAD.MOV.U32 R11, RZ, RZ, R5 ;  /* 0x000000ffff0b7224 */ /* 0x000fc600078e0005 */
[----:B------:R-:W0:Y:S04]  /*2b230*/  LDSM.16.M88.4 R4, [R23+UR5+0x1a00] ;  /* 0x001a00051704783b */ /* 0x000e280008000200 */
[----:B0-----:R-:W-:Y:S04]  /*2b240*/  STL.64 [R1+0x9f0], R4 ;  /* 0x0009f00401007387 */ /* 0x001fe80000100a00 */
[----:B------:R0:W-:Y:S01]  /*2b250*/  STL.64 [R1+0x9f8], R6 ;  /* 0x0009f80601007387 */ /* 0x0001e20000100a00 */
[----:B------:R-:W-:Y:S02]  /*2b260*/  IMAD.MOV.U32 R8, RZ, RZ, R4 ;  /* 0x000000ffff087224 */ /* 0x000fe400078e0004 */
[----:B------:R-:W-:Y:S01]  /*2b270*/  IMAD.MOV.U32 R9, RZ, RZ, R5 ;  /* 0x000000ffff097224 */ /* 0x000fe200078e0005 */
[----:B0-----:R-:W4:Y:S04]  /*2b280*/  LDL.LU.64 R6, [R1+0x3e10] ;  /* 0x003e100001067983 */ /* 0x001f280000300a00 */
[----:B------:R-:W4:Y:S01]  /*2b290*/  LDL.LU.64 R4, [R1+0x3e08] ;  /* 0x003e080001047983 */ /* 0x000f220000300a00 */
[----:B------:R-:W-:-:S02]  /*2b2a0*/  F2FP.F16.E4M3.UNPACK_B R14, R3 ;  /* 0x00000003ff0e723e */ /* 0x000fc400020006ff */
[----:B------:R-:W-:Y:S01]  /*2b2b0*/  F2FP.F16.E4M3.UNPACK_B R15, R2 ;  /* 0x00000002ff0f723e */ /* 0x000fe200020006ff */
[----:B------:R-:W-:Y:S04]  /*2b2c0*/  STL.64 [R1+0x3e00], R10 ;  /* 0x003e000a01007387 */ /* 0x000fe80000100a00 */
[----:B------:R4:W-:Y:S02]  /*2b2d0*/  STL.64 [R1+0x3df8], R8 ;  /* 0x003df80801007387 */ /* 0x0009e40000100a00 */
[----:B----4-:R-:W-:Y:S02]  /*2b2e0*/  HMMA.16816.F32 R8, R4, R14, R16 ;  /* 0x0000000e0408723c */ /* 0x010fe40000001810 */
[----:B------:R-:W4:Y:S04]  /*2b2f0*/  LDL.LU.64 R16, [R1+0x1e0] ;  /* 0x0001e00001107983 */ /* 0x000f280000300a00 */
[----:B------:R-:W4:-:S15]  /*2b300*/  LDL.LU.64 R18, [R1+0x1e8] ;  /* 0x0001e80001127983 */ /* 0x000f1e0000300a00 */
[----:B------:R-:W-:-:S02]  /*2b310*/  NOP ;  /* 0x0000000000007918 */ /* 0x000fc40000000000 */
[----:B------:R-:W-:Y:S04]  /*2b320*/  STL.64 [R1+0x1d0], R8 ;  /* 0x0001d00801007387 */ /* 0x000fe80000100a00 */
[----:B------:R-:W-:Y:S04]  /*2b330*/  STL.64 [R1+0x1d8], R10 ;  /* 0x0001d80a01007387 */ /* 0x000fe80000100a00 */
[----:B------:R-:W2:Y:S04]  /*2b340*/  LDL.LU R26, [R1+0x33c] ;  /* 0x00033c00011a7983 */ /* 0x000ea80000300800 */
[----:B------:R-:W2:Y:S04]  /*2b350*/  LDL.LU R27, [R1+0x338] ;  /* 0x00033800011b7983 */ /* 0x000ea80000300800 */
[----:B------:R-:W0:Y:S01]  /*2b360*/  LDSM.16.M88.4 R8, [R23+UR5+0x1c00] ;  /* 0x001c00051708783b */ /* 0x000e220008000200 */
[----:B------:R-:W-:-:S03]  /*2b370*/  IMAD.MOV.U32 R12, RZ, RZ, R24 ;  /* 0x000000ffff0c7224 */ /* 0x000fc600078e0018 */
[----:B--2---:R-:W-:Y:S04]  /*2b380*/  STL.64 [R1+0x3de0], R26 ;  /* 0x003de01a01007387 */ /* 0x004fe80000100a00 */
[----:B------:R1:W-:Y:S04]  /*2b390*/  STL [R1+0x3dd8], R25 ;  /* 0x003dd81901007387 */ /* 0x0003e80000100800 */
[----:B0-----:R-:W-:Y:S04]  /*2b3a0*/  STL.64 [R1+0xa00], R8 ;  /* 0x000a000801007387 */ /* 0x001fe80000100a00 */
[----:B------:R-:W-:Y:S04]  /*2b3b0*/  STL.64 [R1+0xa08], R10 ;  /* 0x000a080a01007387 */ /* 0x000fe80000100a00 */
[----:B-1----:R-:W2:Y:S04]  /*2b3c0*/  LDL.LU.64 R24, [R1+0x250] ;  /* 0x0002500001187983 */ /* 0x002ea80000300a00 */
[----:B------:R-:W3:Y:S01]  /*2b3d0*/  LDL.LU.64 R26, [R1+0x258] ;  /* 0x00025800011a7983 */ /* 0x000ee20000300a00 */
[----:B------:R-:W-:-:S02]  /*2b3e0*/  IMAD.MOV.U32 R2, RZ, RZ, R8 ;  /* 0x000000ffff027224 */ /* 0x000fc400078e0008 */
[----:B------:R-:W-:Y:S02]  /*2b3f0*/  IMAD.MOV.U32 R3, RZ, RZ, R9 ;  /* 0x000000ffff037224 */ /* 0x000fe400078e0009 */
[----:B------:R-:W0:Y:S04]  /*2b400*/  LDSM.16.M88.4 R8, [R23+UR5+0x1e00] ;  /* 0x001e00051708783b */ /* 0x000e280008000200 */
[----:B---3--:R-:W-:Y:S04]  /*2b410*/  STL.64 [R1+0x3df0], R26 ;  /* 0x003df01a01007387 */ /* 0x008fe80000100a00 */
[----:B--2---:R1:W-:Y:S04]  /*2b420*/  STL.64 [R1+0x3de8], R24 ;  /* 0x003de81801007387 */ /* 0x0043e80000100a00 */
[----:B-1----:R-:W2:Y:S04]  /*2b430*/  LDL.LU.64 R24, [R1+0x210] ;  /* 0x0002100001187983 */ /* 0x002ea80000300a00 */
[----:B------:R-:W2:Y:S04]  /*2b440*/  LDL.LU.64 R26, [R1+0x218] ;  /* 0x00021800011a7983 */ /* 0x000ea80000300a00 */
[----:B0-----:R-:W-:Y:S04]  /*2b450*/  STL.64 [R1+0xa10], R8 ;  /* 0x000a100801007387 */ /* 0x001fe80000100a00 */
[----:B------:R0:W-:Y:S04]  /*2b460*/  STL.64 [R1+0xa18], R10 ;  /* 0x000a180a01007387 */ /* 0x0001e80000100a00 */
[----:B0-----:R-:W3:Y:S01]  /*2b470*/  LDL.LU.64 R10, [R1+0x3e00] ;  /* 0x003e0000010a7983 */ /* 0x001ee20000300a00 */
[----:B------:R-:W-:-:S02]  /*2b480*/  F2FP.F16.E4M3.UNPACK_B R12, R12 ;  /* 0x0000000cff0c723e */ /* 0x000fc400020006ff */
[----:B------:R-:W-:-:S07]  /*2b490*/  F2FP.F16.E4M3.UNPACK_B R13, R13 ;  /* 0x0000000dff0d723e */ /* 0x000fce00020006ff */
[----:B----4-:R-:W-:Y:S01]  /*2b4a0*/  HMMA.16816.F32 R16, R4, R12, R16 ;  /* 0x0000000c0410723c */ /* 0x010fe20000001810 */
[----:B------:R-:W-:Y:S02]  /*2b4b0*/  IMAD.MOV.U32 R21, RZ, RZ, R8 ;  /* 0x000000ffff157224 */ /* 0x000fe400078e0008 */
[----:B------:R-:W-:Y:S02]  /*2b4c0*/  IMAD.MOV.U32 R20, RZ, RZ, R9 ;  /* 0x000000ffff147224 */ /* 0x000fe400078e0009 */
[----:B------:R-:W4:-:S15]  /*2b4d0*/  LDL.LU.64 R8, [R1+0x3df8] ;  /* 0x003df80001087983 */ /* 0x000f1e0000300a00 */
[----:B------:R-:W-:-:S03]  /*2b4e0*/  NOP ;  /* 0x0000000000007918 */ /* 0x000fc60000000000 */
[----:B------:R0:W-:Y:S04]  /*2b4f0*/  STL.64 [R1+0x1f0], R16 ;  /* 0x0001f01001007387 */ /* 0x0001e80000100a00 */
[----:B------:R1:W-:Y:S04]  /*2b500*/  STL.64 [R1+0x1f8], R18 ;  /* 0x0001f81201007387 */ /* 0x0003e80000100a00 */
[----:B0-----:R-:W4:Y:S04]  /*2b510*/  LDL.LU.64 R16, [R1+0x8e0] ;  /* 0x0008e00001107983 */ /* 0x001f280000300a00 */
[----:B-1----:R-:W4:Y:S04]  /*2b520*/  LDL.LU.64 R18, [R1+0x8e8] ;  /* 0x0008e80001127983 */ /* 0x002f280000300a00 */
[----:B------:R-:W-:Y:S04]  /*2b530*/  STL.64 [R1+0x3d38], R14 ;  /* 0x003d380e01007387 */ /* 0x000fe80000100a00 */
[----:B------:R0:W-:Y:S04]  /*2b540*/  STL.64 [R1+0x3d30], R12 ;  /* 0x003d300c01007387 */ /* 0x0001e80000100a00 */
[----:B0-----:R-:W4:Y:S04]  /*2b550*/  LDL.LU.64 R12, [R1+0x8f0] ;  /* 0x0008f000010c7983 */ /* 0x001f280000300a00 */
[----:B------:R-:W4:Y:S01]  /*2b560*/  LDL.LU.64 R14, [R1+0x8f8] ;  /* 0x0008f800010e7983 */ /* 0x000f220000300a00 */
[----:B---3--:R-:W-:-:S02]  /*2b570*/  F2FP.F16.E4M3.UNPACK_B R10, R10 ;  /* 0x0000000aff0a723e */ /* 0x008fc400020006ff */
[----:B------:R-:W-:-:S07]  /*2b580*/  F2FP.F16.E4M3.UNPACK_B R11, R11 ;  /* 0x0000000bff0b723e */ /* 0x000fce00020006ff */
[----:B--2---:R-:W-:-:S15]  /*2b590*/  HMMA.16816.F32 R24, R4, R10, R24 ;  /* 0x0000000a0418723c */ /* 0x004fde0000001818 */
[----:B------:R-:W-:-:S08]  /*2b5a0*/  NOP ;  /* 0x0000000000007918 */ /* 0x000fd00000000000 */
[----:B------:R-:W-:Y:S04]  /*2b5b0*/  STL.64 [R1+0x220], R24 ;  /* 0x0002201801007387 */ /* 0x000fe80000100a00 */
[----:B------:R0:W-:Y:S04]  /*2b5c0*/  STL.64 [R1+0x228], R26 ;  /* 0x0002281a01007387 */ /* 0x0001e80000100a00 */
[----:B0-----:R-:W2:Y:S04]  /*2b5d0*/  LDL.LU.64 R26, [R1+0x3df0] ;  /* 0x003df000011a7983 */ /* 0x001ea80000300a00 */
[----:B------:R-:W2:Y:S01]  /*2b5e0*/  LDL.LU.64 R24, [R1+0x3de8] ;  /* 0x003de80001187983 */ /* 0x000ea20000300a00 */
[----:B----4-:R-:W-:-:S02]  /*2b5f0*/  F2FP.F16.E4M3.UNPACK_B R8, R8 ;  /* 0x00000008ff08723e */ /* 0x010fc400020006ff */
[----:B------:R-:W-:Y:S02]  /*2b600*/  F2FP.F16.E4M3.UNPACK_B R9, R9 ;  /* 0x00000009ff09723e */ /* 0x000fe400020006ff */
[----:B------:R-:W-:Y:S02]  /*2b610*/  F2FP.F16.E4M3.UNPACK_B R2, R2 ;  /* 0x00000002ff02723e */ /* 0x000fe400020006ff */
[----:B------:R-:W-:-:S03]  /*2b620*/  F2FP.F16.E4M3.UNPACK_B R3, R3 ;  /* 0x00000003ff03723e */ /* 0x000fc600020006ff */
[----:B--2---:R-:W-:-:S15]  /*2b630*/  HMMA.16816.F32 R24, R4, R8, R24 ;  /* 0x000000080418723c */ /* 0x004fde0000001818 */
[----:B------:R-:W-:-:S08]  /*2b640*/  NOP ;  /* 0x0000000000007918 */ /* 0x000fd00000000000 */
[----:B------:R-:W-:Y:S04]  /*2b650*/  STL.64 [R1+0x850], R24 ;  /* 0x0008501801007387 */ /* 0x000fe80000100a00 */
[----:B------:R0:W-:Y:S04]  /*2b660*/  STL.64 [R1+0x858], R26 ;  /* 0x0008581a01007387 */ /* 0x0001e80000100a00 */
[----:B0-----:R-:W2:Y:S04]  /*2b670*/  LDL.LU.64 R26, [R1+0x3de0] ;  /* 0x003de000011a7983 */ /* 0x001ea80000300a00 */
[----:B------:R-:W3:Y:S04]  /*2b680*/  LDL.LU R25, [R1+0x3dd8] ;  /* 0x003dd80001197983 */ /* 0x000ee80000300800 */
[----:B------:R-:W-:Y:S04]  /*2b690*/  STL.64 [R1+0x3d18], R10 ;  /* 0x003d180a01007387 */ /* 0x000fe80000100a00 */
[----:B------:R0:W-:Y:S02]  /*2b6a0*/  STL.64 [R1+0x3d10], R8 ;  /* 0x003d100801007387 */ /* 0x0001e40000100a00 */
[----:B0-----:R-:W-:Y:S06]  /*2b6b0*/  HMMA.16816.F32 R8, R4, R2, R12 ;  /* 0x000000020408723c */ /* 0x001fec000000180c */
[----:B------:R-:W-:Y:S04]  /*2b6c0*/  STL [R1+0x3d54], R2 ;  /* 0x003d540201007387 */ /* 0x000fe80000100800 */
[----:B------:R-:W-:-:S13]  /*2b6d0*/  STL [R1+0x3d50], R3 ;  /* 0x003d500301007387 */ /* 0x000fda0000100800 */
[----:B------:R0:W-:Y:S02]  /*2b6e0*/  STL.64 [R1+0x840], R8 ;  /* 0x0008400801007387 */ /* 0x0001e40000100a00 */
[----:B0-----:R-:W-:Y:S02]  /*2b6f0*/  F2FP.F16.E4M3.UNPACK_B R8, R21 ;  /* 0x00000015ff08723e */ /* 0x001fe400020006ff */
[----:B------:R-:W-:-:S07]  /*2b700*/  F2FP.F16.E4M3.UNPACK_B R9, R20 ;  /* 0x00000014ff09723e */ /* 0x000fce00020006ff */
[----:B------:R-:W-:Y:S01]  /*2b710*/  HMMA.16816.F32 R4, R4, R8, R16 ;  /* 0x000000080404723c */ /* 0x000fe20000001810 */
[----:B------:R-:W-:Y:S05]  /*2b720*/  STL.64 [R1+0x848], R10 ;  /* 0x0008480a01007387 */ /* 0x000fea0000100a00 */
[----:B------:R-:W-:-:S15]  /*2b730*/  STL.64 [R1+0x18], R8 ;  /* 0x0000180801007387 */ /* 0x000fde0000100a00 */
[----:B------:R-:W-:-:S02]  /*2b740*/  NOP ;  /* 0x0000000000007918 */ /* 0x000fc40000000000 */
[----:B------:R3:W-:Y:S04]  /*2b750*/  STL.64 [R1+0x770], R4 ;  /* 0x0007700401007387 */ /* 0x0007e80000100a00 */
[----:B------:R-:W-:Y:S04]  /*2b760*/  STL.64 [R1+0x778], R6 ;  /* 0x0007780601007387 */ /* 0x000fe80000100a00 */
[----:B------:R-:W4:Y:S04]  /*2b770*/  LDL.LU R13, [R1+0x344] ;  /* 0x00034400010d7983 */ /* 0x000f280000300800 */
[----:B------:R-:W4:Y:S04]  /*2b780*/  LDL.LU R14, [R1+0x340] ;  /* 0x00034000010e7983 */ /* 0x000f280000300800 */
[----:B------:R-:W4:Y:S01]  /*2b790*/  LDL.LU R15, [R1+0x34c] ;  /* 0x00034c00010f7983 */ /* 0x000f220000300800 */
[----:B---3--:R-:W-:-:S02]  /*2b7a0*/  IMAD R4, R0, 0x100, R25 ;  /* 0x0000010000047824 */ /* 0x008fc400078e0219 */
[----:B--2---:R-:W-:Y:S01]  /*2b7b0*/  IMAD R5, R27, 0x100, R26 ;  /* 0x000001001b057824 */ /* 0x004fe200078e021a */
[----:B------:R-:W2:Y:S04]  /*2b7c0*/  LDL.LU R0, [R1+0x348] ;  /* 0x0003480001007983 */ /* 0x000ea80000300800 */
[----:B------:R-:W3:Y:S04]  /*2b7d0*/  LDL.LU.64 R24, [R1+0xf60] ;  /* 0x000f600001187983 */ /* 0x000ee80000300a00 */
[----:B------:R-:W4:Y:S04]  /*2b7e0*/  LDL.LU.64 R26, [R1+0xf68] ;  /* 0x000f6800011a7983 */ /* 0x000f280000300a00 */
[----:B----4-:R0:W-:Y:S04]  /*2b7f0*/  STL.64 [R1+0x3d90], R26 ;  /* 0x003d901a01007387 */ /* 0x0101e80000100a00 */
[----:B0-----:R-:W4:Y:S04]  /*2b800*/  LDL R26, [R1] ;  /* 0x00000000011a7983 */ /* 0x001f280000100800 */
[----:B------:R-:W4:Y:S04]  /*2b810*/  LDL R27, [R1+0x4] ;  /* 0x00000400011b7983 */ /* 0x000f280000100800 */
[----:B---3--:R0:W-:Y:S04]  /*2b820*/  STL.64 [R1+0x3d88], R24 ;  /* 0x003d881801007387 */ /* 0x0081e80000100a00 */
[----:B0-----:R-:W3:Y:S04]  /*2b830*/  LDL R24, [R1+0x8] ;  /* 0x0000080001187983 */ /* 0x001ee80000100800 */
[----:B------:R-:W3:Y:S04]  /*2b840*/  LDL R25, [R1+0xc] ;  /* 0x00000c0001197983 */ /* 0x000ee80000100800 */
[----:B----4-:R0:W-:Y:S04]  /*2b850*/  STL.64 [R1+0x3da8], R26 ;  /* 0x003da81a01007387 */ /* 0x0101e80000100a00 */
[----:B0-----:R-:W4:Y:S04]  /*2b860*/  LDL R26, [R1+0x10] ;  /* 0x00001000011a7983 */ /* 0x001f280000100800 */
[----:B------:R-:W4:Y:S04]  /*2b870*/  LDL R27, [R1+0x14] ;  /* 0x00001400011b7983 */ /* 0x000f280000100800 */
[----:B---3--:R-:W-:Y:S04]  /*2b880*/  STL.64 [R1+0x3dc0], R24 ;  /* 0x003dc01801007387 */ /* 0x008fe80000100a00 */
[----:B------:R-:W3:Y:S04]  /*2b890*/  LDL.LU.64 R16, [R1+0xf50] ;  /* 0x000f500001107983 */ /* 0x000ee80000300a00 */
[----:B------:R-:W2:Y:S04]  /*2b8a0*/  LDL.LU.64 R18, [R1+0xf58] ;  /* 0x000f580001127983 */ /* 0x000ea80000300a00 */
[----:B--2---:R-:W-:Y:S04]  /*2b8b0*/  STL.64 [R1+0x3da0], R18 ;  /* 0x003da01201007387 */ /* 0x004fe80000100a00 */
[----:B---3--:R0:W-:Y:S04]  /*2b8c0*/  STL.64 [R1+0x3d98], R16 ;  /* 0x003d981001007387 */ /* 0x0081e80000100a00 */
[----:B0-----:R-:W2:Y:S04]  /*2b8d0*/  LDL.LU.64 R16, [R1+0xf70] ;  /* 0x000f700001107983 */ /* 0x001ea80000300a00 */
[----:B------:R-:W3:Y:S04]  /*2b8e0*/  LDL.LU.64 R18, [R1+0xf78] ;  /* 0x000f780001127983 */ /* 0x000ee80000300a00 */
[----:B---3--:R-:W-:Y:S04]  /*2b8f0*/  STL.64 [R1+0x3db8], R18 ;  /* 0x003db81201007387 */ /* 0x008fe80000100a00 */
[----:B--2---:R0:W-:Y:S04]  /*2b900*/  STL.64 [R1+0x3db0], R16 ;  /* 0x003db01001007387 */ /* 0x0041e80000100a00 */
[----:B0-----:R-:W2:Y:S04]  /*2b910*/  LDL.LU.64 R16, [R1+0xf80] ;  /* 0x000f800001107983 */ /* 0x001ea80000300a00 */
[----:B------:R-:W3:Y:S01]  /*2b920*/  LDL.LU.64 R18, [R1+0xf88] ;  /* 0x000f880001127983 */ /* 0x000ee20000300a00 */
[----:B------:R-:W-:-:S02]  /*2b930*/  IMAD R6, R14, 0x100, R13 ;  /* 0x000001000e067824 */ /* 0x000fc400078e020d */
[----:B------:R-:W-:Y:S01]  /*2b940*/  IMAD R7, R0, 0x100, R15 ;  /* 0x0000010000077824 */ /* 0x000fe200078e020f */
[----:B------:R-:W-:Y:S02]  /*2b950*/  F2FP.F16.E4M3.UNPACK_B R4, R4 ;  /* 0x00000004ff04723e */ /* 0x000fe400020006ff */
[----:B------:R-:W-:Y:S01]  /*2b960*/  F2FP.F16.E4M3.UNPACK_B R5, R5 ;  /* 0x00000005ff05723e */ /* 0x000fe200020006ff */
[----:B---3--:R-:W-:Y:S04]  /*2b970*/  STL.64 [R1+0x3dd0], R18 ;  /* 0x003dd01201007387 */ /* 0x008fe80000100a00 */
[----:B--2---:R0:W-:Y:S04]  /*2b980*/  STL.64 [R1+0x3dc8], R16 ;  /* 0x003dc81001007387 */ /* 0x0041e80000100a00 */
[----:B0-----:R-:W4:Y:S04]  /*2b990*/  LDL.LU.64 R16, [R1+0xf90] ;  /* 0x000f900001107983 */ /* 0x001f280000300a00 */
[----:B------:R-:W4:Y:S01]  /*2b9a0*/  LDL.LU.64 R18, [R1+0xf98] ;  /* 0x000f980001127983 */ /* 0x000f220000300a00 */
[----:B------:R-:W-:-:S02]  /*2b9b0*/  F2FP.F16.E4M3.UNPACK_B R6, R6 ;  /* 0x00000006ff06723e */ /* 0x000fc400020006ff */
[----:B------:R-:W-:Y:S01]  /*2b9c0*/  F2FP.F16.E4M3.UNPACK_B R7, R7 ;  /* 0x00000007ff07723e */ /* 0x000fe200020006ff */
[----:B------:R-:W2:Y:S04]  /*2b9d0*/  LDL.LU.64 R20, [R1+0xf40] ;  /* 0x000f400001147983 */ /* 0x000ea80000300a00 */
[----:B------:R-:W2:Y:S04]  /*2b9e0*/  LDL.LU.64 R22, [R1+0xf48] ;  /* 0x000f480001167983 */ /* 0x000ea80000300a00 */
[----:B------:R-:W3:Y:S01]  /*2b9f0*/  LDL.LU.64 R12, [R1+0xf30] ;  /* 0x000f3000010c7983 */ /* 0x000ee20000300a00 */
[----:B------:R-:W-:-:S02]  /*2ba00*/  IMAD.MOV.U32 R2, RZ, RZ, R8 ;  /* 0x000000ffff027224 */ /* 0x000fc400078e0008 */
[----:B------:R-:W-:Y:S01]  /*2ba10*/  IMAD.MOV.U32 R3, RZ, RZ, R9 ;  /* 0x000000ffff037224 */ /* 0x000fe200078e0009 */
[----:B------:R-:W3:Y:S04]  /*2ba20*/  LDL.LU.64 R14, [R1+0xf38] ;  /* 0x000f3800010e7983 */ /* 0x000ee80000300a00 */
[----:B------:R-:W3:Y:S04]  /*2ba30*/  LDL.LU.64 R8, [R1+0xf20] ;  /* 0x000f200001087983 */ /* 0x000ee80000300a00 */
[----:B------:R-:W3:Y:S04]  /*2ba40*/  LDL.LU.64 R10, [R1+0xf28] ;  /* 0x000f2800010a7983 */ /* 0x000ee80000300a00 */
[----:B------:R-:W3:Y:S01]  /*2ba50*/  LDL.LU R0, [R1+0x350] ;  /* 0x0003500001007983 */ /* 0x000ee20000300800 */
[----:B----4-:R-:W-:Y:S03]  /*2ba60*/  HMMA.16816.F32 R24, R4, R26, R16 ;  /* 0x0000001a0418723c */ /* 0x010fe60000001810 */
[----:B------:R-:W4:Y:S04]  /*2ba70*/  LDL.LU.64 R18, [R1+0x3dd0] ;  /* 0x003dd00001127983 */ /* 0x000f280000300a00 */
[----:B------:R-:W4:-:S15]  /*2ba80*/  LDL.LU.64 R16, [R1+0x3dc8] ;  /* 0x003dc80001107983 */ /* 0x000f1e0000300a00 */
[----:B------:R-:W-:-:S01]  /*2ba90*/  NOP ;  /* 0x0000000000007918 */ /* 0x000fc20000000000 */
[----:B------:R0:W-:Y:S04]  /*2baa0*/  STL.64 [R1+0x760], R24 ;  /* 0x0007601801007387 */ /* 0x0001e80000100a00 */
[----:B------:R4:W-:Y:S04]  /*2bab0*/  STL.64 [R1+0x768], R26 ;  /* 0x0007681a01007387 */ /* 0x0009e80000100a00 */
[----:B0-----:R-:W4:Y:S02]  /*2bac0*/  LDL.LU.64 R24, [R1+0x3dc0] ;  /* 0x003dc00001187983 */ /* 0x001f240000300a00 */
[----:B----4-:R-:W-:Y:S02]  /*2bad0*/  HMMA.16816.F32 R24, R4, R24, R16 ;  /* 0x000000180418723c */ /* 0x010fe40000001810 */
[----:B------:R-:W4:Y:S04]  /*2bae0*/  LDL.LU.64 R18, [R1+0x3db8] ;  /* 0x003db80001127983 */ /* 0x000f280000300a00 */
[----:B------:R-:W4:-:S15]  /*2baf0*/  LDL.LU.64 R16, [R1+0x3db0] ;  /* 0x003db00001107983 */ /* 0x000f1e0000300a00 */
[----:B------:R-:W-:-:S02]  /*2bb00*/  NOP ;  /* 0x0000000000007918 */ /* 0x000fc40000000000 */
[----:B------:R-:W-:Y:S04]  /*2bb10*/  STL.64 [R1+0x750], R24 ;  /* 0x0007501801007387 */ /* 0x000fe80000100a00 */
        /* <DEDUP_REMOVED lines=8> */
[----:B0-----:R-:W2:Y:S04]  /*2bba0*/  LDL.LU.64 R26, [R1+0x3d90] ;  /* 0x003d9000011a7983 */ /* 0x001ea80000300a00 */
[----:B------:R-:W2:Y:S02]  /*2bbb0*/  LDL.LU.64 R24, [R1+0x3d88] ;  /* 0x003d880001187983 */ /* 0x000ea40000300a00 */
[----:B--2---:R-:W-:-:S15]  /*2bbc0*/  HMMA.16816.F32 R24, R4, R28, R24 ;  /* 0x0000001c0418723c */ /* 0x004fde0000001818 */
[----:B------:R-:W-:-:S08]  /*2bbd0*/  NOP ;  /* 0x0000000000007918 */ /* 0x000fd00000000000 */
[----:B------:R-:W-:Y:S04]  /*2bbe0*/  STL.64 [R1+0x730], R24 ;  /* 0x0007301801007387 */ /* 0x000fe80000100a00 */
[----:B------:R0:W-:Y:S04]  /*2bbf0*/  STL.64 [R1+0x738], R26 ;  /* 0x0007381a01007387 */ /* 0x0001e80000100a00 */
[----:B0-----:R-:W4:Y:S04]  /*2bc00*/  LDL.LU.64 R26, [R1+0x3d80] ;  /* 0x003d8000011a7983 */ /* 0x001f280000300a00 */
[----:B------:R-:W2:Y:S01]  /*2bc10*/  LDL.LU.64 R24, [R1+0x3d78] ;  /* 0x003d780001187983 */ /* 0x000ea20000300a00 */
[C---:B----4-:R-:W-:Y:S06]  /*2bc20*/  HMMA.16816.F32 R16, R4.reuse, R26, R16 ;  /* 0x0000001a0410723c */ /* 0x050fec0000001810 */
[----:B--2---:R-:W-:-:S15]  /*2bc30*/  HMMA.16816.F32 R20, R4, R24, R20 ;  /* 0x000000180414723c */ /* 0x004fde0000001814 */
[----:B------:R-:W-:-:S02]  /*2bc40*/  NOP ;  /* 0x0000000000007918 */ /* 0x000fc40000000000 */
[----:B------:R-:W-:Y:S04]  /*2bc50*/  STL.64 [R1+0x720], R16 ;  /* 0x0007201001007387 */ /* 0x000fe80000100a00 */
[----:B------:R0:W-:Y:S04]  /*2bc60*/  STL.64 [R1+0x728], R18 ;  /* 0x0007281201007387 */ /* 0x0001e80000100a00 */
[----:B0-----:R-:W2:Y:S04]  /*2bc70*/  LDL.LU.64 R18, [R1+0x3d70] ;  /* 0x003d700001127983 */ /* 0x001ea80000300a00 */
[----:B------:R-:W4:Y:S04]  /*2bc80*/  LDL.LU.64 R16, [R1+0x3d68] ;  /* 0x003d680001107983 */ /* 0x000f280000300a00 */
[----:B------:R-:W-:Y:S04]  /*2bc90*/  STL.64 [R1+0x710], R20 ;  /* 0x0007101401007387 */ /* 0x000fe80000100a00 */
[----:B------:R0:W-:Y:S04]  /*2bca0*/  STL.64 [R1+0x718], R22 ;  /* 0x0007181601007387 */ /* 0x0001e80000100a00 */
[----:B0-----:R-:W3:Y:S04]  /*2bcb0*/  LDL.LU.64 R22, [R1+0x3d60] ;  /* 0x003d600001167983 */ /* 0x001ee80000300a00 */
[----:B------:R-:W2:Y:S04]  /*2bcc0*/  LDL.LU.64 R20, [R1+0x3d58] ;  /* 0x003d580001147983 */ /* 0x000ea80000300a00 */
[----:B------:R0:W-:Y:S04]  /*2bcd0*/  STL.64 [R1+0x3c98], R26 ;  /* 0x003c981a01007387 */ /* 0x0001e80000100a00 */
[----:B0-----:R-:W4:Y:S04]  /*2bce0*/  LDL.LU R26, [R1+0x35c] ;  /* 0x00035c00011a7983 */ /* 0x001f280000300800 */
[----:B------:R-:W4:Y:S04]  /*2bcf0*/  LDL.LU R27, [R1+0x358] ;  /* 0x00035800011b7983 */ /* 0x000f280000300800 */
[----:B------:R0:W-:Y:S04]  /*2bd00*/  STL.64 [R1+0x3c90], R24 ;  /* 0x003c901801007387 */ /* 0x0001e80000100a00 */
[----:B0-----:R-:W3:Y:S04]  /*2bd10*/  LDL.LU R25, [R1+0x354] ;  /* 0x0003540001197983 */ /* 0x001ee80000300800 */
[----:B----4-:R-:W-:Y:S04]  /*2bd20*/  STL.64 [R1+0x3cf8], R26 ;  /* 0x003cf81a01007387 */ /* 0x010fe80000100a00 */
[----:B---3--:R0:W-:Y:S02]  /*2bd30*/  STL [R1+0x3cf0], R25 ;  /* 0x003cf01901007387 */ /* 0x0081e40000100800 */
[----:B0-----:R-:W-:Y:S02]  /*2bd40*/  HMMA.16816.F32 R24, R4, R22, R12 ;  /* 0x000000160418723c */ /* 0x001fe4000000180c */
[----:B------:R-:W3:-:S15]  /*2bd50*/  LDL.LU.64 R12, [R1+0xf00] ;  /* 0x000f0000010c7983 */ /* 0x000ede0000300a00 */
[----:B------:R-:W-:-:S06]  /*2bd60*/  NOP ;  /* 0x0000000000007918 */ /* 0x000fcc0000000000 */
[----:B------:R-:W-:Y:S04]  /*2bd70*/  STL.64 [R1+0x700], R24 ;  /* 0x0007001801007387 */ /* 0x000fe80000100a00 */
[----:B------:R-:W-:Y:S04]  /*2bd80*/  STL.64 [R1+0x708], R26 ;  /* 0x0007081a01007387 */ /* 0x000fe80000100a00 */
[----:B------:R-:W4:Y:S01]  /*2bd90*/  LDL.LU.64 R14, [R1+0xf08] ;  /* 0x000f0800010e7983 */ /* 0x000f220000300a00 */
[----:B--2---:R-:W-:-:S15]  /*2bda0*/  HMMA.16816.F32 R8, R4, R20, R8 ;  /* 0x000000140408723c */ /* 0x004fde0000001808 */
[----:B------:R-:W-:-:S08]  /*2bdb0*/  NOP ;  /* 0x0000000000007918 */ /* 0x000fd00000000000 */
[----:B------:R-:W-:Y:S04]  /*2bdc0*/  STL.64 [R1+0x6f0], R8 ;  /* 0x0006f00801007387 */ /* 0x000fe80000100a00 */
[----:B------:R-:W-:Y:S04]  /*2bdd0*/  STL.64 [R1+0x6f8], R10 ;  /* 0x0006f80a01007387 */ /* 0x000fe80000100a00 */
[----:B----4-:R-:W-:Y:S04]  /*2bde0*/  STL.64 [R1+0x3d48], R14 ;  /* 0x003d480e01007387 */ /* 0x010fe80000100a00 */
[----:B---3--:R0:W-:Y:S04]  /*2bdf0*/  STL.64 [R1+0x3d40], R12 ;  /* 0x003d400c01007387 */ /* 0x0081e80000100a00 */
[----:B0-----:R-:W2:Y:S04]  /*2be00*/  LDL.LU.64 R12, [R1+0xf10] ;  /* 0x000f1000010c7983 */ /* 0x001ea80000300a00 */
[----:B------:R-:W2:Y:S04]  /*2be10*/  LDL.LU.64 R14, [R1+0xf18] ;  /* 0x000f1800010e7983 */ /* 0x000ea80000300a00 */
[----:B------:R-:W3:Y:S04]  /*2be20*/  LDL.LU.64 R8, [R1+0xee0] ;  /* 0x000ee00001087983 */ /* 0x000ee80000300a00 */
[----:B------:R-:W4:Y:S04]  /*2be30*/  LDL.LU.64 R10, [R1+0xee8] ;  /* 0x000ee800010a7983 */ /* 0x000f280000300a00 */
[----:B----4-:R-:W-:Y:S04]  /*2be40*/  STL.64 [R1+0x3d28], R10 ;  /* 0x003d280a01007387 */ /* 0x010fe80000100a00 */
[----:B---3--:R0:W-:Y:S04]  /*2be50*/  STL.64 [R1+0x3d20], R8 ;  /* 0x003d200801007387 */ /* 0x0081e80000100a00 */
[----:B0-----:R-:W3:Y:S04]  /*2be60*/  LDL.LU.64 R8, [R1+0xef0] ;  /* 0x000ef00001087983 */ /* 0x001ee80000300a00 */
[----:B------:R-:W3:Y:S04]  /*2be70*/  LDL.LU.64 R10, [R1+0xef8] ;  /* 0x000ef800010a7983 */ /* 0x000ee80000300a00 */
[----:B------:R-:W4:Y:S04]  /*2be80*/  LDL.LU.64 R24, [R1+0xec0] ;  /* 0x000ec00001187983 */ /* 0x000f280000300a00 */
[----:B------:R-:W3:Y:S01]  /*2be90*/  LDL.LU.64 R26, [R1+0xec8] ;  /* 0x000ec800011a7983 */ /* 0x000ee20000300a00 */
[----:B--2---:R-:W-:Y:S03]  /*2bea0*/  HMMA.16816.F32 R12, R4, R18, R12 ;  /* 0x00000012040c723c */ /* 0x004fe6000000180c */
[----:B---3--:R-:W-:Y:S04]  /*2beb0*/  STL.64 [R1+0x3d08], R26 ;  /* 0x003d081a01007387 */ /* 0x008fe80000100a00 */
[----:B----4-:R0:W-:Y:S04]  /*2bec0*/  STL.64 [R1+0x3d00], R24 ;  /* 0x003d001801007387 */ /* 0x0101e80000100a00 */
[----:B0-----:R-:W2:Y:S04]  /*2bed0*/  LDL.LU.64 R24, [R1+0xed0] ;  /* 0x000ed00001187983 */ /* 0x001ea80000300a00 */
[----:B------:R-:W2:Y:S04]  /*2bee0*/  LDL.LU.64 R26, [R1+0xed8] ;  /* 0x000ed800011a7983 */ /* 0x000ea80000300a00 */
[----:B------:R0:W-:Y:S02]  /*2bef0*/  STL.64 [R1+0x3c78], R22 ;  /* 0x003c781601007387 */ /* 0x0001e40000100a00 */
[----:B0-----:R-:W-:-:S02]  /*2bf00*/  IMAD.MOV.U32 R22, RZ, RZ, R2 ;  /* 0x000000ffff167224 */ /* 0x001fc400078e0002 */
[----:B------:R-:W-:Y:S01]  /*2bf10*/  IMAD.MOV.U32 R23, RZ, RZ, R3 ;  /* 0x000000ffff177224 */ /* 0x000fe200078e0003 */
[----:B------:R-:W3:Y:S04]  /*2bf20*/  LDL.LU R2, [R1+0x3d54] ;  /* 0x003d540001027983 */ /* 0x000ee80000300800 */
[----:B------:R-:W3:Y:S04]  /*2bf30*/  LDL.LU R3, [R1+0x3d50] ;  /* 0x003d500001037983 */ /* 0x000ee80000300800 */
[----:B------:R-:W-:Y:S04]  /*2bf40*/  STL.64 [R1+0x3c70], R20 ;  /* 0x003c701401007387 */ /* 0x000fe80000100a00 */
[----:B------:R-:W-:Y:S04]  /*2bf50*/  STL.64 [R1+0x6e0], R12 ;  /* 0x0006e00c01007387 */ /* 0x000fe80000100a00 */
[----:B------:R0:W-:Y:S04]  /*2bf60*/  STL.64 [R1+0x6e8], R14 ;  /* 0x0006e80e01007387 */ /* 0x0001e80000100a00 */
[----:B0-----:R-:W4:Y:S04]  /*2bf70*/  LDL.LU.64 R14, [R1+0x3d48] ;  /* 0x003d4800010e7983 */ /* 0x001f280000300a00 */
[----:B------:R-:W4:Y:S02]  /*2bf80*/  LDL.LU.64 R12, [R1+0x3d40] ;  /* 0x003d4000010c7983 */ /* 0x000f240000300a00 */
[----:B----4-:R-:W-:-:S15]  /*2bf90*/  HMMA.16816.F32 R12, R4, R16, R12 ;  /* 0x00000010040c723c */ /* 0x010fde000000180c */
[----:B------:R-:W-:-:S08]  /*2bfa0*/  NOP ;  /* 0x0000000000007918 */ /* 0x000fd00000000000 */
[----:B------:R-:W-:Y:S04]  /*2bfb0*/  STL.64 [R1+0x6d0], R12 ;  /* 0x0006d00c01007387 */ /* 0x000fe80000100a00 */
[----:B------:R0:W-:Y:S04]  /*2bfc0*/  STL.64 [R1+0x6d8], R14 ;  /* 0x0006d80e01007387 */ /* 0x0001e80000100a00 */
[----:B0-----:R-:W4:Y:S04]  /*2bfd0*/  LDL.LU.64 R14, [R1+0x3d38] ;  /* 0x003d3800010e7983 */ /* 0x001f280000300a00 */
[----:B------:R-:W2:Y:S04]  /*2bfe0*/  LDL.LU.64 R12, [R1+0x3d30] ;  /* 0x003d3000010c7983 */ /* 0x000ea80000300a00 */
[----:B------:R-:W-:Y:S04]  /*2bff0*/  STL.64 [R1+0x3c88], R18 ;  /* 0x003c881201007387 */ /* 0x000fe80000100a00 */
[----:B------:R0:W-:Y:S04]  /*2c000*/  STL.64 [R1+0x3c80], R16 ;  /* 0x003c801001007387 */ /* 0x0001e80000100a00 */
[----:B0-----:R-:W3:Y:S04]  /*2c010*/  LDL.LU.64 R16, [R1+0x7b0] ;  /* 0x0007b00001107983 */ /* 0x001ee80000300a00 */
[----:B------:R-:W3:Y:S01]  /*2c020*/  LDL.LU.64 R18, [R1+0x7b8] ;  /* 0x0007b80001127983 */ /* 0x000ee20000300a00 */
[----:B----4-:R-:W-:-:S15]  /*2c030*/  HMMA.16816.F32 R8, R4, R14, R8 ;  /* 0x0000000e0408723c */ /* 0x010fde0000001808 */
[----:B------:R-:W-:-:S08]  /*2c040*/  NOP ;  /* 0x0000000000007918 */ /* 0x000fd00000000000 */
        /* <DEDUP_REMOVED lines=8> */
[----:B0-----:R-:W2:Y:S04]  /*2c0d0*/  LDL.LU.64 R10, [R1+0x3d18] ;  /* 0x003d1800010a7983 */ /* 0x001ea80000300a00 */
[----:B------:R-:W4:Y:S04]  /*2c0e0*/  LDL.LU.64 R8, [R1+0x3d10] ;  /* 0x003d100001087983 */ /* 0x000f280000300a00 */
[----:B------:R-:W-:Y:S04]  /*2c0f0*/  STL.64 [R1+0x3c58], R14 ;  /* 0x003c580e01007387 */ /* 0x000fe80000100a00 */
[----:B------:R0:W-:Y:S04]  /*2c100*/  STL.64 [R1+0x3c50], R12 ;  /* 0x003c500c01007387 */ /* 0x0001e80000100a00 */
[----:B0-----:R-:W3:Y:S04]  /*2c110*/  LDL.LU.64 R12, [R1+0xeb0] ;  /* 0x000eb000010c7983 */ /* 0x001ee80000300a00 */
[----:B------:R-:W3:Y:S01]  /*2c120*/  LDL.LU.64 R14, [R1+0xeb8] ;  /* 0x000eb800010e7983 */ /* 0x000ee20000300a00 */
[----:B--2---:R-:W-:-:S15]  /*2c130*/  HMMA.16816.F32 R24, R4, R10, R24 ;  /* 0x0000000a0418723c */ /* 0x004fde0000001818 */
[----:B------:R-:W-:-:S08]  /*2c140*/  NOP ;  /* 0x0000000000007918 */ /* 0x000fd00000000000 */
[----:B------:R-:W-:Y:S04]  /*2c150*/  STL.64 [R1+0x6a0], R24 ;  /* 0x0006a01801007387 */ /* 0x000fe80000100a00 */
[----:B------:R0:W-:Y:S04]  /*2c160*/  STL.64 [R1+0x6a8], R26 ;  /* 0x0006a81a01007387 */ /* 0x0001e80000100a00 */
[----:B0-----:R-:W4:Y:S04]  /*2c170*/  LDL.LU.64 R26, [R1+0x3d08] ;  /* 0x003d0800011a7983 */ /* 0x001f280000300a00 */
[----:B------:R-:W4:Y:S01]  /*2c180*/  LDL.LU.64 R24, [R1+0x3d00] ;  /* 0x003d000001187983 */ /* 0x000f220000300a00 */
[C---:B---3--:R-:W-:Y:S06]  /*2c190*/  HMMA.16816.F32 R12, R4.reuse, R2, R12 ;  /* 0x00000002040c723c */ /* 0x048fec000000180c */
[----:B----4-:R-:W-:-:S15]  /*2c1a0*/  HMMA.16816.F32 R24, R4, R8, R24 ;  /* 0x000000080418723c */ /* 0x010fde0000001818 */
[----:B------:R-:W-:-:S08]  /*2c1b0*/  NOP ;  /* 0x0000000000007918 */ /* 0x000fd00000000000 */
[----:B------:R-:W-:Y:S04]  /*2c1c0*/  STL.64 [R1+0x830], R24 ;  /* 0x0008301801007387 */ /* 0x000fe80000100a00 */
[----:B------:R0:W-:Y:S04]  /*2c1d0*/  STL.64 [R1+0x838], R26 ;  /* 0x0008381a01007387 */ /* 0x0001e80000100a00 */
[----:B0-----:R-:W2:Y:S04]  /*2c1e0*/  LDL.LU.64 R26, [R1+0x3cf8] ;  /* 0x003cf800011a7983 */ /* 0x001ea80000300a00 */
[----:B------:R-:W3:Y:S04]  /*2c1f0*/  LDL.LU R25, [R1+0x3cf0] ;  /* 0x003cf00001197983 */ /* 0x000ee80000300800 */
[----:B------:R-:W-:Y:S04]  /*2c200*/  STL.64 [R1+0x3c38], R10 ;  /* 0x003c380a01007387 */ /* 0x000fe80000100a00 */
[----:B------:R0:W-:Y:S02]  /*2c210*/  STL.64 [R1+0x3c30], R8 ;  /* 0x003c300801007387 */ /* 0x0001e40000100a00 */
[----:B0-----:R-:W-:Y:S02]  /*2c220*/  HMMA.16816.F32 R8, R4, R22, R16 ;  /* 0x000000160408723c */ /* 0x001fe40000001810 */
[----:B------:R0:W-:Y:S04]  /*2c230*/  STL.64 [R1+0x820], R12 ;  /* 0x0008200c01007387 */ /* 0x0001e80000100a00 */
[----:B------:R1:W-:Y:S04]  /*2c240*/  STL.64 [R1+0x828], R14 ;  /* 0x0008280e01007387 */ /* 0x0003e80000100a00 */
[----:B0-----:R-:W4:-:S13]  /*2c250*/  LDL.LU R13, [R1+0x364] ;  /* 0x00036400010d7983 */ /* 0x001f1a0000300800 */
[----:B------:R-:W-:Y:S04]  /*2c260*/  STL.64 [R1+0x690], R8 ;  /* 0x0006900801007387 */ /* 0x000fe80000100a00 */
[----:B------:R-:W-:Y:S04]  /*2c270*/  STL.64 [R1+0x698], R10 ;  /* 0x0006980a01007387 */ /* 0x000fe80000100a00 */
[----:B-1----:R-:W4:Y:S04]  /*2c280*/  LDL.LU R14, [R1+0x360] ;  /* 0x00036000010e7983 */ /* 0x002f280000300800 */
        /* <DEDUP_REMOVED lines=38> */
[----:B------:R-:W3:Y:S04]  /*2c4f0*/  LDL.LU.64 R12, [R1+0xe40] ;  /* 0x000e4000010c7983 */ /* 0x000ee80000300a00 */
        /* <DEDUP_REMOVED lines=72> */
[C---:B--2---:R-:W-:Y:S03]  /*2c980*/  HMMA.16816.F32 R12, R4.reuse, R18, R12 ;  /* 0x00000012040c723c */ /* 0x044fe6000000180c */
[----:B---3--:R-:W-:Y:S04]  /*2c990*/  STL.64 [R1+0x3c28], R26 ;  /* 0x003c281a01007387 */ /* 0x008fe80000100a00 */
[----:B----4-:R0:W-:Y:S04]  /*2c9a0*/  STL.64 [R1+0x3c20], R24 ;  /* 0x003c201801007387 */ /* 0x0101e80000100a00 */
[----:B0-----:R-:W2:Y:S04]  /*2c9b0*/  LDL.LU.64 R24, [R1+0xde0] ;  /* 0x000de00001187983 */ /* 0x001ea80000300a00 */
[----:B------:R-:W2:Y:S04]  /*2c9c0*/  LDL.LU.64 R26, [R1+0xde8] ;  /* 0x000de800011a7983 */ /* 0x000ea80000300a00 */
[----:B------:R0:W-:Y:S04]  /*2c9d0*/  STL.64 [R1+0x3b98], R22 ;  /* 0x003b981601007387 */ /* 0x0001e80000100a00 */
[----:B0-----:R-:W3:Y:S04]  /*2c9e0*/  LDL R22, [R1+0x18] ;  /* 0x0000180001167983 */ /* 0x001ee80000100800 */
[----:B------:R-:W3:Y:S04]  /*2c9f0*/  LDL R23, [R1+0x1c] ;  /* 0x00001c0001177983 */ /* 0x000ee80000100800 */
        /* <DEDUP_REMOVED lines=391> */
[----:B------:R-:W-:Y:S04]  /*2e270*/  STL.64 [R1+0x7c0], R12 ;  /* 0x0007c00c01007387 */ /* 0x000fe80000100a00 */
[----:B------:R-:W-:-:S15]  /*2e280*/  STL.64 [R1+0x7c8], R14 ;  /* 0x0007c80e01007387 */ /* 0x000fde0000100a00 */
[----:B------:R-:W-:-:S02]  /*2e290*/  NOP ;  /* 0x0000000000007918 */ /* 0x000fc40000000000 */
[----:B------:R-:W-:Y:S04]  /*2e2a0*/  STL.64 [R1+0x3f0], R8 ;  /* 0x0003f00801007387 */ /* 0x000fe80000100a00 */
[----:B------:R-:W-:Y:S04]  /*2e2b0*/  STL.64 [R1+0x3f8], R10 ;  /* 0x0003f80a01007387 */ /* 0x000fe80000100a00 */
[----:B------:R-:W4:Y:S04]  /*2e2c0*/  LDL.LU R6, [R1+0x3c0] ;  /* 0x0003c00001067983 */ /* 0x000f280000300800 */
[----:B------:R-:W4:Y:S01]  /*2e2d0*/  LDL.LU R7, [R1+0x3cc] ;  /* 0x0003cc0001077983 */ /* 0x000f220000300800 */
[----:B--2---:R-:W-:-:S02]  /*2e2e0*/  IMAD R5, R0, 0x100, R27 ;  /* 0x0000010000057824 */ /* 0x004fc400078e021b */
[----:B---3--:R-:W-:Y:S01]  /*2e2f0*/  IMAD R4, R26, 0x100, R25 ;  /* 0x000001001a047824 */ /* 0x008fe200078e0219 */
        /* <DEDUP_REMOVED lines=12> */
[----:B---3--:R0:W-:Y:S04]  /*2e3c0*/  STL.64 [R1+0x3a38], R24 ;  /* 0x003a381801007387 */ /* 0x0081e80000100a00 */
[----:B0-----:R-:W3:Y:S04]  /*2e3d0*/  LDL.LU R25, [R1+0x3c4] ;  /* 0x0003c40001197983 */ /* 0x001ee80000300800 */
[----:B------:R-:W2:Y:S04]  /*2e3e0*/  LDL.LU.64 R16, [R1+0xb90] ;  /* 0x000b900001107983 */ /* 0x000ea80000300a00 */
[----:B------:R-:W4:Y:S04]  /*2e3f0*/  LDL.LU.64 R18, [R1+0xb98] ;  /* 0x000b980001127983 */ /* 0x000f280000300a00 */
[----:B----4-:R-:W-:Y:S04]  /*2e400*/  STL.64 [R1+0x3a18], R18 ;  /* 0x003a181201007387 */ /* 0x010fe80000100a00 */
[----:B--2---:R0:W-:Y:S04]  /*2e410*/  STL.64 [R1+0x3a10], R16 ;  /* 0x003a101001007387 */ /* 0x0041e80000100a00 */
[----:B0-----:R-:W2:Y:S04]  /*2e420*/  LDL.LU.64 R16, [R1+0xbb0] ;  /* 0x000bb00001107983 */ /* 0x001ea80000300a00 */
[----:B------:R-:W4:Y:S04]  /*2e430*/  LDL.LU.64 R18, [R1+0xbb8] ;  /* 0x000bb80001127983 */ /* 0x000f280000300a00 */
[----:B----4-:R-:W-:Y:S04]  /*2e440*/  STL.64 [R1+0x3a30], R18 ;  /* 0x003a301201007387 */ /* 0x010fe80000100a00 */
[----:B--2---:R0:W-:Y:S04]  /*2e450*/  STL.64 [R1+0x3a28], R16 ;  /* 0x003a281001007387 */ /* 0x0041e80000100a00 */
[----:B0-----:R-:W2:Y:S04]  /*2e460*/  LDL.LU.64 R16, [R1+0xbc0] ;  /* 0x000bc00001107983 */ /* 0x001ea80000300a00 */
[----:B------:R-:W4:Y:S01]  /*2e470*/  LDL.LU.64 R18, [R1+0xbc8] ;  /* 0x000bc80001127983 */ /* 0x000f220000300a00 */
[----:B---3--:R-:W-:-:S02]  /*2e480*/  IMAD R6, R6, 0x100, R25 ;  /* 0x0000010006067824 */ /* 0x008fc400078e0219 */
[----:B------:R-:W-:Y:S01]  /*2e490*/  IMAD R7, R0, 0x100, R7 ;  /* 0x0000010000077824 */ /* 0x000fe200078e0207 */
[----:B------:R-:W-:Y:S02]  /*2e4a0*/  F2FP.F16.E4M3.UNPACK_B R4, R4 ;  /* 0x00000004ff04723e */ /* 0x000fe400020006ff */
[----:B------:R-:W-:Y:S01]  /*2e4b0*/  F2FP.F16.E4M3.UNPACK_B R5, R5 ;  /* 0x00000005ff05723e */ /* 0x000fe200020006ff */
[----:B----4-:R-:W-:Y:S04]  /*2e4c0*/  STL.64 [R1+0x3a48], R18 ;  /* 0x003a481201007387 */ /* 0x010fe80000100a00 */
[----:B--2---:R0:W-:Y:S04]  /*2e4d0*/  STL.64 [R1+0x3a40], R16 ;  /* 0x003a401001007387 */ /* 0x0041e80000100a00 */
[----:B0-----:R-:W2:Y:S04]  /*2e4e0*/  LDL.LU.64 R16, [R1+0xbd0] ;  /* 0x000bd00001107983 */ /* 0x001ea80000300a00 */
[----:B------:R-:W2:Y:S01]  /*2e4f0*/  LDL.LU.64 R18, [R1+0xbd8] ;  /* 0x000bd80001127983 */ /* 0x000ea20000300a00 */
[----:B------:R-:W-:-:S02]  /*2e500*/  F2FP.F16.E4M3.UNPACK_B R6, R6 ;  /* 0x00000006ff06723e */ /* 0x000fc400020006ff */
[----:B------:R-:W-:Y:S01]  /*2e510*/  F2FP.F16.E4M3.UNPACK_B R7, R7 ;  /* 0x00000007ff07723e */ /* 0x000fe200020006ff */
[----:B------:R-:W3:Y:S04]  /*2e520*/  LDL.LU.64 R20, [R1+0xb80] ;  /* 0x000b800001147983 */ /* 0x000ee80000300a00 */
[----:B------:R-:W3:Y:S04]  /*2e530*/  LDL.LU.64 R22, [R1+0xb88] ;  /* 0x000b880001167983 */ /* 0x000ee80000300a00 */
[----:B------:R-:W4:Y:S04]  /*2e540*/  LDL.LU.64 R12, [R1+0xb70] ;  /* 0x000b7000010c7983 */ /* 0x000f280000300a00 */
[----:B------:R-:W4:Y:S04]  /*2e550*/  LDL.LU.64 R14, [R1+0xb78] ;  /* 0x000b7800010e7983 */ /* 0x000f280000300a00 */
[----:B------:R-:W4:Y:S04]  /*2e560*/  LDL.LU.64 R8, [R1+0xb60] ;  /* 0x000b600001087983 */ /* 0x000f280000300a00 */
[----:B------:R-:W4:Y:S01]  /*2e570*/  LDL.LU.64 R10, [R1+0xb68] ;  /* 0x000b6800010a7983 */ /* 0x000f220000300a00 */
[----:B--2---:R-:W-:Y:S03]  /*2e580*/  HMMA.16816.F32 R24, R4, R26, R16 ;  /* 0x0000001a0418723c */ /* 0x004fe60000001810 */
[----:B------:R-:W2:Y:S04]  /*2e590*/  LDL.LU.64 R18, [R1+0x3a48] ;  /* 0x003a480001127983 */ /* 0x000ea80000300a00 */
[----:B------:R-:W2:-:S15]  /*2e5a0*/  LDL.LU.64 R16, [R1+0x3a40] ;  /* 0x003a400001107983 */ /* 0x000e9e0000300a00 */
[----:B------:R-:W-:-:S01]  /*2e5b0*/  NOP ;  /* 0x0000000000007918 */ /* 0x000fc20000000000 */
[----:B------:R0:W-:Y:S04]  /*2e5c0*/  STL.64 [R1+0x3e0], R24 ;  /* 0x0003e01801007387 */ /* 0x0001e80000100a00 */
[----:B------:R2:W-:Y:S04]  /*2e5d0*/  STL.64 [R1+0x3e8], R26 ;  /* 0x0003e81a01007387 */ /* 0x0005e80000100a00 */
[----:B0-----:R-:W2:Y:S02]  /*2e5e0*/  LDL.LU.64 R24, [R1+0x3a38] ;  /* 0x003a380001187983 */ /* 0x001ea40000300a00 */
[----:B--2---:R-:W-:Y:S02]  /*2e5f0*/  HMMA.16816.F32 R24, R4, R24, R16 ;  /* 0x000000180418723c */ /* 0x004fe40000001810 */
[----:B------:R-:W2:Y:S04]  /*2e600*/  LDL.LU.64 R18, [R1+0x3a30] ;  /* 0x003a300001127983 */ /* 0x000ea80000300a00 */
[----:B------:R-:W2:-:S15]  /*2e610*/  LDL.LU.64 R16, [R1+0x3a28] ;  /* 0x003a280001107983 */ /* 0x000e9e0000300a00 */
[----:B------:R-:W-:-:S02]  /*2e620*/  NOP ;  /* 0x0000000000007918 */ /* 0x000fc40000000000 */
[----:B------:R-:W-:Y:S04]  /*2e630*/  STL.64 [R1+0x3d0], R24 ;  /* 0x0003d01801007387 */ /* 0x000fe80000100a00 */
        /* <DEDUP_REMOVED lines=8> */
[----:B0-----:R-:W3:Y:S04]  /*2e6c0*/  LDL.LU.64 R26, [R1+0x3a08] ;  /* 0x003a0800011a7983 */ /* 0x001ee80000300a00 */
[----:B------:R-:W3:Y:S02]  /*2e6d0*/  LDL.LU.64 R24, [R1+0x3a00] ;  /* 0x003a000001187983 */ /* 0x000ee40000300a00 */
[----:B---3--:R-:W-:-:S15]  /*2e6e0*/  HMMA.16816.F32 R24, R4, R28, R24 ;  /* 0x0000001c0418723c */ /* 0x008fde0000001818 */
[----:B------:R-:W-:-:S08]  /*2e6f0*/  NOP ;  /* 0x0000000000007918 */ /* 0x000fd00000000000 */
[----:B------:R-:W-:Y:S04]  /*2e700*/  STL.64 [R1+0x3b0], R24 ;  /* 0x0003b01801007387 */ /* 0x000fe80000100a00 */
[----:B------:R0:W-:Y:S04]  /*2e710*/  STL.64 [R1+0x3b8], R26 ;  /* 0x0003b81a01007387 */ /* 0x0001e80000100a00 */
[----:B0-----:R-:W2:Y:S04]  /*2e720*/  LDL.LU.64 R26, [R1+0x39f8] ;  /* 0x0039f800011a7983 */ /* 0x001ea80000300a00 */
[----:B------:R-:W3:Y:S04]  /*2e730*/  LDL.LU.64 R24, [R1+0x39f0] ;  /* 0x0039f00001187983 */ /* 0x000ee80000300a00 */
[----:B------:R-:W-:Y:S01]  /*2e740*/  STL.64 [R1+0x3948], R28 ;  /* 0x0039481c01007387 */ /* 0x000fe20000100a00 */
[C---:B--2---:R-:W-:Y:S06]  /*2e750*/  HMMA.16816.F32 R16, R4.reuse, R26, R16 ;  /* 0x0000001a0410723c */ /* 0x044fec0000001810 */
[----:B---3--:R-:W-:-:S15]  /*2e760*/  HMMA.16816.F32 R20, R4, R24, R20 ;  /* 0x000000180414723c */ /* 0x008fde0000001814 */
[----:B------:R-:W-:-:S02]  /*2e770*/  NOP ;  /* 0x0000000000007918 */ /* 0x000fc40000000000 */
[----:B------:R-:W-:Y:S04]  /*2e780*/  STL.64 [R1+0x3a0], R16 ;  /* 0x0003a01001007387 */ /* 0x000fe80000100a00 */
[----:B------:R0:W-:Y:S04]  /*2e790*/  STL.64 [R1+0x3a8], R18 ;  /* 0x0003a81201007387 */ /* 0x0001e80000100a00 */
[----:B0-----:R-:W2:Y:S04]  /*2e7a0*/  LDL.LU.64 R18, [R1+0x39e8] ;  /* 0x0039e80001127983 */ /* 0x001ea80000300a00 */
[----:B------:R-:W3:Y:S04]  /*2e7b0*/  LDL.LU.64 R16, [R1+0x39e0] ;  /* 0x0039e00001107983 */ /* 0x000ee80000300a00 */
[----:B------:R-:W-:Y:S04]  /*2e7c0*/  STL.64 [R1+0x390], R20 ;  /* 0x0003901401007387 */ /* 0x000fe80000100a00 */
[----:B------:R0:W-:Y:S04]  /*2e7d0*/  STL.64 [R1+0x398], R22 ;  /* 0x0003981601007387 */ /* 0x0001e80000100a00 */
[----:B0-----:R-:W4:Y:S04]  /*2e7e0*/  LDL.LU.64 R22, [R1+0x39d8] ;  /* 0x0039d80001167983 */ /* 0x001f280000300a00 */
[----:B------:R-:W2:Y:S04]  /*2e7f0*/  LDL.LU.64 R20, [R1+0x39d0] ;  /* 0x0039d00001147983 */ /* 0x000ea80000300a00 */
[----:B------:R-:W-:Y:S04]  /*2e800*/  STL.64 [R1+0x3940], R26 ;  /* 0x0039401a01007387 */ /* 0x000fe80000100a00 */
[----:B------:R4:W-:Y:S02]  /*2e810*/  STL.64 [R1+0x3938], R24 ;  /* 0x0039381801007387 */ /* 0x0009e40000100a00 */
[C---:B----4-:R-:W-:Y:S06]  /*2e820*/  HMMA.16816.F32 R24, R4.reuse, R22, R12 ;  /* 0x000000160418723c */ /* 0x050fec000000180c */
[----:B--2---:R-:W-:Y:S01]  /*2e830*/  HMMA.16816.F32 R8, R4, R20, R8 ;  /* 0x000000140408723c */ /* 0x004fe20000001808 */
[----:B------:R-:W3:-:S15]  /*2e840*/  LDL.LU.64 R12, [R1+0xb40] ;  /* 0x000b4000010c7983 */ /* 0x000ede0000300a00 */
[----:B------:R-:W-:-:S01]  /*2e850*/  NOP ;  /* 0x0000000000007918 */ /* 0x000fc20000000000 */
[----:B------:R-:W-:Y:S04]  /*2e860*/  STL.64 [R1+0x380], R24 ;  /* 0x0003801801007387 */ /* 0x000fe80000100a00 */
[----:B------:R-:W-:Y:S04]  /*2e870*/  STL.64 [R1+0x388], R26 ;  /* 0x0003881a01007387 */ /* 0x000fe80000100a00 */
[----:B------:R-:W3:Y:S04]  /*2e880*/  LDL.LU.64 R14, [R1+0xb48] ;  /* 0x000b4800010e7983 */ /* 0x000ee80000300a00 */
[----:B------:R0:W-:Y:S04]  /*2e890*/  STL.64 [R1+0x370], R8 ;  /* 0x0003700801007387 */ /* 0x0001e80000100a00 */
[----:B------:R1:W-:Y:S04]  /*2e8a0*/  STL.64 [R1+0x378], R10 ;  /* 0x0003780a01007387 */ /* 0x0003e80000100a00 */
[----:B0-----:R-:W2:Y:S04]  /*2e8b0*/  LDL.LU.64 R8, [R1+0xb20] ;  /* 0x000b200001087983 */ /* 0x001ea80000300a00 */
[----:B-1----:R-:W4:Y:S04]  /*2e8c0*/  LDL.LU.64 R10, [R1+0xb28] ;  /* 0x000b2800010a7983 */ /* 0x002f280000300a00 */
[----:B----4-:R-:W-:Y:S04]  /*2e8d0*/  STL.64 [R1+0x39b8], R10 ;  /* 0x0039b80a01007387 */ /* 0x010fe80000100a00 */
[----:B--2---:R0:W-:Y:S04]  /*2e8e0*/  STL.64 [R1+0x39b0], R8 ;  /* 0x0039b00801007387 */ /* 0x0041e80000100a00 */
[----:B0-----:R-:W2:Y:S04]  /*2e8f0*/  LDL.LU.64 R8, [R1+0xb30] ;  /* 0x000b300001087983 */ /* 0x001ea80000300a00 */
[----:B------:R-:W2:Y:S04]  /*2e900*/  LDL.LU.64 R10, [R1+0xb38] ;  /* 0x000b3800010a7983 */ /* 0x000ea80000300a00 */
[----:B------:R-:W4:Y:S04]  /*2e910*/  LDL.LU R24, [R1+0xfec] ;  /* 0x000fec0001187983 */ /* 0x000f280000300800 */
[----:B------:R-:W4:Y:S04]  /*2e920*/  LDL.LU R25, [R1+0xff8] ;  /* 0x000ff80001197983 */ /* 0x000f280000300800 */
[----:B------:R-:W3:Y:S04]  /*2e930*/  LDL.LU R26, [R1+0xff4] ;  /* 0x000ff400011a7983 */ /* 0x000ee80000300800 */
[----:B------:R-:W3:Y:S04]  /*2e940*/  LDL.LU R27, [R1+0x1000] ;  /* 0x00100000011b7983 */ /* 0x000ee80000300800 */
[----:B---3--:R-:W-:Y:S04]  /*2e950*/  STL.64 [R1+0x3978], R26 ;  /* 0x0039781a01007387 */ /* 0x008fe80000100a00 */
[----:B----4-:R0:W-:Y:S04]  /*2e960*/  STL.64 [R1+0x3970], R24 ;  /* 0x0039701801007387 */ /* 0x0101e80000100a00 */
[----:B0-----:R-:W3:Y:S04]  /*2e970*/  LDL.LU.64 R24, [R1+0xb50] ;  /* 0x000b500001187983 */ /* 0x001ee80000300a00 */
[----:B------:R-:W3:Y:S04]  /*2e980*/  LDL.LU.64 R26, [R1+0xb58] ;  /* 0x000b5800011a7983 */ /* 0x000ee80000300a00 */
[----:B------:R-:W4:Y:S04]  /*2e990*/  LDL.LU R0, [R1+0xffc] ;  /* 0x000ffc0001007983 */ /* 0x000f280000300800 */
[----:B------:R0:W-:Y:S04]  /*2e9a0*/  STL.64 [R1+0x3930], R22 ;  /* 0x0039301601007387 */ /* 0x0001e80000100a00 */
[----:B0-----:R-:W2:Y:S04]  /*2e9b0*/  LDL.LU R22, [R1+0xfe4] ;  /* 0x000fe40001167983 */ /* 0x001ea80000300800 */
[----:B------:R-:W2:Y:S04]  /*2e9c0*/  LDL.LU R23, [R1+0xff0] ;  /* 0x000ff00001177983 */ /* 0x000ea80000300800 */
[----:B------:R0:W-:Y:S04]  /*2e9d0*/  STL.64 [R1+0x3928], R20 ;  /* 0x0039281401007387 */ /* 0x0001e80000100a00 */
[----:B0-----:R-:W3:Y:S04]  /*2e9e0*/  LDL.LU R21, [R1+0xfe8] ;  /* 0x000fe80001157983 */ /* 0x001ee80000300800 */
[----:B--2---:R-:W-:Y:S04]  /*2e9f0*/  STL.64 [R1+0x3988], R22 ;  /* 0x0039881601007387 */ /* 0x004fe80000100a00 */
[----:B---3--:R0:W-:Y:S04]  /*2ea00*/  STL [R1+0x3980], R21 ;  /* 0x0039801501007387 */ /* 0x0081e80000100800 */
[----:B0-----:R-:W2:Y:S04]  /*2ea10*/  LDL.LU.64 R20, [R1+0xb00] ;  /* 0x000b000001147983 */ /* 0x001ea80000300a00 */
[----:B------:R-:W3:Y:S01]  /*2ea20*/  LDL.LU.64 R22, [R1+0xb08] ;  /* 0x000b080001167983 */ /* 0x000ee20000300a00 */
[C---:B------:R-:W-:Y:S06]  /*2ea30*/  HMMA.16816.F32 R24, R4.reuse, R18, R24 ;  /* 0x000000120418723c */ /* 0x040fec0000001818 */
[C---:B------:R-:W-:Y:S01]  /*2ea40*/  HMMA.16816.F32 R12, R4.reuse, R16, R12 ;  /* 0x00000010040c723c */ /* 0x040fe2000000180c */
[----:B---3--:R-:W-:Y:S04]  /*2ea50*/  STL.64 [R1+0x3998], R22 ;  /* 0x0039981601007387 */ /* 0x008fe80000100a00 */
[----:B--2---:R0:W-:Y:S04]  /*2ea60*/  STL.64 [R1+0x3990], R20 ;  /* 0x0039901401007387 */ /* 0x0041e80000100a00 */
[----:B0-----:R-:W2:Y:S04]  /*2ea70*/  LDL.LU.64 R20, [R1+0xb10] ;  /* 0x000b100001147983 */ /* 0x001ea80000300a00 */
[----:B------:R-:W2:Y:S04]  /*2ea80*/  LDL.LU.64 R22, [R1+0xb18] ;  /* 0x000b180001167983 */ /* 0x000ea80000300a00 */
[----:B------:R0:W-:Y:S04]  /*2ea90*/  STL.64 [R1+0x360], R24 ;  /* 0x0003601801007387 */ /* 0x0001e80000100a00 */
[----:B------:R1:W-:Y:S04]  /*2eaa0*/  STL.64 [R1+0x368], R26 ;  /* 0x0003681a01007387 */ /* 0x0003e80000100a00 */
[----:B0-----:R-:W3:Y:S04]  /*2eab0*/  LDL.LU.64 R24, [R1+0xaf0] ;  /* 0x000af00001187983 */ /* 0x001ee80000300a00 */
[----:B-1----:R-:W3:Y:S04]  /*2eac0*/  LDL.LU.64 R26, [R1+0xaf8] ;  /* 0x000af800011a7983 */ /* 0x002ee80000300a00 */
[----:B------:R-:W-:Y:S04]  /*2ead0*/  STL [R1+0x3914], R18 ;  /* 0x0039141201007387 */ /* 0x000fe80000100800 */
[----:B------:R-:W-:Y:S04]  /*2eae0*/  STL [R1+0x3910], R19 ;  /* 0x0039101301007387 */ /* 0x000fe80000100800 */
[----:B------:R-:W-:Y:S04]  /*2eaf0*/  STL.64 [R1+0x350], R12 ;  /* 0x0003500c01007387 */ /* 0x000fe80000100a00 */
[----:B------:R0:W-:Y:S04]  /*2eb00*/  STL.64 [R1+0x358], R14 ;  /* 0x0003580e01007387 */ /* 0x0001e80000100a00 */
[----:B0-----:R-:W4:Y:S04]  /*2eb10*/  LDL.LU.64 R14, [R1+0x39c8] ;  /* 0x0039c800010e7983 */ /* 0x001f280000300a00 */
[----:B------:R-:W2:Y:S01]  /*2eb20*/  LDL.LU.64 R12, [R1+0x39c0] ;  /* 0x0039c000010c7983 */ /* 0x000ea20000300a00 */
        /* <DEDUP_REMOVED lines=12> */
[----:B------:R-:W-:Y:S04]  /*2ebf0*/  STL [R1+0x38f8], R12 ;  /* 0x0038f80c01007387 */ /* 0x000fe80000100800 */
[----:B------:R0:W-:Y:S04]  /*2ec00*/  STL [R1+0x38f4], R13 ;  /* 0x0038f40d01007387 */ /* 0x0001e80000100800 */
[----:B0-----:R-:W3:Y:S04]  /*2ec10*/  LDL.64 R12, [R1+0x18] ;  /* 0x00001800010c7983 */ /* 0x001ee80000100a00 */
[----:B------:R-:W-:Y:S01]  /*2ec20*/  STL.64 [R1+0x3950], R14 ;  /* 0x0039500e01007387 */ /* 0x000fe20000100a00 */
[----:B--2---:R-:W-:-:S15]  /*2ec30*/  HMMA.16816.F32 R20, R4, R10, R20 ;  /* 0x0000000a0414723c */ /* 0x004fde0000001814 */
[----:B------:R-:W-:-:S08]  /*2ec40*/  NOP ;  /* 0x0000000000007918 */ /* 0x000fd00000000000 */
[----:B------:R-:W-:Y:S04]  /*2ec50*/  STL.64 [R1+0x320], R20 ;  /* 0x0003201401007387 */ /* 0x000fe80000100a00 */
[----:B------:R0:W-:Y:S04]  /*2ec60*/  STL.64 [R1+0x328], R22 ;  /* 0x0003281601007387 */ /* 0x0001e80000100a00 */
[----:B0-----:R-:W4:Y:S04]  /*2ec70*/  LDL.LU.64 R22, [R1+0x3998] ;  /* 0x0039980001167983 */ /* 0x001f280000300a00 */
[----:B------:R-:W4:Y:S04]  /*2ec80*/  LDL.LU.64 R20, [R1+0x3990] ;  /* 0x0039900001147983 */ /* 0x000f280000300a00 */
[----:B------:R-:W-:Y:S01]  /*2ec90*/  STL [R1+0x38f0], R11 ;  /* 0x0038f00b01007387 */ /* 0x000fe20000100800 */
[----:B----4-:R-:W-:-:S15]  /*2eca0*/  HMMA.16816.F32 R20, R4, R8, R20 ;  /* 0x000000080414723c */ /* 0x010fde0000001814 */
[----:B------:R-:W-:-:S08]  /*2ecb0*/  NOP ;  /* 0x0000000000007918 */ /* 0x000fd00000000000 */
[----:B------:R-:W-:Y:S04]  /*2ecc0*/  STL.64 [R1+0x7b0], R20 ;  /* 0x0007b01401007387 */ /* 0x000fe80000100a00 */
[----:B------:R0:W-:Y:S04]  /*2ecd0*/  STL.64 [R1+0x7b8], R22 ;  /* 0x0007b81601007387 */ /* 0x0001e80000100a00 */
[----:B0-----:R-:W2:Y:S04]  /*2ece0*/  LDL.LU.64 R22, [R1+0x3988] ;  /* 0x0039880001167983 */ /* 0x001ea80000300a00 */
[----:B------:R-:W2:Y:S04]  /*2ecf0*/  LDL.LU R21, [R1+0x3980] ;  /* 0x0039800001157983 */ /* 0x000ea80000300800 */
[----:B------:R-:W-:Y:S04]  /*2ed00*/  STL [R1+0x38ec], R9 ;  /* 0x0038ec0901007387 */ /* 0x000fe80000100800 */
[----:B------:R-:W-:Y:S04]  /*2ed10*/  STL [R1+0x396c], R10 ;  /* 0x00396c0a01007387 */ /* 0x000fe80000100800 */
[----:B------:R0:W-:Y:S04]  /*2ed20*/  STL [R1+0x3968], R8 ;  /* 0x0039680801007387 */ /* 0x0001e80000100800 */
[----:B0-----:R-:W4:Y:S04]  /*2ed30*/  LDL.LU.64 R8, [R1+0x260] ;  /* 0x0002600001087983 */ /* 0x001f280000300a00 */
[----:B------:R-:W4:Y:S01]  /*2ed40*/  LDL.LU.64 R10, [R1+0x268] ;  /* 0x00026800010a7983 */ /* 0x000f220000300a00 */
[----:B---3--:R-:W-:Y:S01]  /*2ed50*/  HMMA.16816.F32 R24, R4, R2, R24 ;  /* 0x000000020418723c */ /* 0x008fe20000001818 */
[----:B------:R-:W-:-:S02]  /*2ed60*/  IMAD.MOV.U32 R18, RZ, RZ, R12 ;  /* 0x000000ffff127224 */ /* 0x000fc400078e000c */
[----:B------:R-:W-:-:S15]  /*2ed70*/  IMAD.MOV.U32 R19, RZ, RZ, R13 ;  /* 0x000000ffff137224 */ /* 0x000fde00078e000d */
[----:B------:R-:W-:-:S05]  /*2ed80*/  NOP ;  /* 0x0000000000007918 */ /* 0x000fca0000000000 */
[----:B------:R-:W-:Y:S04]  /*2ed90*/  STL.64 [R1+0x7a0], R24 ;  /* 0x0007a01801007387 */ /* 0x000fe80000100a00 */
[----:B------:R0:W-:Y:S04]  /*2eda0*/  STL.64 [R1+0x7a8], R26 ;  /* 0x0007a81a01007387 */ /* 0x0001e80000100a00 */
[----:B0-----:R-:W3:Y:S04]  /*2edb0*/  LDL.LU.64 R26, [R1+0x3978] ;  /* 0x00397800011a7983 */ /* 0x001ee80000300a00 */
[----:B------:R-:W3:Y:S04]  /*2edc0*/  LDL.LU.64 R24, [R1+0x3970] ;  /* 0x0039700001187983 */ /* 0x000ee80000300a00 */
[----:B------:R-:W3:Y:S04]  /*2edd0*/  LDL.LU.64 R28, [R1] ;  /* 0x00000000011c7983 */ /* 0x000ee80000300a00 */
[----:B------:R-:W-:Y:S01]  /*2ede0*/  STL [R1+0x38e8], R3 ;  /* 0x0038e80301007387 */ /* 0x000fe20000100800 */
[----:B----4-:R-:W-:-:S15]  /*2edf0*/  HMMA.16816.F32 R4, R4, R12, R8 ;  /* 0x0000000c0404723c */ /* 0x010fde0000001808 */
[----:B------:R-:W-:-:S08]  /*2ee00*/  NOP ;  /* 0x0000000000007918 */ /* 0x000fd00000000000 */
[----:B------:R-:W-:Y:S04]  /*2ee10*/  STL.64 [R1+0x310], R4 ;  /* 0x0003100401007387 */ /* 0x000fe80000100a00 */
[----:B------:R-:W-:Y:S04]  /*2ee20*/  STL.64 [R1+0x318], R6 ;  /* 0x0003180601007387 */ /* 0x000fe80000100a00 */
[----:B------:R0:W-:Y:S04]  /*2ee30*/  STL.64 [R1+0x3920], R18 ;  /* 0x0039201201007387 */ /* 0x0001e80000100a00 */
[----:B0-----:R-:W4:Y:S04]  /*2ee40*/  LDL.LU.64 R18, [R1+0x8] ;  /* 0x0000080001127983 */ /* 0x001f280000300a00 */
[----:B------:R0:W-:Y:S04]  /*2ee50*/  STL.64 [R1+0x3918], R16 ;  /* 0x0039181001007387 */ /* 0x0001e80000100a00 */
[----:B0-----:R-:W4:Y:S04]  /*2ee60*/  LDL.LU.64 R16, [R1+0x10] ;  /* 0x0000100001107983 */ /* 0x001f280000300a00 */
[----:B------:R-:W4:Y:S04]  /*2ee70*/  LDL.LU.64 R8, [R1+0xae0] ;  /* 0x000ae00001087983 */ /* 0x000f280000300a00 */
[----:B------:R-:W4:Y:S04]  /*2ee80*/  LDL.LU.64 R10, [R1+0xae8] ;  /* 0x000ae800010a7983 */ /* 0x000f280000300a00 */
[----:B------:R-:W4:Y:S04]  /*2ee90*/  LDL.LU.64 R12, [R1+0xac0] ;  /* 0x000ac000010c7983 */ /* 0x000f280000300a00 */
[----:B------:R-:W4:Y:S01]  /*2eea0*/  LDL.LU.64 R14, [R1+0xac8] ;  /* 0x000ac800010e7983 */ /* 0x000f220000300a00 */
[----:B--2---:R-:W-:-:S02]  /*2eeb0*/  IMAD R4, R22, 0x100, R21 ;  /* 0x0000010016047824 */ /* 0x004fc400078e0215 */
[----:B---3--:R-:W-:Y:S02]  /*2eec0*/  IMAD R5, R24, 0x100, R23 ;  /* 0x0000010018057824 */ /* 0x008fe400078e0217 */
[----:B------:R-:W-:Y:S02]  /*2eed0*/  IMAD R6, R26, 0x100, R25 ;  /* 0x000001001a067824 */ /* 0x000fe400078e0219 */
[----:B------:R-:W-:Y:S01]  /*2eee0*/  IMAD R7, R0, 0x100, R27 ;  /* 0x0000010000077824 */ /* 0x000fe200078e021b */
[----:B------:R-:W-:Y:S02]  /*2eef0*/  F2FP.F16.E4M3.UNPACK_B R4, R4 ;  /* 0x00000004ff04723e */ /* 0x000fe400020006ff */
[----:B------:R-:W-:Y:S02]  /*2ef00*/  F2FP.F16.E4M3.UNPACK_B R5, R5 ;  /* 0x00000005ff05723e */ /* 0x000fe400020006ff */
[----:B------:R-:W-:Y:S01]  /*2ef10*/  F2FP.F16.E4M3.UNPACK_B R6, R6 ;  /* 0x00000006ff06723e */ /* 0x000fe200020006ff */
[----:B----4-:R-:W-:Y:S04]  /*2ef20*/  STL.64 [R1+0x3960], R14 ;  /* 0x0039600e01007387 */ /* 0x010fe80000100a00 */
[----:B------:R0:W-:Y:S04]  /*2ef30*/  STL.64 [R1+0x3958], R12 ;  /* 0x0039580c01007387 */ /* 0x0001e80000100a00 */
[----:B0-----:R-:W2:Y:S04]  /*2ef40*/  LDL.LU.64 R12, [R1+0xad0] ;  /* 0x000ad000010c7983 */ /* 0x001ea80000300a00 */
[----:B------:R-:W2:Y:S01]  /*2ef50*/  LDL.LU.64 R14, [R1+0xad8] ;  /* 0x000ad800010e7983 */ /* 0x000ea20000300a00 */
[----:B------:R-:W-:-:S03]  /*2ef60*/  F2FP.F16.E4M3.UNPACK_B R7, R7 ;  /* 0x00000007ff07723e */ /* 0x000fc600020006ff */
[----:B------:R-:W3:Y:S04]  /*2ef70*/  LDL.LU.64 R24, [R1+0xab0] ;  /* 0x000ab00001187983 */ /* 0x000ee80000300a00 */
[----:B------:R-:W3:Y:S04]  /*2ef80*/  LDL.LU.64 R26, [R1+0xab8] ;  /* 0x000ab800011a7983 */ /* 0x000ee80000300a00 */
[----:B------:R-:W4:Y:S04]  /*2ef90*/  LDL.LU.64 R20, [R1+0xaa0] ;  /* 0x000aa00001147983 */ /* 0x000f280000300a00 */
[----:B------:R-:W4:Y:S01]  /*2efa0*/  LDL.LU.64 R22, [R1+0xaa8] ;  /* 0x000aa80001167983 */ /* 0x000f220000300a00 */
[----:B------:R-:W-:-:S15]  /*2efb0*/  HMMA.16816.F32 R8, R4, R16, R8 ;  /* 0x000000100408723c */ /* 0x000fde0000001808 */
[----:B------:R-:W-:-:S08]  /*2efc0*/  NOP ;  /* 0x0000000000007918 */ /* 0x000fd00000000000 */
[----:B------:R-:W-:Y:S04]  /*2efd0*/  STL.64 [R1+0x300], R8 ;  /* 0x0003000801007387 */ /* 0x000fe80000100a00 */
[----:B------:R0:W-:Y:S04]  /*2efe0*/  STL.64 [R1+0x308], R10 ;  /* 0x0003080a01007387 */ /* 0x0001e80000100a00 */
[----:B0-----:R-:W3:Y:S04]  /*2eff0*/  LDL.LU R10, [R1+0x396c] ;  /* 0x00396c00010a7983 */ /* 0x001ee80000300800 */
[----:B------:R-:W4:Y:S01]  /*2f000*/  LDL.LU R8, [R1+0x3968] ;  /* 0x0039680001087983 */ /* 0x000f220000300800 */
[----:B--2---:R-:W-:-:S15]  /*2f010*/  HMMA.16816.F32 R12, R4, R18, R12 ;  /* 0x00000012040c723c */ /* 0x004fde000000180c */
[----:B------:R-:W-:-:S08]  /*2f020*/  NOP ;  /* 0x0000000000007918 */ /* 0x000fd00000000000 */
[----:B------:R-:W-:Y:S04]  /*2f030*/  STL.64 [R1+0x2f0], R12 ;  /* 0x0002f00c01007387 */ /* 0x000fe80000100a00 */
[----:B------:R0:W-:Y:S04]  /*2f040*/  STL.64 [R1+0x2f8], R14 ;  /* 0x0002f80e01007387 */ /* 0x0001e80000100a00 */
[----:B0-----:R-:W2:Y:S04]  /*2f050*/  LDL.LU.64 R14, [R1+0x3960] ;  /* 0x00396000010e7983 */ /* 0x001ea80000300a00 */
[----:B------:R-:W2:Y:S01]  /*2f060*/  LDL.LU.64 R12, [R1+0x3958] ;  /* 0x00395800010c7983 */ /* 0x000ea20000300a00 */
[----:B------:R-:W-:-:S02]  /*2f070*/  IMAD.MOV.U32 R11, RZ, RZ, R18 ;  /* 0x000000ffff0b7224 */ /* 0x000fc400078e0012 */
[----:B------:R-:W-:Y:S02]  /*2f080*/  IMAD.MOV.U32 R9, RZ, RZ, R16 ;  /* 0x000000ffff097224 */ /* 0x000fe400078e0010 */
[----:B------:R-:W-:Y:S02]  /*2f090*/  IMAD.MOV.U32 R3, RZ, RZ, R17 ;  /* 0x000000ffff037224 */ /* 0x000fe400078e0011 */
[----:B------:R-:W-:Y:S01]  /*2f0a0*/  IMAD.MOV.U32 R0, RZ, RZ, R19 ;  /* 0x000000ffff007224 */ /* 0x000fe200078e0013 */
[----:B------:R-:W2:Y:S04]  /*2f0b0*/  LDL.LU.64 R16, [R1+0xa80] ;  /* 0x000a800001107983 */ /* 0x000ea80000300a00 */
[----:B------:R-:W2:Y:S04]  /*2f0c0*/  LDL.LU.64 R18, [R1+0xa88] ;  /* 0x000a880001127983 */ /* 0x000ea80000300a00 */
[----:B---3--:R-:W-:Y:S04]  /*2f0d0*/  STL.64 [R1+0x3908], R10 ;  /* 0x0039080a01007387 */ /* 0x008fe80000100a00 */
[----:B----4-:R0:W-:Y:S04]  /*2f0e0*/  STL.64 [R1+0x3900], R8 ;  /* 0x0039000801007387 */ /* 0x0101e80000100a00 */
[----:B0-----:R-:W3:Y:S04]  /*2f0f0*/  LDL.LU.64 R8, [R1+0xa90] ;  /* 0x000a900001087983 */ /* 0x001ee80000300a00 */
[----:B------:R-:W3:Y:S01]  /*2f100*/  LDL.LU.64 R10, [R1+0xa98] ;  /* 0x000a9800010a7983 */ /* 0x000ee20000300a00 */
[----:B--2---:R-:W-:-:S15]  /*2f110*/  HMMA.16816.F32 R12, R4, R28, R12 ;  /* 0x0000001c040c723c */ /* 0x004fde000000180c */
[----:B------:R-:W-:-:S08]  /*2f120*/  NOP ;  /* 0x0000000000007918 */ /* 0x000fd00000000000 */
[----:B------:R0:W-:Y:S04]  /*2f130*/  STL.64 [R1+0x2e0], R12 ;  /* 0x0002e00c01007387 */ /* 0x0001e80000100a00 */
[----:B------:R1:W-:Y:S01]  /*2f140*/  STL.64 [R1+0x2e8], R14 ;  /* 0x0002e80e01007387 */ /* 0x0003e20000100a00 */
[----:B0-----:R-:W-:-:S03]  /*2f150*/  IMAD.MOV.U32 R12, RZ, RZ, R28 ;  /* 0x000000ffff0c7224 */ /* 0x001fc600078e001c */
[----:B-1----:R-:W2:Y:S01]  /*2f160*/  LDL.LU.64 R14, [R1+0x3950] ;  /* 0x00395000010e7983 */ /* 0x002ea20000300a00 */
[----:B------:R-:W-:-:S03]  /*2f170*/  IMAD.MOV.U32 R13, RZ, RZ, R29 ;  /* 0x000000ffff0d7224 */ /* 0x000fc600078e001d */
[----:B------:R-:W4:Y:S02]  /*2f180*/  LDL.LU.64 R28, [R1+0x3948] ;  /* 0x00394800011c7983 */ /* 0x000f240000300a00 */
[----:B----4-:R-:W-:-:S15]  /*2f190*/  HMMA.16816.F32 R24, R4, R28, R24 ;  /* 0x0000001c0418723c */ /* 0x010fde0000001818 */
[----:B------:R-:W-:-:S08]  /*2f1a0*/  NOP ;  /* 0x0000000000007918 */ /* 0x000fd00000000000 */
[----:B------:R-:W-:Y:S04]  /*2f1b0*/  STL.64 [R1+0x2d0], R24 ;  /* 0x0002d01801007387 */ /* 0x000fe80000100a00 */
[----:B------:R0:W-:Y:S04]  /*2f1c0*/  STL.64 [R1+0x2d8], R26 ;  /* 0x0002d81a01007387 */ /* 0x0001e80000100a00 */
[----:B0-----:R-:W4:Y:S04]  /*2f1d0*/  LDL.LU.64 R26, [R1+0x3940] ;  /* 0x00394000011a7983 */ /* 0x001f280000300a00 */
[----:B------:R-:W3:Y:S01]  /*2f1e0*/  LDL.LU.64 R24, [R1+0x3938] ;  /* 0x0039380001187983 */ /* 0x000ee20000300a00 */
[----:B----4-:R-:W-:-:S15]  /*2f1f0*/  HMMA.16816.F32 R20, R4, R26, R20 ;  /* 0x0000001a0414723c */ /* 0x010fde0000001814 */
[----:B------:R-:W-:-:S08]  /*2f200*/  NOP ;  /* 0x0000000000007918 */ /* 0x000fd00000000000 */
[----:B------:R-:W-:Y:S04]  /*2f210*/  STL.64 [R1+0x2c0], R20 ;  /* 0x0002c01401007387 */ /* 0x000fe80000100a00 */
[----:B------:R0:W-:Y:S04]  /*2f220*/  STL.64 [R1+0x2c8], R22 ;  /* 0x0002c81601007387 */ /* 0x0001e80000100a00 */
[----:B0-----:R-:W4:Y:S01]  /*2f230*/  LDL.LU.64 R22, [R1+0x3930] ;  /* 0x0039300001167983 */ /* 0x001f220000300a00 */
[----:B---3--:R-:W-:Y:S03]  /*2f240*/  HMMA.16816.F32 R8, R4, R24, R8 ;  /* 0x000000180408723c */ /* 0x008fe60000001808 */
[----:B------:R-:W3:-:S15]  /*2f250*/  LDL.LU.64 R20, [R1+0x3928] ;  /* 0x0039280001147983 */ /* 0x000ede0000300a00 */
[----:B------:R-:W-:-:S05]  /*2f260*/  NOP ;  /* 0x0000000000007918 */ /* 0x000fca0000000000 */
[----:B------:R0:W-:Y:S04]  /*2f270*/  STL.64 [R1+0x2b0], R8 ;  /* 0x0002b00801007387 */ /* 0x0001e80000100a00 */
[----:B------:R1:W-:Y:S04]  /*2f280*/  STL.64 [R1+0x2b8], R10 ;  /* 0x0002b80a01007387 */ /* 0x0003e80000100a00 */
[----:B0-----:R-:W2:Y:S04]  /*2f290*/  LDL.LU.64 R8, [R1+0xa60] ;  /* 0x000a600001087983 */ /* 0x001ea80000300a00 */
[----:B-1----:R-:W2:Y:S04]  /*2f2a0*/  LDL.LU.64 R10, [R1+0xa68] ;  /* 0x000a6800010a7983 */ /* 0x002ea80000300a00 */
        /* <DEDUP_REMOVED lines=8> */
[----:B0-----:R-:W4:Y:S04]  /*2f330*/  LDL.LU.64 R18, [R1+0x3920] ;  /* 0x0039200001127983 */ /* 0x001f280000300a00 */
[----:B------:R-:W2:Y:S01]  /*2f340*/  LDL.LU.64 R16, [R1+0x3918] ;  /* 0x0039180001107983 */ /* 0x000ea20000300a00 */
[----:B---3--:R-:W-:-:S15]  /*2f350*/  HMMA.16816.F32 R24, R4, R20, R24 ;  /* 0x000000140418723c */ /* 0x008fde0000001818 */
[----:B------:R-:W-:-:S08]  /*2f360*/  NOP ;  /* 0x0000000000007918 */ /* 0x000fd00000000000 */
[----:B------:R4:W-:Y:S04]  /*2f370*/  STL.64 [R1+0x290], R24 ;  /* 0x0002901801007387 */ /* 0x0009e80000100a00 */
[----:B------:R0:W-:Y:S01]  /*2f380*/  STL.64 [R1+0x298], R26 ;  /* 0x0002981a01007387 */ /* 0x0001e20000100a00 */
[----:B----4-:R-:W-:Y:S02]  /*2f390*/  IMAD.MOV.U32 R24, RZ, RZ, R18 ;  /* 0x000000ffff187224 */ /* 0x010fe400078e0012 */
[----:B------:R-:W-:Y:S01]  /*2f3a0*/  IMAD.MOV.U32 R25, RZ, RZ, R19 ;  /* 0x000000ffff197224 */ /* 0x000fe200078e0013 */
[----:B------:R-:W2:Y:S04]  /*2f3b0*/  LDL.LU R18, [R1+0x3914] ;  /* 0x0039140001127983 */ /* 0x000ea80000300800 */
[----:B------:R-:W2:Y:S04]  /*2f3c0*/  LDL.LU R19, [R1+0x3910] ;  /* 0x0039100001137983 */ /* 0x000ea80000300800 */
[----:B0-----:R-:W3:Y:S04]  /*2f3d0*/  LDL.LU R26, [R1+0x1008] ;  /* 0x00100800011a7983 */ /* 0x001ee80000300800 */
[----:B------:R-:W3:Y:S04]  /*2f3e0*/  LDL.LU R27, [R1+0x1004] ;  /* 0x00100400011b7983 */ /* 0x000ee80000300800 */
[----:B---3--:R-:W-:Y:S04]  /*2f3f0*/  STL.64 [R1+0x38d0], R26 ;  /* 0x0038d01a01007387 */ /* 0x008fe80000100a00 */
[----:B------:R0:W-:Y:S04]  /*2f400*/  STL.64 [R1+0x38c8], R24 ;  /* 0x0038c81801007387 */ /* 0x0001e80000100a00 */
[----:B0-----:R-:W3:Y:S04]  /*2f410*/  LDL.LU.64 R24, [R1+0xa40] ;  /* 0x000a400001187983 */ /* 0x001ee80000300a00 */
[----:B------:R-:W3:Y:S04]  /*2f420*/  LDL.LU.64 R26, [R1+0xa48] ;  /* 0x000a4800011a7983 */ /* 0x000ee80000300a00 */
[----:B------:R-:W-:Y:S04]  /*2f430*/  STL.64 [R1+0x3880], R22 ;  /* 0x0038801601007387 */ /* 0x000fe80000100a00 */
[----:B------:R0:W-:Y:S04]  /*2f440*/  STL.64 [R1+0x3878], R20 ;  /* 0x0038781401007387 */ /* 0x0001e80000100a00 */
[----:B0-----:R-:W4:Y:S04]  /*2f450*/  LDL.LU.64 R20, [R1+0xa50] ;  /* 0x000a500001147983 */ /* 0x001f280000300a00 */
[----:B------:R-:W4:Y:S01]  /*2f460*/  LDL.LU.64 R22, [R1+0xa58] ;  /* 0x000a580001167983 */ /* 0x000f220000300a00 */
[----:B--2---:R-:W-:-:S15]  /*2f470*/  HMMA.16816.F32 R8, R4, R18, R8 ;  /* 0x000000120408723c */ /* 0x004fde0000001808 */
[----:B------:R-:W-:-:S08]  /*2f480*/  NOP ;  /* 0x0000000000007918 */ /* 0x000fd00000000000 */
[----:B------:R-:W-:Y:S04]  /*2f490*/  STL.64 [R1+0x280], R8 ;  /* 0x0002800801007387 */ /* 0x000fe80000100a00 */
[----:B------:R0:W-:Y:S04]  /*2f4a0*/  STL.64 [R1+0x288], R10 ;  /* 0x0002880a01007387 */ /* 0x0001e80000100a00 */
[----:B0-----:R-:W2:Y:S04]  /*2f4b0*/  LDL.LU.64 R10, [R1+0x3908] ;  /* 0x00390800010a7983 */ /* 0x001ea80000300a00 */
[----:B------:R-:W2:Y:S01]  /*2f4c0*/  LDL.LU.64 R8, [R1+0x3900] ;  /* 0x0039000001087983 */ /* 0x000ea20000300a00 */
[----:B----4-:R-:W-:-:S15]  /*2f4d0*/  HMMA.16816.F32 R20, R4, R16, R20 ;  /* 0x000000100414723c */ /* 0x010fde0000001814 */
[----:B------:R-:W-:-:S08]  /*2f4e0*/  NOP ;  /* 0x0000000000007918 */ /* 0x000fd00000000000 */
[----:B------:R-:W-:Y:S04]  /*2f4f0*/  STL.64 [R1+0x270], R20 ;  /* 0x0002701401007387 */ /* 0x000fe80000100a00 */
[----:B------:R0:W-:Y:S02]  /*2f500*/  STL.64 [R1+0x278], R22 ;  /* 0x0002781601007387 */ /* 0x0001e40000100a00 */
[----:B0-----:R-:W-:Y:S02]  /*2f510*/  IMAD.MOV.U32 R22, RZ, RZ, R12 ;  /* 0x000000ffff167224 */ /* 0x001fe400078e000c */
[----:B------:R-:W-:Y:S01]  /*2f520*/  IMAD.MOV.U32 R23, RZ, RZ, R13 ;  /* 0x000000ffff177224 */ /* 0x000fe200078e000d */
[----:B------:R-:W4:Y:S04]  /*2f530*/  LDL.LU R12, [R1+0x38f8] ;  /* 0x0038f800010c7983 */ /* 0x000f280000300800 */
[----:B------:R-:W4:Y:S04]  /*2f540*/  LDL.LU R13, [R1+0x38f4] ;  /* 0x0038f400010d7983 */ /* 0x000f280000300800 */
[----:B------:R-:W-:Y:S04]  /*2f550*/  STL.64 [R1+0x3898], R22 ;  /* 0x0038981601007387 */ /* 0x000fe80000100a00 */
[----:B------:R-:W-:Y:S04]  /*2f560*/  STL.64 [R1+0x3860], R18 ;  /* 0x0038601201007387 */ /* 0x000fe80000100a00 */
[----:B------:R3:W-:Y:S02]  /*2f570*/  STL.64 [R1+0x3858], R16 ;  /* 0x0038581001007387 */ /* 0x0007e40000100a00 */
[----:B---3--:R-:W-:Y:S02]  /*2f580*/  HMMA.16816.F32 R16, R4, R14, R24 ;  /* 0x0000000e0410723c */ /* 0x008fe40000001818 */
[----:B------:R-:W3:Y:S04]  /*2f590*/  LDL.LU.64 R24, [R1+0x910] ;  /* 0x0009100001187983 */ /* 0x000ee80000300a00 */
[----:B------:R-:W4:Y:S01]  /*2f5a0*/  LDL.LU.64 R26, [R1+0x918] ;  /* 0x00091800011a7983 */ /* 0x000f220000300a00 */
[----:B--2---:R-:W-:-:S02]  /*2f5b0*/  IMAD.MOV.U32 R20, RZ, RZ, R11 ;  /* 0x000000ffff147224 */ /* 0x004fc400078e000b */
[----:B------:R-:W-:-:S14]  /*2f5c0*/  IMAD.MOV.U32 R21, RZ, RZ, R0 ;  /* 0x000000ffff157224 */ /* 0x000fdc00078e0000 */
[----:B------:R-:W-:Y:S04]  /*2f5d0*/  STL.64 [R1+0x260], R16 ;  /* 0x0002601001007387 */ /* 0x000fe80000100a00 */
[----:B------:R-:W-:Y:S04]  /*2f5e0*/  STL.64 [R1+0x268], R18 ;  /* 0x0002681201007387 */ /* 0x000fe80000100a00 */
[----:B----4-:R-:W-:Y:S04]  /*2f5f0*/  STL.64 [R1+0x38e0], R26 ;  /* 0x0038e01a01007387 */ /* 0x010fe80000100a00 */
[----:B---3--:R0:W-:Y:S04]  /*2f600*/  STL.64 [R1+0x38d8], R24 ;  /* 0x0038d81801007387 */ /* 0x0081e80000100a00 */
[----:B0-----:R-:W2:Y:S04]  /*2f610*/  LDL.LU.64 R24, [R1+0xa20] ;  /* 0x000a200001187983 */ /* 0x001ea80000300a00 */
[----:B------:R-:W2:Y:S04]  /*2f620*/  LDL.LU.64 R26, [R1+0xa28] ;  /* 0x000a2800011a7983 */ /* 0x000ea80000300a00 */
[----:B------:R-:W2:Y:S04]  /*2f630*/  LDL.LU R11, [R1+0x38f0] ;  /* 0x0038f000010b7983 */ /* 0x000ea80000300800 */
[----:B------:R-:W3:Y:S04]  /*2f640*/  LDL.LU.64 R16, [R1+0x8d0] ;  /* 0x0008d00001107983 */ /* 0x000ee80000300a00 */
[----:B------:R-:W3:Y:S04]  /*2f650*/  LDL.LU.64 R18, [R1+0x8d8] ;  /* 0x0008d80001127983 */ /* 0x000ee80000300a00 */
[----:B------:R0:W-:Y:S04]  /*2f660*/  STL.64 [R1+0x38b0], R20 ;  /* 0x0038b01401007387 */ /* 0x0001e80000100a00 */
[----:B0-----:R-:W4:Y:S04]  /*2f670*/  LDL.LU.64 R20, [R1+0xa30] ;  /* 0x000a300001147983 */ /* 0x001f280000300a00 */
[----:B------:R-:W4:Y:S01]  /*2f680*/  LDL.LU.64 R22, [R1+0xa38] ;  /* 0x000a380001167983 */ /* 0x000f220000300a00 */
[C---:B--2---:R-:W-:Y:S06]  /*2f690*/  HMMA.16816.F32 R24, R4.reuse, R10, R24 ;  /* 0x0000000a0418723c */ /* 0x044fec0000001818 */
[----:B----4-:R-:W-:-:S15]  /*2f6a0*/  HMMA.16816.F32 R20, R4, R12, R20 ;  /* 0x0000000c0414723c */ /* 0x010fde0000001814 */
[----:B------:R-:W-:-:S08]  /*2f6b0*/  NOP ;  /* 0x0000000000007918 */ /* 0x000fd00000000000 */
[----:B------:R0:W-:Y:S04]  /*2f6c0*/  STL.64 [R1+0x250], R20 ;  /* 0x0002501401007387 */ /* 0x0001e80000100a00 */
[----:B------:R1:W-:Y:S04]  /*2f6d0*/  STL.64 [R1+0x258], R22 ;  /* 0x0002581601007387 */ /* 0x0003e80000100a00 */
[----:B0-----:R-:W2:Y:S04]  /*2f6e0*/  LDL.LU R20, [R1+0x1014] ;  /* 0x0010140001147983 */ /* 0x001ea80000300800 */
[----:B------:R-:W4:Y:S04]  /*2f6f0*/  LDL.LU R21, [R1+0x1020] ;  /* 0x0010200001157983 */ /* 0x000f280000300800 */
[----:B------:R-:W4:Y:S01]  /*2f700*/  LDL.LU R0, [R1+0x101c] ;  /* 0x00101c0001007983 */ /* 0x000f220000300800 */
[----:B-1----:R-:W-:-:S02]  /*2f710*/  IMAD.MOV.U32 R22, RZ, RZ, R9 ;  /* 0x000000ffff167224 */ /* 0x002fc400078e0009 */
[----:B------:R-:W-:Y:S01]  /*2f720*/  IMAD.MOV.U32 R23, RZ, RZ, R3 ;  /* 0x000000ffff177224 */ /* 0x000fe200078e0003 */
[----:B------:R-:W3:Y:S04]  /*2f730*/  LDL.LU R9, [R1+0x38ec] ;  /* 0x0038ec0001097983 */ /* 0x000ee80000300800 */
[----:B------:R-:W2:Y:S04]  /*2f740*/  LDL.LU R3, [R1+0x38e8] ;  /* 0x0038e80001037983 */ /* 0x000ea80000300800 */
[----:B------:R-:W-:Y:S04]  /*2f750*/  STL.64 [R1+0x3840], R14 ;  /* 0x0038400e01007387 */ /* 0x000fe80000100a00 */
[----:B------:R0:W-:Y:S04]  /*2f760*/  STL.64 [R1+0x3838], R12 ;  /* 0x0038380c01007387 */ /* 0x0001e80000100a00 */
[----:B0-----:R-:W2:Y:S04]  /*2f770*/  LDL.LU.64 R12, [R1+0x900] ;  /* 0x00090000010c7983 */ /* 0x001ea80000300a00 */
[----:B------:R-:W2:Y:S04]  /*2f780*/  LDL.LU.64 R14, [R1+0x908] ;  /* 0x00090800010e7983 */ /* 0x000ea80000300a00 */
        /* <DEDUP_REMOVED lines=8> */
[----:B0-----:R-:W3:Y:S04]  /*2f810*/  LDL.LU.64 R26, [R1+0x38d0] ;  /* 0x0038d000011a7983 */ /* 0x001ee80000300a00 */
[----:B------:R-:W4:Y:S01]  /*2f820*/  LDL.LU.64 R24, [R1+0x38c8] ;  /* 0x0038c80001187983 */ /* 0x000f220000300a00 */
[C---:B--2---:R-:W-:Y:S03]  /*2f830*/  HMMA.16816.F32 R12, R4.reuse, R2, R12 ;  /* 0x00000002040c723c */ /* 0x044fe6000000180c */
[----:B------:R0:W-:Y:S04]  /*2f840*/  STL.64 [R1+0x3820], R10 ;  /* 0x0038200a01007387 */ /* 0x0001e80000100a00 */
[----:B0-----:R-:W2:Y:S04]  /*2f850*/  LDL.LU R10, [R1+0x100c] ;  /* 0x00100c00010a7983 */ /* 0x001ea80000300800 */
[----:B------:R-:W2:Y:S04]  /*2f860*/  LDL.LU R11, [R1+0x1018] ;  /* 0x00101800010b7983 */ /* 0x000ea80000300800 */
[----:B------:R0:W-:Y:S04]  /*2f870*/  STL.64 [R1+0x3818], R8 ;  /* 0x0038180801007387 */ /* 0x0001e80000100a00 */
[----:B0-----:R-:W2:Y:S04]  /*2f880*/  LDL.LU R9, [R1+0x1010] ;  /* 0x0010100001097983 */ /* 0x001ea80000300800 */
[----:B------:R-:W-:Y:S04]  /*2f890*/  STL.64 [R1+0x780], R12 ;  /* 0x0007800c01007387 */ /* 0x000fe80000100a00 */
[----:B------:R4:W-:Y:S02]  /*2f8a0*/  STL.64 [R1+0x788], R14 ;  /* 0x0007880e01007387 */ /* 0x0009e40000100a00 */
[----:B----4-:R-:W-:Y:S02]  /*2f8b0*/  HMMA.16816.F32 R12, R4, R24, R16 ;  /* 0x00000018040c723c */ /* 0x010fe40000001810 */
[----:B------:R-:W4:Y:S05]  /*2f8c0*/  LDL.LU.64 R24, [R1+0x890] ;  /* 0x0008900001187983 */ /* 0x000f2a0000300a00 */
[----:B---3--:R-:W-:-:S15]  /*2f8d0*/  IMAD R4, R27, 0x100, R26 ;  /* 0x000001001b047824 */ /* 0x008fde00078e021a */
[----:B------:R-:W-:-:S01]  /*2f8e0*/  NOP ;  /* 0x0000000000007918 */ /* 0x000fc20000000000 */
[----:B------:R-:W-:Y:S04]  /*2f8f0*/  STL.64 [R1+0x230], R12 ;  /* 0x0002300c01007387 */ /* 0x000fe80000100a00 */
[----:B------:R-:W-:Y:S04]  /*2f900*/  STL.64 [R1+0x238], R14 ;  /* 0x0002380e01007387 */ /* 0x000fe80000100a00 */
[----:B------:R-:W3:Y:S04]  /*2f910*/  LDL.LU.64 R26, [R1+0x898] ;  /* 0x00089800011a7983 */ /* 0x000ee80000300a00 */
[----:B---3--:R-:W-:Y:S04]  /*2f920*/  STL.64 [R1+0x3890], R26 ;  /* 0x0038901a01007387 */ /* 0x008fe80000100a00 */
[----:B----4-:R0:W-:Y:S04]  /*2f930*/  STL.64 [R1+0x3888], R24 ;  /* 0x0038881801007387 */ /* 0x0101e80000100a00 */
[----:B0-----:R-:W3:Y:S04]  /*2f940*/  LDL.LU.64 R24, [R1+0x8a0] ;  /* 0x0008a00001187983 */ /* 0x001ee80000300a00 */
[----:B------:R-:W4:Y:S04]  /*2f950*/  LDL.LU.64 R26, [R1+0x8a8] ;  /* 0x0008a800011a7983 */ /* 0x000f280000300a00 */
[----:B----4-:R-:W-:Y:S04]  /*2f960*/  STL.64 [R1+0x38a8], R26 ;  /* 0x0038a81a01007387 */ /* 0x010fe80000100a00 */
[----:B---3--:R0:W-:Y:S04]  /*2f970*/  STL.64 [R1+0x38a0], R24 ;  /* 0x0038a01801007387 */ /* 0x0081e80000100a00 */
[----:B0-----:R-:W3:Y:S04]  /*2f980*/  LDL.LU.64 R24, [R1+0x8b0] ;  /* 0x0008b00001187983 */ /* 0x001ee80000300a00 */
[----:B------:R-:W4:Y:S01]  /*2f990*/  LDL.LU.64 R26, [R1+0x8b8] ;  /* 0x0008b800011a7983 */ /* 0x000f220000300a00 */
[----:B--2---:R-:W-:-:S02]  /*2f9a0*/  IMAD R5, R10, 0x100, R9 ;  /* 0x000001000a057824 */ /* 0x004fc400078e0209 */
[----:B------:R-:W-:Y:S02]  /*2f9b0*/  IMAD R6, R20, 0x100, R11 ;  /* 0x0000010014067824 */ /* 0x000fe400078e020b */
[----:B------:R-:W-:Y:S01]  /*2f9c0*/  IMAD R7, R0, 0x100, R21 ;  /* 0x0000010000077824 */ /* 0x000fe200078e0215 */
[----:B------:R-:W-:Y:S01]  /*2f9d0*/  F2FP.F16.E4M3.UNPACK_B R4, R4 ;  /* 0x00000004ff04723e */ /* 0x000fe200020006ff */
[----:B----4-:R-:W-:Y:S04]  /*2f9e0*/  STL.64 [R1+0x38c0], R26 ;  /* 0x0038c01a01007387 */ /* 0x010fe80000100a00 */
[----:B---3--:R0:W-:Y:S04]  /*2f9f0*/  STL.64 [R1+0x38b8], R24 ;  /* 0x0038b81801007387 */ /* 0x0081e80000100a00 */
[----:B0-----:R-:W2:Y:S04]  /*2fa00*/  LDL.LU.64 R24, [R1+0x8c0] ;  /* 0x0008c00001187983 */ /* 0x001ea80000300a00 */
[----:B------:R-:W2:Y:S01]  /*2fa10*/  LDL.LU.64 R26, [R1+0x8c8] ;  /* 0x0008c800011a7983 */ /* 0x000ea20000300a00 */
[----:B------:R-:W-:-:S02]  /*2fa20*/  F2FP.F16.E4M3.UNPACK_B R5, R5 ;  /* 0x00000005ff05723e */ /* 0x000fc400020006ff */
[----:B------:R-:W-:Y:S02]  /*2fa30*/  F2FP.F16.E4M3.UNPACK_B R6, R6 ;  /* 0x00000006ff06723e */ /* 0x000fe400020006ff */
        /* <DEDUP_REMOVED lines=33> */
[----:B0-----:R-:W3:Y:S04]  /*2fc50*/  LDL.LU.64 R26, [R1+0x3870] ;  /* 0x00387000011a7983 */ /* 0x001ee80000300a00 */
[----:B------:R-:W4:Y:S04]  /*2fc60*/  LDL.LU.64 R24, [R1+0x3868] ;  /* 0x0038680001187983 */ /* 0x000f280000300a00 */
[----:B------:R-:W2:Y:S04]  /*2fc70*/  LDL.LU R28, [R1+0x1040] ;  /* 0x00104000011c7983 */ /* 0x000ea80000300800 */
[----:B------:R-:W2:Y:S01]  /*2fc80*/  LDL.LU R29, [R1+0x103c] ;  /* 0x00103c00011d7983 */ /* 0x000ea20000300800 */
[C---:B---3--:R-:W-:Y:S06]  /*2fc90*/  HMMA.16816.F32 R16, R4.reuse, R26, R16 ;  /* 0x0000001a0410723c */ /* 0x048fec0000001810 */
[----:B----4-:R-:W-:Y:S01]  /*2fca0*/  HMMA.16816.F32 R12, R4, R24, R12 ;  /* 0x00000018040c723c */ /* 0x010fe2000000180c */
[----:B------:R-:W3:-:S15]  /*2fcb0*/  LDL.LU.64 R24, [R1+0x20] ;  /* 0x0000200001187983 */ /* 0x000ede0000300a00 */
[----:B------:R-:W-:-:S01]  /*2fcc0*/  NOP ;  /* 0x0000000000007918 */ /* 0x000fc20000000000 */
[----:B------:R0:W-:Y:S04]  /*2fcd0*/  STL.64 [R1+0x1a0], R16 ;  /* 0x0001a01001007387 */ /* 0x0001e80000100a00 */
[----:B------:R1:W-:Y:S04]  /*2fce0*/  STL.64 [R1+0x1a8], R18 ;  /* 0x0001a81201007387 */ /* 0x0003e80000100a00 */
[----:B------:R-:W4:Y:S01]  /*2fcf0*/  LDL.LU.64 R26, [R1+0x28] ;  /* 0x00002800011a7983 */ /* 0x000f220000300a00 */
[C---:B------:R-:W-:Y:S03]  /*2fd00*/  HMMA.16816.F32 R8, R4.reuse, R22, R8 ;  /* 0x000000160408723c */ /* 0x040fe60000001808 */
[----:B------:R2:W-:Y:S04]  /*2fd10*/  STL.64 [R1+0x180], R12 ;  /* 0x0001800c01007387 */ /* 0x0005e80000100a00 */
[----:B------:R2:W-:Y:S04]  /*2fd20*/  STL.64 [R1+0x188], R14 ;  /* 0x0001880e01007387 */ /* 0x0005e80000100a00 */
[----:B----4-:R-:W-:Y:S04]  /*2fd30*/  STL.64 [R1+0x3810], R26 ;  /* 0x0038101a01007387 */ /* 0x010fe80000100a00 */
[----:B---3--:R-:W-:Y:S04]  /*2fd40*/  STL.64 [R1+0x3808], R24 ;  /* 0x0038081801007387 */ /* 0x008fe80000100a00 */
[----:B0-----:R-:W3:Y:S04]  /*2fd50*/  LDL.LU.64 R16, [R1+0x870] ;  /* 0x0008700001107983 */ /* 0x001ee80000300a00 */
[----:B-1----:R-:W3:Y:S04]  /*2fd60*/  LDL.LU.64 R18, [R1+0x878] ;  /* 0x0008780001127983 */ /* 0x002ee80000300a00 */
[----:B------:R-:W-:Y:S04]  /*2fd70*/  STL.64 [R1+0x160], R8 ;  /* 0x0001600801007387 */ /* 0x000fe80000100a00 */
[----:B------:R-:W-:Y:S04]  /*2fd80*/  STL.64 [R1+0x168], R10 ;  /* 0x0001680a01007387 */ /* 0x000fe80000100a00 */
[----:B--2---:R-:W2:Y:S04]  /*2fd90*/  LDL.LU.64 R12, [R1+0x140] ;  /* 0x00014000010c7983 */ /* 0x004ea80000300a00 */
[----:B------:R-:W4:Y:S04]  /*2fda0*/  LDL.LU.64 R14, [R1+0x148] ;  /* 0x00014800010e7983 */ /* 0x000f280000300a00 */
[----:B----4-:R-:W-:Y:S04]  /*2fdb0*/  STL.64 [R1+0x3850], R14 ;  /* 0x0038500e01007387 */ /* 0x010fe80000100a00 */
[----:B--2---:R0:W-:Y:S04]  /*2fdc0*/  STL.64 [R1+0x3848], R12 ;  /* 0x0038480c01007387 */ /* 0x0041e80000100a00 */
[----:B0-----:R-:W2:Y:S04]  /*2fdd0*/  LDL.LU.64 R12, [R1+0x860] ;  /* 0x00086000010c7983 */ /* 0x001ea80000300a00 */
[----:B------:R-:W2:Y:S04]  /*2fde0*/  LDL.LU.64 R14, [R1+0x868] ;  /* 0x00086800010e7983 */ /* 0x000ea80000300a00 */
[----:B------:R-:W4:Y:S04]  /*2fdf0*/  LDL.LU.64 R8, [R1+0xb0] ;  /* 0x0000b00001087983 */ /* 0x000f280000300a00 */
[----:B------:R-:W2:Y:S01]  /*2fe00*/  LDL.LU.64 R10, [R1+0xb8] ;  /* 0x0000b800010a7983 */ /* 0x000ea20000300a00 */
[C---:B---3--:R-:W-:Y:S03]  /*2fe10*/  HMMA.16816.F32 R16, R4.reuse, R20, R16 ;  /* 0x000000140410723c */ /* 0x048fe60000001810 */
[----:B--2---:R-:W-:Y:S04]  /*2fe20*/  STL.64 [R1+0x3830], R10 ;  /* 0x0038300a01007387 */ /* 0x004fe80000100a00 */
[----:B----4-:R0:W-:Y:S04]  /*2fe30*/  STL.64 [R1+0x3828], R8 ;  /* 0x0038280801007387 */ /* 0x0101e80000100a00 */
[----:B0-----:R-:W2:Y:S04]  /*2fe40*/  LDL.LU.64 R8, [R1+0xe0] ;  /* 0x0000e00001087983 */ /* 0x001ea80000300a00 */
[----:B------:R-:W2:Y:S04]  /*2fe50*/  LDL.LU.64 R10, [R1+0xe8] ;  /* 0x0000e800010a7983 */ /* 0x000ea80000300a00 */
[----:B------:R-:W3:Y:S04]  /*2fe60*/  LDL.LU.64 R24, [R1+0x60] ;  /* 0x0000600001187983 */ /* 0x000ee80000300a00 */
[----:B------:R-:W3:Y:S04]  /*2fe70*/  LDL.LU.64 R26, [R1+0x68] ;  /* 0x00006800011a7983 */ /* 0x000ee80000300a00 */
[----:B------:R-:W4:Y:S04]  /*2fe80*/  LDL.LU R22, [R1+0x1038] ;  /* 0x0010380001167983 */ /* 0x000f280000300800 */
[----:B------:R-:W4:Y:S04]  /*2fe90*/  LDL.LU R23, [R1+0x1034] ;  /* 0x0010340001177983 */ /* 0x000f280000300800 */
[----:B------:R-:W-:Y:S04]  /*2fea0*/  STL.64 [R1+0x150], R16 ;  /* 0x0001501001007387 */ /* 0x000fe80000100a00 */
[----:B------:R0:W-:Y:S04]  /*2feb0*/  STL.64 [R1+0x158], R18 ;  /* 0x0001581201007387 */ /* 0x0001e80000100a00 */
[----:B0-----:R-:W2:Y:S04]  /*2fec0*/  LDL.LU.64 R18, [R1+0x3860] ;  /* 0x0038600001127983 */ /* 0x001ea80000300a00 */
[----:B------:R-:W3:Y:S04]  /*2fed0*/  LDL.LU.64 R16, [R1+0x3858] ;  /* 0x0038580001107983 */ /* 0x000ee80000300a00 */
[----:B------:R-:W4:Y:S04]  /*2fee0*/  LDL.LU R20, [R1+0x1030] ;  /* 0x0010300001147983 */ /* 0x000f280000300800 */
[----:B------:R-:W4:Y:S01]  /*2fef0*/  LDL.LU R21, [R1+0x102c] ;  /* 0x00102c0001157983 */ /* 0x000f220000300800 */
[----:B--2---:R-:W-:-:S15]  /*2ff00*/  HMMA.16816.F32 R12, R4, R18, R12 ;  /* 0x00000012040c723c */ /* 0x004fde000000180c */
[----:B------:R-:W-:-:S08]  /*2ff10*/  NOP ;  /* 0x0000000000007918 */ /* 0x000fd00000000000 */
[----:B------:R-:W-:Y:S04]  /*2ff20*/  STL.64 [R1+0x120], R12 ;  /* 0x0001200c01007387 */ /* 0x000fe80000100a00 */
[----:B------:R0:W-:Y:S01]  /*2ff30*/  STL [R1+0x128], R14 ;  /* 0x0001280e01007387 */ /* 0x0001e20000100800 */
[----:B------:R-:W-:-:S03]  /*2ff40*/  IMAD.MOV.U32 R0, RZ, RZ, R15 ;  /* 0x000000ffff007224 */ /* 0x000fc600078e000f */
[----:B0-----:R-:W3:Y:S04]  /*2ff50*/  LDL.LU.64 R14, [R1+0x3850] ;  /* 0x00385000010e7983 */ /* 0x001ee80000300a00 */
[----:B------:R-:W3:Y:S04]  /*2ff60*/  LDL.LU.64 R12, [R1+0x3848] ;  /* 0x00384800010c7983 */ /* 0x000ee80000300a00 */
[----:B------:R-:W2:Y:S04]  /*2ff70*/  LDL.LU R18, [R1+0x1028] ;  /* 0x0010280001127983 */ /* 0x000ea80000300800 */
[----:B------:R-:W2:Y:S04]  /*2ff80*/  LDL.LU R19, [R1+0x1024] ;  /* 0x0010240001137983 */ /* 0x000ea80000300800 */
[----:B------:R-:W-:Y:S01]  /*2ff90*/  STL [R1+0x3088], R0 ;  /* 0x0030880001007387 */ /* 0x000fe20000100800 */
[----:B---3--:R-:W-:-:S15]  /*2ffa0*/  HMMA.16816.F32 R12, R4, R16, R12 ;  /* 0x00000010040c723c */ /* 0x008fde000000180c */
[----:B------:R-:W-:-:S08]  /*2ffb0*/  NOP ;  /* 0x0000000000007918 */ /* 0x000fd00000000000 */
[----:B------:R-:W-:Y:S04]  /*2ffc0*/  STL.64 [R1+0x100], R12 ;  /* 0x0001000c01007387 */ /* 0x000fe80000100a00 */
[----:B------:R0:W-:Y:S04]  /*2ffd0*/  STL.64 [R1+0x108], R14 ;  /* 0x0001080e01007387 */ /* 0x0001e80000100a00 */
[----:B0-----:R-:W3:Y:S04]  /*2ffe0*/  LDL.LU.64 R14, [R1+0x3840] ;  /* 0x00384000010e7983 */ /* 0x001ee80000300a00 */
[----:B------:R-:W4:Y:S01]  /*2fff0*/  LDL.LU.64 R12, [R1+0x3838] ;  /* 0x00383800010c7983 */ /* 0x000f220000300a00 */
[----:B---3--:R-:W-:-:S15]  /*30000*/  HMMA.16816.F32 R8, R4, R14, R8 ;  /* 0x0000000e0408723c */ /* 0x008fde0000001808 */
[----:B------:R-:W-:-:S08]  /*30010*/  NOP ;  /* 0x0000000000007918 */ /* 0x000fd00000000000 */
[----:B------:R-:W-:Y:S04]  /*30020*/  STL.64 [R1+0xe0], R8 ;  /* 0x0000e00801007387 */ /* 0x000fe80000100a00 */
[----:B------:R0:W-:Y:S01]  /*30030*/  STL [R1+0xe8], R10 ;  /* 0x0000e80a01007387 */ /* 0x0001e20000100800 */
[----:B------:R-:W-:-:S03]  /*30040*/  IMAD.MOV.U32 R0, RZ, RZ, R11 ;  /* 0x000000ffff007224 */ /* 0x000fc600078e000b */
[----:B0-----:R-:W4:Y:S04]  /*30050*/  LDL.LU.64 R10, [R1+0x3830] ;  /* 0x00383000010a7983 */ /* 0x001f280000300a00 */
[----:B------:R-:W4:Y:S04]  /*30060*/  LDL.LU.64 R8, [R1+0x3828] ;  /* 0x0038280001087983 */ /* 0x000f280000300a00 */
[----:B------:R-:W-:Y:S01]  /*30070*/  STL [R1+0x3110], R0 ;  /* 0x0031100001007387 */ /* 0x000fe20000100800 */
[----:B----4-:R-:W-:Y:S03]  /*30080*/  HMMA.16816.F32 R12, R4, R12, R8 ;  /* 0x0000000c040c723c */ /* 0x010fe60000001808 */
[----:B------:R-:W3:Y:S04]  /*30090*/  LDL.LU.64 R10, [R1+0x3820] ;  /* 0x00382000010a7983 */ /* 0x000ee80000300a00 */
[----:B------:R-:W4:-:S15]  /*300a0*/  LDL.LU.64 R8, [R1+0x3818] ;  /* 0x0038180001087983 */ /* 0x000f1e0000300a00 */
[----:B------:R-:W-:-:S01]  /*300b0*/  NOP ;  /* 0x0000000000007918 */ /* 0x000fc20000000000 */
[----:B------:R0:W-:Y:S04]  /*300c0*/  STL.64 [R1+0xc0], R12 ;  /* 0x0000c00c01007387 */ /* 0x0001e80000100a00 */
[----:B------:R1:W-:Y:S04]  /*300d0*/  STL.64 [R1+0xc8], R14 ;  /* 0x0000c80e01007387 */ /* 0x0003e80000100a00 */
[----:B0-----:R-:W4:Y:S04]  /*300e0*/  LDL.LU.64 R12, [R1+0x40] ;  /* 0x00004000010c7983 */ /* 0x001f280000300a00 */
[----:B-1----:R-:W4:Y:S01]  /*300f0*/  LDL.LU.64 R14, [R1+0x48] ;  /* 0x00004800010e7983 */ /* 0x002f220000300a00 */
[----:B---3--:R-:W-:-:S15]  /*30100*/  HMMA.16816.F32 R24, R4, R10, R24 ;  /* 0x0000000a0418723c */ /* 0x008fde0000001818 */
[----:B------:R-:W-:-:S08]  /*30110*/  NOP ;  /* 0x0000000000007918 */ /* 0x000fd00000000000 */
        /* <DEDUP_REMOVED lines=8> */
[----:B------:R-:W-:Y:S04]  /*301a0*/  STL [R1+0x3804], R6 ;  /* 0x0038040601007387 */ /* 0x000fe80000100800 */
[----:B------:R-:W-:Y:S01]  /*301b0*/  STL [R1+0x3800], R7 ;  /* 0x0038000701007387 */ /* 0x000fe20000100800 */
[----:B---3--:R-:W-:-:S15]  /*301c0*/  HMMA.16816.F32 R8, R4, R2, R24 ;  /* 0x000000020408723c */ /* 0x008fde0000001818 */
[----:B------:R-:W-:-:S08]  /*301d0*/  NOP ;  /* 0x0000000000007918 */ /* 0x000fd00000000000 */
[----:B------:R-:W-:Y:S04]  /*301e0*/  STL.64 [R1+0x40], R8 ;  /* 0x0000400801007387 */ /* 0x000fe80000100a00 */
[----:B------:R-:W-:Y:S04]  /*301f0*/  STL.64 [R1+0x48], R10 ;  /* 0x0000480a01007387 */ /* 0x000fe80000100a00 */
[----:B------:R-:W3:Y:S04]  /*30200*/  LDL.LU R24, [R1+0xf0] ;  /* 0x0000f00001187983 */ /* 0x000ee80000300800 */
[----:B------:R-:W3:Y:S04]  /*30210*/  LDL.LU R25, [R1+0xf4] ;  /* 0x0000f40001197983 */ /* 0x000ee80000300800 */
[----:B------:R-:W4:Y:S04]  /*30220*/  LDL.LU R26, [R1+0xf8] ;  /* 0x0000f800011a7983 */ /* 0x000f280000300800 */
[----:B------:R-:W4:Y:S04]  /*30230*/  LDL.LU R27, [R1+0xfc] ;  /* 0x0000fc00011b7983 */ /* 0x000f280000300800 */
[----:B----4-:R-:W-:Y:S04]  /*30240*/  STL.64 [R1+0x37c8], R26 ;  /* 0x0037c81a01007387 */ /* 0x010fe80000100a00 */
[----:B---3--:R0:W-:Y:S04]  /*30250*/  STL.64 [R1+0x37c0], R24 ;  /* 0x0037c01801007387 */ /* 0x0081e80000100a00 */
[----:B0-----:R-:W3:Y:S04]  /*30260*/  LDL.LU R24, [R1+0xa0] ;  /* 0x0000a00001187983 */ /* 0x001ee80000300800 */
[----:B------:R-:W3:Y:S04]  /*30270*/  LDL.LU R25, [R1+0xa4] ;  /* 0x0000a40001197983 */ /* 0x000ee80000300800 */
[----:B------:R-:W4:Y:S04]  /*30280*/  LDL.LU R26, [R1+0xa8] ;  /* 0x0000a800011a7983 */ /* 0x000f280000300800 */
[----:B------:R-:W4:Y:S04]  /*30290*/  LDL.LU R27, [R1+0xac] ;  /* 0x0000ac00011b7983 */ /* 0x000f280000300800 */
[----:B------:R-:W2:Y:S04]  /*302a0*/  LDL.LU R2, [R1+0x18] ;  /* 0x0000180001027983 */ /* 0x000ea80000300800 */
[----:B------:R-:W2:Y:S04]  /*302b0*/  LDL.LU R3, [R1+0x1c] ;  /* 0x00001c0001037983 */ /* 0x000ea80000300800 */
[----:B------:R-:W2:Y:S04]  /*302c0*/  LDL.LU R6, [R1+0x920] ;  /* 0x0009200001067983 */ /* 0x000ea80000300800 */
[----:B------:R-:W2:Y:S04]  /*302d0*/  LDL.LU R7, [R1+0x924] ;  /* 0x0009240001077983 */ /* 0x000ea80000300800 */
[----:B------:R-:W3:Y:S04]  /*302e0*/  LDL.LU R9, [R1+0x930] ;  /* 0x0009300001097983 */ /* 0x000ee80000300800 */
[----:B------:R-:W2:Y:S04]  /*302f0*/  LDL.LU R0, [R1+0x934] ;  /* 0x0009340001007983 */ /* 0x000ea80000300800 */
[----:B------:R-:W4:Y:S04]  /*30300*/  LDL.LU R10, [R1+0x940] ;  /* 0x00094000010a7983 */ /* 0x000f280000300800 */
[----:B------:R-:W4:Y:S04]  /*30310*/  LDL.LU R11, [R1+0x944] ;  /* 0x00094400010b7983 */ /* 0x000f280000300800 */
[----:B----4-:R-:W-:Y:S04]  /*30320*/  STL.64 [R1+0x37f8], R10 ;  /* 0x0037f80a01007387 */ /* 0x010fe80000100a00 */
[----:B---3--:R-:W-:Y:S04]  /*30330*/  STL [R1+0x37f0], R9 ;  /* 0x0037f00901007387 */ /* 0x008fe80000100800 */
[----:B------:R-:W-:Y:S04]  /*30340*/  STL.64 [R1+0x37d8], R26 ;  /* 0x0037d81a01007387 */ /* 0x000fe80000100a00 */
[----:B------:R0:W-:Y:S04]  /*30350*/  STL.64 [R1+0x37d0], R24 ;  /* 0x0037d01801007387 */ /* 0x0001e80000100a00 */
[----:B0-----:R-:W3:Y:S04]  /*30360*/  LDL.LU R24, [R1+0x80] ;  /* 0x0000800001187983 */ /* 0x001ee80000300800 */
[----:B------:R-:W3:Y:S04]  /*30370*/  LDL.LU R25, [R1+0x84] ;  /* 0x0000840001197983 */ /* 0x000ee80000300800 */
[----:B------:R-:W4:Y:S04]  /*30380*/  LDL.LU R26, [R1+0x88] ;  /* 0x00008800011a7983 */ /* 0x000f280000300800 */
[----:B------:R-:W4:Y:S04]  /*30390*/  LDL.LU R27, [R1+0x8c] ;  /* 0x00008c00011b7983 */ /* 0x000f280000300800 */
[----:B------:R-:W3:Y:S04]  /*303a0*/  LDL.LU.64 R8, [R1+0x30] ;  /* 0x0000300001087983 */ /* 0x000ee80000300a00 */
[----:B------:R-:W3:Y:S01]  /*303b0*/  LDL.LU.64 R10, [R1+0x38] ;  /* 0x00003800010a7983 */ /* 0x000ee20000300a00 */
[----:B------:R-:W-:-:S02]  /*303c0*/  IMAD R17, R21, 0x100, R20 ;  /* 0x0000010015117824 */ /* 0x000fc400078e0214 */
[----:B--2---:R-:W-:Y:S02]  /*303d0*/  IMAD R16, R19, 0x100, R18 ;  /* 0x0000010013107824 */ /* 0x004fe400078e0212 */
[----:B------:R-:W-:Y:S01]  /*303e0*/  IMAD R18, R23, 0x100, R22 ;  /* 0x0000010017127824 */ /* 0x000fe200078e0216 */
[----:B------:R-:W-:Y:S01]  /*303f0*/  F2FP.F16.E4M3.UNPACK_B R6, R6.H1 ;  /* 0x00000006ff06723e */ /* 0x000fe200030006ff */
[----:B------:R-:W-:Y:S01]  /*30400*/  IMAD R19, R29, 0x100, R28 ;  /* 0x000001001d137824 */ /* 0x000fe200078e021c */
[----:B------:R-:W-:Y:S01]  /*30410*/  F2FP.F16.E4M3.UNPACK_B R7, R7.H1 ;  /* 0x00000007ff07723e */ /* 0x000fe200030006ff */
[----:B----4-:R-:W-:Y:S04]  /*30420*/  STL.64 [R1+0x37e8], R26 ;  /* 0x0037e81a01007387 */ /* 0x010fe80000100a00 */
[----:B---3--:R0:W-:Y:S04]  /*30430*/  STL.64 [R1+0x37e0], R24 ;  /* 0x0037e01801007387 */ /* 0x0081e80000100a00 */
[----:B0-----:R-:W2:Y:S04]  /*30440*/  LDL.LU R24, [R1+0x70] ;  /* 0x0000700001187983 */ /* 0x001ea80000300800 */
[----:B------:R-:W2:Y:S04]  /*30450*/  LDL.LU R25, [R1+0x74] ;  /* 0x0000740001197983 */ /* 0x000ea80000300800 */
[----:B------:R-:W2:Y:S04]  /*30460*/  LDL.LU R26, [R1+0x78] ;  /* 0x00007800011a7983 */ /* 0x000ea80000300800 */
[----:B------:R-:W2:Y:S04]  /*30470*/  LDL.LU R27, [R1+0x7c] ;  /* 0x00007c00011b7983 */ /* 0x000ea80000300800 */
        /* <DEDUP_REMOVED lines=10> */
[----:B------:R0:W-:Y:S04]  /*30520*/  STL [R1+0x28], R6 ;  /* 0x0000280601007387 */ /* 0x0001e80000100800 */
[----:B0-----:R-:W2:Y:S04]  /*30530*/  LDL.LU R6, [R1+0x3804] ;  /* 0x0038040001067983 */ /* 0x001ea80000300800 */
[----:B------:R0:W-:Y:S04]  /*30540*/  STL [R1+0x2c], R7 ;  /* 0x00002c0701007387 */ /* 0x0001e80000100800 */
[----:B0-----:R-:W2:Y:S02]  /*30550*/  LDL.LU R7, [R1+0x3800] ;  /* 0x0038000001077983 */ /* 0x001ea40000300800 */
[----:B--2---:R-:W-:Y:S02]  /*30560*/  HMMA.16816.F32 R4, R4, R2, R8 ;  /* 0x000000020404723c */ /* 0x004fe40000001808 */
[----:B------:R-:W2:Y:S04]  /*30570*/  LDL.LU.64 R10, [R1+0x37f8] ;  /* 0x0037f800010a7983 */ /* 0x000ea80000300a00 */
[----:B------:R-:W3:-:S15]  /*30580*/  LDL.LU R9, [R1+0x37f0] ;  /* 0x0037f00001097983 */ /* 0x000ede0000300800 */
[----:B------:R-:W-:-:S02]  /*30590*/  NOP ;  /* 0x0000000000007918 */ /* 0x000fc40000000000 */
[----:B------:R-:W-:Y:S04]  /*305a0*/  STL.64 [R1+0x30], R4 ;  /* 0x0000300401007387 */ /* 0x000fe80000100a00 */
[----:B------:R0:W-:Y:S04]  /*305b0*/  STL.64 [R1+0x38], R6 ;  /* 0x0000380601007387 */ /* 0x0001e80000100a00 */
[----:B0-----:R-:W4:Y:S01]  /*305c0*/  LDL.64 R6, [R1+0x28] ;  /* 0x0000280001067983 */ /* 0x001f220000100a00 */
[----:B------:R-:W-:Y:S02]  /*305d0*/  F2FP.F16.E4M3.UNPACK_B R16, R16 ;  /* 0x00000010ff10723e */ /* 0x000fe400020006ff */
[----:B------:R-:W-:-:S02]  /*305e0*/  F2FP.F16.E4M3.UNPACK_B R17, R17 ;  /* 0x00000011ff11723e */ /* 0x000fc400020006ff */
[----:B------:R-:W-:Y:S02]  /*305f0*/  F2FP.F16.E4M3.UNPACK_B R18, R18 ;  /* 0x00000012ff12723e */ /* 0x000fe400020006ff */
[----:B------:R-:W-:-:S07]  /*30600*/  F2FP.F16.E4M3.UNPACK_B R19, R19 ;  /* 0x00000013ff13723e */ /* 0x000fce00020006ff */
[----:B----4-:R-:W-:-:S15]  /*30610*/  HMMA.16816.F32 R24, R16, R6, R24 ;  /* 0x000000061018723c */ /* 0x010fde0000001818 */
[----:B------:R-:W-:-:S08]  /*30620*/  NOP ;  /* 0x0000000000007918 */ /* 0x000fd00000000000 */
[----:B------:R-:W-:Y:S04]  /*30630*/  STL.64 [R1+0x70], R24 ;  /* 0x0000701801007387 */ /* 0x000fe80000100a00 */
[----:B------:R0:W-:Y:S04]  /*30640*/  STL.64 [R1+0x78], R26 ;  /* 0x0000781a01007387 */ /* 0x0001e80000100a00 */
[----:B0-----:R-:W4:Y:S04]  /*30650*/  LDL.LU.64 R26, [R1+0x37e8] ;  /* 0x0037e800011a7983 */ /* 0x001f280000300a00 */
[----:B------:R-:W4:Y:S01]  /*30660*/  LDL.LU.64 R24, [R1+0x37e0] ;  /* 0x0037e00001187983 */ /* 0x000f220000300a00 */
[----:B---3--:R-:W-:-:S02]  /*30670*/  F2FP.F16.E4M3.UNPACK_B R8, R9.H1 ;  /* 0x00000009ff08723e */ /* 0x008fc400030006ff */
[----:B------:R-:W-:Y:S01]  /*30680*/  F2FP.F16.E4M3.UNPACK_B R9, R0.H1 ;  /* 0x00000000ff09723e */ /* 0x000fe200030006ff */
[----:B------:R-:W-:Y:S02]  /*30690*/  IMAD.MOV.U32 R0, RZ, RZ, R7 ;  /* 0x000000ffff007224 */ /* 0x000fe400078e0007 */
[----:B------:R-:W-:Y:S02]  /*306a0*/  IMAD.MOV.U32 R2, RZ, RZ, R6 ;  /* 0x000000ffff027224 */ /* 0x000fe400078e0006 */
[----:B------:R-:W-:Y:S04]  /*306b0*/  STL.64 [R1+0x18], R8 ;  /* 0x0000180801007387 */ /* 0x000fe80000100a00 */
[----:B------:R-:W-:Y:S04]  /*306c0*/  STL [R1+0x3750], R0 ;  /* 0x0037500001007387 */ /* 0x000fe80000100800 */
[----:B------:R-:W-:Y:S01]  /*306d0*/  STL [R1+0x374c], R2 ;  /* 0x00374c0201007387 */ /* 0x000fe20000100800 */
[----:B----4-:R-:W-:-:S15]  /*306e0*/  HMMA.16816.F32 R24, R16, R8, R24 ;  /* 0x000000081018723c */ /* 0x010fde0000001818 */
[----:B------:R-:W-:-:S08]  /*306f0*/  NOP ;  /* 0x0000000000007918 */ /* 0x000fd00000000000 */
[----:B------:R-:W-:Y:S04]  /*30700*/  STL.64 [R1+0x90], R24 ;  /* 0x0000901801007387 */ /* 0x000fe80000100a00 */
[----:B------:R0:W-:Y:S04]  /*30710*/  STL.64 [R1+0x98], R26 ;  /* 0x0000981a01007387 */ /* 0x0001e80000100a00 */
[----:B0-----:R-:W3:Y:S04]  /*30720*/  LDL.LU.64 R26, [R1+0x37d8] ;  /* 0x0037d800011a7983 */ /* 0x001ee80000300a00 */
[----:B------:R-:W3:Y:S01]  /*30730*/  LDL.LU.64 R24, [R1+0x37d0] ;  /* 0x0037d00001187983 */ /* 0x000ee20000300a00 */
[----:B--2---:R-:W-:-:S02]  /*30740*/  F2FP.F16.E4M3.UNPACK_B R4, R10.H1 ;  /* 0x0000000aff04723e */ /* 0x004fc400030006ff */
[----:B------:R-:W-:Y:S01]  /*30750*/  F2FP.F16.E4M3.UNPACK_B R5, R11.H1 ;  /* 0x0000000bff05723e */ /* 0x000fe200030006ff */
[----:B------:R-:W-:Y:S02]  /*30760*/  IMAD.MOV.U32 R3, RZ, RZ, R9 ;  /* 0x000000ffff037224 */ /* 0x000fe400078e0009 */
[----:B------:R-:W-:Y:S02]  /*30770*/  IMAD.MOV.U32 R7, RZ, RZ, R8 ;  /* 0x000000ffff077224 */ /* 0x000fe400078e0008 */
[----:B------:R-:W-:Y:S04]  /*30780*/  STL.64 [R1+0x10], R4 ;  /* 0x0000100401007387 */ /* 0x000fe80000100a00 */
[----:B------:R-:W-:Y:S04]  /*30790*/  STL [R1+0x3758], R3 ;  /* 0x0037580301007387 */ /* 0x000fe80000100800 */
[----:B------:R-:W-:Y:S01]  /*307a0*/  STL [R1+0x3754], R7 ;  /* 0x0037540701007387 */ /* 0x000fe20000100800 */
[----:B---3--:R-:W-:-:S15]  /*307b0*/  HMMA.16816.F32 R24, R16, R4, R24 ;  /* 0x000000041018723c */ /* 0x008fde0000001818 */
[----:B------:R-:W-:-:S08]  /*307c0*/  NOP ;  /* 0x0000000000007918 */ /* 0x000fd00000000000 */
[----:B------:R-:W-:Y:S04]  /*307d0*/  STL.64 [R1+0xb0], R24 ;  /* 0x0000b01801007387 */ /* 0x000fe80000100a00 */
[----:B------:R0:W-:Y:S04]  /*307e0*/  STL.64 [R1+0xb8], R26 ;  /* 0x0000b81a01007387 */ /* 0x0001e80000100a00 */
[----:B0-----:R-:W2:Y:S04]  /*307f0*/  LDL.LU.64 R26, [R1+0x37c8] ;  /* 0x0037c800011a7983 */ /* 0x001ea80000300a00 */
[----:B------:R-:W2:Y:S01]  /*30800*/  LDL.LU.64 R24, [R1+0x37c0] ;  /* 0x0037c00001187983 */ /* 0x000ea20000300a00 */
[----:B------:R-:W-:-:S02]  /*30810*/  F2FP.F16.E4M3.UNPACK_B R10, R12.H1 ;  /* 0x0000000cff0a723e */ /* 0x000fc400030006ff */
[----:B------:R-:W-:Y:S01]  /*30820*/  F2FP.F16.E4M3.UNPACK_B R11, R13.H1 ;  /* 0x0000000dff0b723e */ /* 0x000fe200030006ff */
[----:B------:R-:W-:Y:S02]  /*30830*/  IMAD.MOV.U32 R9, RZ, RZ, R4 ;  /* 0x000000ffff097224 */ /* 0x000fe400078e0004 */
[----:B------:R-:W-:Y:S01]  /*30840*/  IMAD.MOV.U32 R8, RZ, RZ, R5 ;  /* 0x000000ffff087224 */ /* 0x000fe200078e0005 */
[----:B------:R-:W-:Y:S02]  /*30850*/  F2FP.F16.E4M3.UNPACK_B R4, R14.H1 ;  /* 0x0000000eff04723e */ /* 0x000fe400030006ff */
[----:B------:R-:W-:Y:S02]  /*30860*/  F2FP.F16.E4M3.UNPACK_B R5, R15.H1 ;  /* 0x0000000fff05723e */ /* 0x000fe400030006ff */
[----:B------:R-:W-:Y:S06]  /*30870*/  HMMA.16816.F32 R12, R16, R10, R20 ;  /* 0x0000000a100c723c */ /* 0x000fec0000001814 */
[----:B------:R-:W-:-:S15]  /*30880*/  STL.64 [R1+0x8], R10 ;  /* 0x0000080a01007387 */ /* 0x000fde0000100a00 */
[----:B------:R-:W-:-:S02]  /*30890*/  NOP ;  /* 0x0000000000007918 */ /* 0x000fc40000000000 */
[----:B------:R-:W-:Y:S04]  /*308a0*/  STL.64 [R1+0xd0], R12 ;  /* 0x0000d00c01007387 */ /* 0x000fe80000100a00 */
[----:B------:R2:W-:Y:S04]  /*308b0*/  STL.64 [R1+0xd8], R14 ;  /* 0x0000d80e01007387 */ /* 0x0005e80000100a00 */
[----:B------:R0:W-:Y:S01]  /*308c0*/  STL.64 [R1], R4 ;  /* 0x0000000401007387 */ /* 0x0001e20000100a00 */
[----:B------:R-:W-:Y:S02]  /*308d0*/  IMAD.MOV.U32 R3, RZ, RZ, R4 ;  /* 0x000000ffff037224 */ /* 0x000fe400078e0004 */
[----:B------:R-:W-:Y:S01]  /*308e0*/  IMAD.MOV.U32 R7, RZ, RZ, R5 ;  /* 0x000000ffff077224 */ /* 0x000fe200078e0005 */
[----:B--2---:R-:W-:-:S15]  /*308f0*/  HMMA.16816.F32 R12, R16, R4, R24 ;  /* 0x00000004100c723c */ /* 0x004fde0000001818 */
[----:B------:R-:W-:-:S08]  /*30900*/  NOP ;  /* 0x0000000000007918 */ /* 0x000fd00000000000 */
[----:B------:R-:W-:Y:S04]  /*30910*/  STL.64 [R1+0xf0], R12 ;  /* 0x0000f00c01007387 */ /* 0x000fe80000100a00 */
[----:B------:R-:W-:Y:S04]  /*30920*/  STL.64 [R1+0xf8], R14 ;  /* 0x0000f80e01007387 */ /* 0x000fe80000100a00 */
[----:B0-----:R-:W2:Y:S04]  /*30930*/  LDL.LU R4, [R1+0x1044] ;  /* 0x0010440001047983 */ /* 0x001ea80000300800 */
[----:B------:R-:W2:Y:S04]  /*30940*/  LDL.LU R5, [R1+0x104c] ;  /* 0x00104c0001057983 */ /* 0x000ea80000300800 */
[----:B------:R-:W3:Y:S04]  /*30950*/  LDL.LU R6, [R1+0x1054] ;  /* 0x0010540001067983 */ /* 0x000ee80000300800 */
[----:B---3--:R-:W-:Y:S04]  /*30960*/  STL.64 [R1+0x3768], R6 ;  /* 0x0037680601007387 */ /* 0x008fe80000100a00 */
[----:B--2---:R0:W-:Y:S04]  /*30970*/  STL.64 [R1+0x3760], R4 ;  /* 0x0037600401007387 */ /* 0x0041e80000100a00 */
[----:B0-----:R-:W2:Y:S04]  /*30980*/  LDL.LU R4, [R1+0x1d0] ;  /* 0x0001d00001047983 */ /* 0x001ea80000300800 */
[----:B------:R-:W2:Y:S04]  /*30990*/  LDL.LU R5, [R1+0x1d4] ;  /* 0x0001d40001057983 */ /* 0x000ea80000300800 */
[----:B------:R-:W3:Y:S04]  /*309a0*/  LDL.LU R6, [R1+0x1d8] ;  /* 0x0001d80001067983 */ /* 0x000ee80000300800 */
[----:B------:R-:W3:Y:S04]  /*309b0*/  LDL.LU R7, [R1+0x1dc] ;  /* 0x0001dc0001077983 */ /* 0x000ee80000300800 */
[----:B------:R-:W4:Y:S04]  /*309c0*/  LDL.LU R22, [R1+0x9a0] ;  /* 0x0009a00001167983 */ /* 0x000f280000300800 */
[----:B------:R-:W4:Y:S04]  /*309d0*/  LDL.LU R23, [R1+0x9a4] ;  /* 0x0009a40001177983 */ /* 0x000f280000300800 */
[----:B------:R-:W2:Y:S04]  /*309e0*/  LDL.LU R20, [R1+0x9b0] ;  /* 0x0009b00001147983 */ /* 0x000ea80000300800 */
[----:B------:R-:W2:Y:S04]  /*309f0*/  LDL.LU R21, [R1+0x9b4] ;  /* 0x0009b40001157983 */ /* 0x000ea80000300800 */
[----:B----4-:R-:W-:Y:S04]  /*30a00*/  STL.64 [R1+0x37a8], R22 ;  /* 0x0037a81601007387 */ /* 0x010fe80000100a00 */
[----:B--2---:R0:W-:Y:S04]  /*30a10*/  STL.64 [R1+0x37a0], R20 ;  /* 0x0037a01401007387 */ /* 0x0041e80000100a00 */
[----:B0-----:R-:W2:Y:S04]  /*30a20*/  LDL.LU R20, [R1+0x130] ;  /* 0x0001300001147983 */ /* 0x001ea80000300800 */
[----:B------:R-:W2:Y:S04]  /*30a30*/  LDL.LU R21, [R1+0x134] ;  /* 0x0001340001157983 */ /* 0x000ea80000300800 */
[----:B------:R-:W4:Y:S04]  /*30a40*/  LDL.LU R22, [R1+0x138] ;  /* 0x0001380001167983 */ /* 0x000f280000300800 */
[----:B------:R-:W4:Y:S04]  /*30a50*/  LDL.LU R23, [R1+0x13c] ;  /* 0x00013c0001177983 */ /* 0x000f280000300800 */
[----:B------:R-:W3:Y:S04]  /*30a60*/  LDL.LU R26, [R1+0x980] ;  /* 0x00098000011a7983 */ /* 0x000ee80000300800 */
[----:B------:R-:W3:Y:S04]  /*30a70*/  LDL.LU R27, [R1+0x984] ;  /* 0x00098400011b7983 */ /* 0x000ee80000300800 */
[----:B----4-:R-:W-:Y:S04]  /*30a80*/  STL.64 [R1+0x37b8], R22 ;  /* 0x0037b81601007387 */ /* 0x010fe80000100a00 */
[----:B--2---:R0:W-:Y:S04]  /*30a90*/  STL.64 [R1+0x37b0], R20 ;  /* 0x0037b01401007387 */ /* 0x0041e80000100a00 */
[----:B0-----:R-:W2:Y:S04]  /*30aa0*/  LDL.LU R20, [R1+0x110] ;  /* 0x0001100001147983 */ /* 0x001ea80000300800 */
[----:B------:R-:W2:Y:S04]  /*30ab0*/  LDL.LU R21, [R1+0x114] ;  /* 0x0001140001157983 */ /* 0x000ea80000300800 */
[----:B------:R-:W2:Y:S04]  /*30ac0*/  LDL.LU R22, [R1+0x118] ;  /* 0x0001180001167983 */ /* 0x000ea80000300800 */
[----:B------:R-:W2:Y:S04]  /*30ad0*/  LDL.LU R23, [R1+0x11c] ;  /* 0x00011c0001177983 */ /* 0x000ea80000300800 */
[----:B------:R-:W4:Y:S04]  /*30ae0*/  LDL.LU R24, [R1+0x990] ;  /* 0x0009900001187983 */ /* 0x000f280000300800 */
[----:B------:R-:W4:Y:S04]  /*30af0*/  LDL.LU R25, [R1+0x994] ;  /* 0x0009940001197983 */ /* 0x000f280000300800 */
[----:B------:R-:W4:Y:S04]  /*30b00*/  LDL.LU R14, [R1+0x9c0] ;  /* 0x0009c000010e7983 */ /* 0x000f280000300800 */
[----:B------:R-:W4:Y:S04]  /*30b10*/  LDL.LU R15, [R1+0x9c4] ;  /* 0x0009c400010f7983 */ /* 0x000f280000300800 */
[----:B---3--:R-:W-:Y:S04]  /*30b20*/  STL.64 [R1+0x3778], R6 ;  /* 0x0037780601007387 */ /* 0x008fe80000100a00 */
[----:B------:R0:W-:Y:S04]  /*30b30*/  STL.64 [R1+0x3770], R4 ;  /* 0x0037700401007387 */ /* 0x0001e80000100a00 */
[----:B0-----:R-:W3:Y:S04]  /*30b40*/  LDL.LU R4, [R1+0x1b0] ;  /* 0x0001b00001047983 */ /* 0x001ee80000300800 */
[----:B------:R-:W3:Y:S04]  /*30b50*/  LDL.LU R5, [R1+0x1b4] ;  /* 0x0001b40001057983 */ /* 0x000ee80000300800 */
[----:B------:R-:W2:Y:S04]  /*30b60*/  LDL.LU R6, [R1+0x1b8] ;  /* 0x0001b80001067983 */ /* 0x000ea80000300800 */
[----:B------:R-:W2:Y:S01]  /*30b70*/  LDL.LU R7, [R1+0x1bc] ;  /* 0x0001bc0001077983 */ /* 0x000ea20000300800 */
[----:B------:R-:W-:-:S02]  /*30b80*/  F2FP.F16.E4M3.UNPACK_B R28, R28.H1 ;  /* 0x0000001cff1c723e */ /* 0x000fc400030006ff */
[----:B------:R-:W-:Y:S01]  /*30b90*/  F2FP.F16.E4M3.UNPACK_B R29, R29.H1 ;  /* 0x0000001dff1d723e */ /* 0x000fe200030006ff */
[----:B--2---:R-:W-:Y:S04]  /*30ba0*/  STL.64 [R1+0x3788], R6 ;  /* 0x0037880601007387 */ /* 0x004fe80000100a00 */
[----:B---3--:R0:W-:Y:S04]  /*30bb0*/  STL.64 [R1+0x3780], R4 ;  /* 0x0037800401007387 */ /* 0x0081e80000100a00 */
[----:B0-----:R-:W2:Y:S04]  /*30bc0*/  LDL.LU R4, [R1+0x190] ;  /* 0x0001900001047983 */ /* 0x001ea80000300800 */
[----:B------:R-:W2:Y:S04]  /*30bd0*/  LDL.LU R5, [R1+0x194] ;  /* 0x0001940001057983 */ /* 0x000ea80000300800 */
[----:B------:R-:W3:Y:S04]  /*30be0*/  LDL.LU R6, [R1+0x198] ;  /* 0x0001980001067983 */ /* 0x000ee80000300800 */
[----:B------:R-:W3:Y:S01]  /*30bf0*/  LDL.LU R7, [R1+0x19c] ;  /* 0x00019c0001077983 */ /* 0x000ee20000300800 */
[----:B------:R-:W-:Y:S01]  /*30c00*/  HMMA.16816.F32 R20, R16, R28, R20 ;  /* 0x0000001c1014723c */ /* 0x000fe20000001814 */
[----:B------:R-:W-:-:S02]  /*30c10*/  IMAD.MOV.U32 R0, RZ, RZ, R10 ;  /* 0x000000ffff007224 */ /* 0x000fc400078e000a */
[----:B------:R-:W-:Y:S01]  /*30c20*/  IMAD.MOV.U32 R2, RZ, RZ, R11 ;  /* 0x000000ffff027224 */ /* 0x000fe200078e000b */
[----:B---3--:R-:W-:Y:S04]  /*30c30*/  STL.64 [R1+0x3798], R6 ;  /* 0x0037980601007387 */ /* 0x008fe80000100a00 */
[----:B--2---:R0:W-:Y:S04]  /*30c40*/  STL.64 [R1+0x3790], R4 ;  /* 0x0037900401007387 */ /* 0x0041e80000100a00 */
[----:B0-----:R-:W2:Y:S04]  /*30c50*/  LDL.LU R4, [R1+0x170] ;  /* 0x0001700001047983 */ /* 0x001ea80000300800 */
[----:B------:R-:W2:Y:S04]  /*30c60*/  LDL.LU R5, [R1+0x174] ;  /* 0x0001740001057983 */ /* 0x000ea80000300800 */
[----:B------:R-:W2:Y:S04]  /*30c70*/  LDL.LU R6, [R1+0x178] ;  /* 0x0001780001067983 */ /* 0x000ea80000300800 */
[----:B------:R-:W2:Y:S04]  /*30c80*/  LDL.LU R7, [R1+0x17c] ;  /* 0x00017c0001077983 */ /* 0x000ea80000300800 */
[----:B------:R-:W3:Y:S04]  /*30c90*/  LDL.LU R12, [R1+0x9d0] ;  /* 0x0009d000010c7983 */ /* 0x000ee80000300800 */
[----:B------:R-:W3:Y:S04]  /*30ca0*/  LDL.LU R13, [R1+0x9d4] ;  /* 0x0009d400010d7983 */ /* 0x000ee80000300800 */
[----:B------:R-:W3:Y:S04]  /*30cb0*/  LDL.LU R10, [R1+0x9e0] ;  /* 0x0009e000010a7983 */ /* 0x000ee80000300800 */
[----:B------:R-:W3:Y:S04]  /*30cc0*/  LDL.LU R11, [R1+0x9e4] ;  /* 0x0009e400010b7983 */ /* 0x000ee80000300800 */
[----:B------:R-:W-:Y:S04]  /*30cd0*/  STL.64 [R1+0x110], R20 ;  /* 0x0001101401007387 */ /* 0x000fe80000100a00 */
[----:B------:R0:W-:Y:S04]  /*30ce0*/  STL.64 [R1+0x118], R22 ;  /* 0x0001181601007387 */ /* 0x0001e80000100a00 */
[----:B0-----:R-:W3:Y:S04]  /*30cf0*/  LDL.LU.64 R22, [R1+0x37b8] ;  /* 0x0037b80001167983 */ /* 0x001ee80000300a00 */
[----:B------:R-:W3:Y:S01]  /*30d00*/  LDL.LU.64 R20, [R1+0x37b0] ;  /* 0x0037b00001147983 */ /* 0x000ee20000300a00 */
[----:B------:R-:W-:-:S02]  /*30d10*/  F2FP.F16.E4M3.UNPACK_B R26, R26.H1 ;  /* 0x0000001aff1a723e */ /* 0x000fc400030006ff */
[----:B------:R-:W-:Y:S02]  /*30d20*/  F2FP.F16.E4M3.UNPACK_B R27, R27.H1 ;  /* 0x0000001bff1b723e */ /* 0x000fe400030006ff */
[----:B----4-:R-:W-:Y:S02]  /*30d30*/  F2FP.F16.E4M3.UNPACK_B R24, R24.H1 ;  /* 0x00000018ff18723e */ /* 0x010fe400030006ff */
[----:B------:R-:W-:Y:S01]  /*30d40*/  F2FP.F16.E4M3.UNPACK_B R25, R25.H1 ;  /* 0x00000019ff19723e */ /* 0x000fe200030006ff */
[----:B------:R0:W-:Y:S04]  /*30d50*/  STL [R1+0x3748], R29 ;  /* 0x0037481d01007387 */ /* 0x0001e80000100800 */
[----:B0-----:R-:W4:Y:S02]  /*30d60*/  LDL.LU R29, [R1+0x1058] ;  /* 0x00105800011d7983 */ /* 0x001f240000300800 */
[C---:B--2---:R-:W-:Y:S06]  /*30d70*/  HMMA.16816.F32 R4, R16.reuse, R24, R4 ;  /* 0x000000181004723c */ /* 0x044fec0000001804 */
[----:B---3--:R-:W-:-:S15]  /*30d80*/  HMMA.16816.F32 R20, R16, R26, R20 ;  /* 0x0000001a1014723c */ /* 0x008fde0000001814 */
[----:B------:R-:W-:-:S08]  /*30d90*/  NOP ;  /* 0x0000000000007918 */ /* 0x000fd00000000000 */
[----:B------:R-:W-:Y:S04]  /*30da0*/  STL.64 [R1+0x140], R20 ;  /* 0x0001401401007387 */ /* 0x000fe80000100a00 */
[----:B------:R0:W-:Y:S04]  /*30db0*/  STL.64 [R1+0x148], R22 ;  /* 0x0001481601007387 */ /* 0x0001e80000100a00 */
[----:B0-----:R-:W2:Y:S04]  /*30dc0*/  LDL.LU.64 R22, [R1+0x37a8] ;  /* 0x0037a80001167983 */ /* 0x001ea80000300a00 */
[----:B------:R-:W3:Y:S04]  /*30dd0*/  LDL.LU.64 R20, [R1+0x37a0] ;  /* 0x0037a00001147983 */ /* 0x000ee80000300a00 */
[----:B------:R-:W-:Y:S04]  /*30de0*/  STL.64 [R1+0x170], R4 ;  /* 0x0001700401007387 */ /* 0x000fe80000100a00 */
[----:B------:R0:W-:Y:S04]  /*30df0*/  STL.64 [R1+0x178], R6 ;  /* 0x0001780601007387 */ /* 0x0001e80000100a00 */
[----:B0-----:R-:W4:Y:S04]  /*30e00*/  LDL.LU.64 R6, [R1+0x3798] ;  /* 0x0037980001067983 */ /* 0x001f280000300a00 */
[----:B------:R-:W4:Y:S04]  /*30e10*/  LDL.LU.64 R4, [R1+0x3790] ;  /* 0x0037900001047983 */ /* 0x000f280000300a00 */
[----:B------:R-:W-:Y:S04]  /*30e20*/  STL.64 [R1+0x3698], R26 ;  /* 0x0036981a01007387 */ /* 0x000fe80000100a00 */
[----:B------:R0:W-:Y:S04]  /*30e30*/  STL.64 [R1+0x3690], R24 ;  /* 0x0036901801007387 */ /* 0x0001e80000100a00 */
[----:B0-----:R-:W3:Y:S04]  /*30e40*/  LDL.LU R24, [R1+0x1f0] ;  /* 0x0001f00001187983 */ /* 0x001ee80000300800 */
[----:B------:R-:W3:Y:S04]  /*30e50*/  LDL.LU R25, [R1+0x1f4] ;  /* 0x0001f40001197983 */ /* 0x000ee80000300800 */
[----:B------:R-:W3:Y:S04]  /*30e60*/  LDL.LU R26, [R1+0x1f8] ;  /* 0x0001f800011a7983 */ /* 0x000ee80000300800 */
[----:B------:R-:W3:Y:S01]  /*30e70*/  LDL.LU R27, [R1+0x1fc] ;  /* 0x0001fc00011b7983 */ /* 0x000ee20000300800 */
[----:B--2---:R-:W-:-:S02]  /*30e80*/  F2FP.F16.E4M3.UNPACK_B R22, R22.H1 ;  /* 0x00000016ff16723e */ /* 0x004fc400030006ff */
[----:B------:R-:W-:-:S07]  /*30e90*/  F2FP.F16.E4M3.UNPACK_B R23, R23.H1 ;  /* 0x00000017ff17723e */ /* 0x000fce00030006ff */
[----:B----4-:R-:W-:-:S15]  /*30ea0*/  HMMA.16816.F32 R4, R16, R22, R4 ;  /* 0x000000161004723c */ /* 0x010fde0000001804 */
[----:B------:R-:W-:-:S08]  /*30eb0*/  NOP ;  /* 0x0000000000007918 */ /* 0x000fd00000000000 */
[----:B------:R-:W-:Y:S04]  /*30ec0*/  STL.64 [R1+0x190], R4 ;  /* 0x0001900401007387 */ /* 0x000fe80000100a00 */
[----:B------:R0:W-:Y:S04]  /*30ed0*/  STL.64 [R1+0x198], R6 ;  /* 0x0001980601007387 */ /* 0x0001e80000100a00 */
[----:B0-----:R-:W2:Y:S04]  /*30ee0*/  LDL.LU.64 R6, [R1+0x3788] ;  /* 0x0037880001067983 */ /* 0x001ea80000300a00 */
[----:B------:R-:W2:Y:S01]  /*30ef0*/  LDL.LU.64 R4, [R1+0x3780] ;  /* 0x0037800001047983 */ /* 0x000ea20000300a00 */
[----:B---3--:R-:W-:-:S02]  /*30f00*/  F2FP.F16.E4M3.UNPACK_B R20, R20.H1 ;  /* 0x00000014ff14723e */ /* 0x008fc400030006ff */
[----:B------:R-:W-:-:S07]  /*30f10*/  F2FP.F16.E4M3.UNPACK_B R21, R21.H1 ;  /* 0x00000015ff15723e */ /* 0x000fce00030006ff */
[----:B--2---:R-:W-:-:S15]  /*30f20*/  HMMA.16816.F32 R4, R16, R20, R4 ;  /* 0x000000141004723c */ /* 0x004fde0000001804 */
[----:B------:R-:W-:-:S08]  /*30f30*/  NOP ;  /* 0x0000000000007918 */ /* 0x000fd00000000000 */
[----:B------:R-:W-:Y:S04]  /*30f40*/  STL.64 [R1+0x860], R4 ;  /* 0x0008600401007387 */ /* 0x000fe80000100a00 */
[----:B------:R0:W-:Y:S04]  /*30f50*/  STL.64 [R1+0x868], R6 ;  /* 0x0008680601007387 */ /* 0x0001e80000100a00 */
[----:B0-----:R-:W2:Y:S04]  /*30f60*/  LDL.LU.64 R6, [R1+0x3778] ;  /* 0x0037780001067983 */ /* 0x001ea80000300a00 */
[----:B------:R-:W2:Y:S01]  /*30f70*/  LDL.LU.64 R4, [R1+0x3770] ;  /* 0x0037700001047983 */ /* 0x000ea20000300a00 */
[----:B------:R-:W-:-:S02]  /*30f80*/  F2FP.F16.E4M3.UNPACK_B R14, R14.H1 ;  /* 0x0000000eff0e723e */ /* 0x000fc400030006ff */
[----:B------:R-:W-:Y:S01]  /*30f90*/  F2FP.F16.E4M3.UNPACK_B R15, R15.H1 ;  /* 0x0000000fff0f723e */ /* 0x000fe200030006ff */
[----:B------:R0:W-:Y:S04]  /*30fa0*/  STL.64 [R1+0x3688], R22 ;  /* 0x0036881601007387 */ /* 0x0001e80000100a00 */
[----:B0-----:R-:W3:Y:S04]  /*30fb0*/  LDL.LU R22, [R1+0x1048] ;  /* 0x0010480001167983 */ /* 0x001ee80000300800 */
[----:B------:R-:W4:Y:S04]  /*30fc0*/  LDL.LU R23, [R1+0x1050] ;  /* 0x0010500001177983 */ /* 0x000f280000300800 */
[----:B------:R-:W-:Y:S01]  /*30fd0*/  STL.64 [R1+0x3680], R20 ;  /* 0x0036801401007387 */ /* 0x000fe20000100a00 */
[----:B--2---:R-:W-:-:S15]  /*30fe0*/  HMMA.16816.F32 R4, R16, R14, R4 ;  /* 0x0000000e1004723c */ /* 0x004fde0000001804 */
[----:B------:R-:W-:-:S08]  /*30ff0*/  NOP ;  /* 0x0000000000007918 */ /* 0x000fd00000000000 */
[----:B------:R-:W-:Y:S04]  /*31000*/  STL.64 [R1+0x870], R4 ;  /* 0x0008700401007387 */ /* 0x000fe80000100a00 */
[----:B------:R0:W-:Y:S04]  /*31010*/  STL.64 [R1+0x878], R6 ;  /* 0x0008780601007387 */ /* 0x0001e80000100a00 */
[----:B0-----:R-:W2:Y:S04]  /*31020*/  LDL.LU.64 R6, [R1+0x3768] ;  /* 0x0037680001067983 */ /* 0x001ea80000300a00 */
[----:B------:R-:W3:Y:S01]  /*31030*/  LDL.LU.64 R4, [R1+0x3760] ;  /* 0x0037600001047983 */ /* 0x000ee20000300a00 */
[----:B------:R-:W-:-:S02]  /*31040*/  F2FP.F16.E4M3.UNPACK_B R12, R12.H1 ;  /* 0x0000000cff0c723e */ /* 0x000fc400030006ff */
[----:B------:R-:W-:Y:S01]  /*31050*/  F2FP.F16.E4M3.UNPACK_B R13, R13.H1 ;  /* 0x0000000dff0d723e */ /* 0x000fe200030006ff */
[----:B------:R-:W2:Y:S06]  /*31060*/  LDL.LU R20, [R1+0x700] ;  /* 0x0007000001147983 */ /* 0x000eac0000300800 */
[----:B------:R-:W-:-:S15]  /*31070*/  HMMA.16816.F32 R24, R16, R12, R24 ;  /* 0x0000000c1018723c */ /* 0x000fde0000001818 */
[----:B------:R-:W-:-:S08]  /*31080*/  NOP ;  /* 0x0000000000007918 */ /* 0x000fd00000000000 */
[----:B------:R-:W-:Y:S04]  /*31090*/  STL.64 [R1+0x880], R24 ;  /* 0x0008801801007387 */ /* 0x000fe80000100a00 */
[----:B------:R0:W-:Y:S04]  /*310a0*/  STL.64 [R1+0x888], R26 ;  /* 0x0008881a01007387 */ /* 0x0001e80000100a00 */
[----:B------:R-:W2:Y:S01]  /*310b0*/  LDL.LU R21, [R1+0x704] ;  /* 0x0007040001157983 */ /* 0x000ea20000300800 */
[----:B---3--:R-:W-:Y:S02]  /*310c0*/  IMAD R4, R4, 0x100, R22 ;  /* 0x0000010004047824 */ /* 0x008fe400078e0216 */
[----:B----4-:R-:W-:Y:S01]  /*310d0*/  IMAD R5, R5, 0x100, R23 ;  /* 0x0000010005057824 */ /* 0x010fe200078e0217 */
[----:B------:R-:W3:Y:S04]  /*310e0*/  LDL.LU R22, [R1+0x708] ;  /* 0x0007080001167983 */ /* 0x000ee80000300800 */
[----:B------:R-:W3:Y:S01]  /*310f0*/  LDL.LU R23, [R1+0x70c] ;  /* 0x00070c0001177983 */ /* 0x000ee20000300800 */
[----:B0-----:R-:W-:-:S02]  /*31100*/  IMAD.MOV.U32 R26, RZ, RZ, R3 ;  /* 0x000000ffff1a7224 */ /* 0x001fc400078e0003 */
[----:B--2---:R-:W-:Y:S01]  /*31110*/  IMAD.MOV.U32 R27, RZ, RZ, R7 ;  /* 0x000000ffff1b7224 */ /* 0x004fe200078e0007 */
[----:B---3--:R-:W-:Y:S04]  /*31120*/  STL.64 [R1+0x36a8], R22 ;  /* 0x0036a81601007387 */ /* 0x008fe80000100a00 */
[----:B------:R0:W-:Y:S04]  /*31130*/  STL.64 [R1+0x36a0], R20 ;  /* 0x0036a01401007387 */ /* 0x0001e80000100a00 */
[----:B------:R-:W2:Y:S04]  /*31140*/  LDL.LU R3, [R1+0x3758] ;  /* 0x0037580001037983 */ /* 0x000ea80000300800 */
[----:B------:R-:W3:Y:S04]  /*31150*/  LDL.LU R7, [R1+0x3754] ;  /* 0x0037540001077983 */ /* 0x000ee80000300800 */
[----:B------:R-:W-:Y:S04]  /*31160*/  STL.64 [R1+0x36b0], R26 ;  /* 0x0036b01a01007387 */ /* 0x000fe80000100a00 */
[----:B0-----:R-:W4:Y:S04]  /*31170*/  LDL.LU R20, [R1+0x720] ;  /* 0x0007200001147983 */ /* 0x001f280000300800 */
[----:B------:R-:W4:Y:S04]  /*31180*/  LDL.LU R21, [R1+0x724] ;  /* 0x0007240001157983 */ /* 0x000f280000300800 */
[----:B------:R-:W2:Y:S04]  /*31190*/  LDL.LU R22, [R1+0x728] ;  /* 0x0007280001167983 */ /* 0x000ea80000300800 */
[----:B------:R-:W2:Y:S01]  /*311a0*/  LDL.LU R23, [R1+0x72c] ;  /* 0x00072c0001177983 */ /* 0x000ea20000300800 */
[----:B------:R-:W-:-:S02]  /*311b0*/  IMAD.MOV.U32 R24, RZ, RZ, R0 ;  /* 0x000000ffff187224 */ /* 0x000fc400078e0000 */
[----:B------:R-:W-:Y:S01]  /*311c0*/  IMAD.MOV.U32 R25, RZ, RZ, R2 ;  /* 0x000000ffff197224 */ /* 0x000fe200078e0002 */
[----:B--2---:R-:W-:Y:S04]  /*311d0*/  STL.64 [R1+0x36c0], R22 ;  /* 0x0036c01601007387 */ /* 0x004fe80000100a00 */
[----:B----4-:R0:W-:Y:S04]  /*311e0*/  STL.64 [R1+0x36b8], R20 ;  /* 0x0036b81401007387 */ /* 0x0101e80000100a00 */
[----:B------:R-:W2:Y:S04]  /*311f0*/  LDL.LU R0, [R1+0x3750] ;  /* 0x0037500001007983 */ /* 0x000ea80000300800 */
[----:B------:R-:W4:Y:S04]  /*31200*/  LDL.LU R2, [R1+0x374c] ;  /* 0x00374c0001027983 */ /* 0x000f280000300800 */
[----:B------:R3:W-:Y:S04]  /*31210*/  STL.64 [R1+0x36c8], R24 ;  /* 0x0036c81801007387 */ /* 0x0007e80000100a00 */
[----:B0-----:R-:W2:Y:S04]  /*31220*/  LDL.LU R20, [R1+0x730] ;  /* 0x0007300001147983 */ /* 0x001ea80000300800 */
[----:B------:R-:W2:Y:S04]  /*31230*/  LDL.LU R21, [R1+0x734] ;  /* 0x0007340001157983 */ /* 0x000ea80000300800 */
[----:B------:R-:W4:Y:S04]  /*31240*/  LDL.LU R22, [R1+0x738] ;  /* 0x0007380001167983 */ /* 0x000f280000300800 */
[----:B------:R-:W4:Y:S01]  /*31250*/  LDL.LU R23, [R1+0x73c] ;  /* 0x00073c0001177983 */ /* 0x000f220000300800 */
[----:B------:R-:W-:-:S02]  /*31260*/  IMAD.MOV.U32 R26, RZ, RZ, R9 ;  /* 0x000000ffff1a7224 */ /* 0x000fc400078e0009 */
[----:B------:R-:W-:Y:S02]  /*31270*/  IMAD.MOV.U32 R27, RZ, RZ, R8 ;  /* 0x000000ffff1b7224 */ /* 0x000fe400078e0008 */
[----:B---3--:R-:W-:Y:S02]  /*31280*/  IMAD.MOV.U32 R24, RZ, RZ, R7 ;  /* 0x000000ffff187224 */ /* 0x008fe400078e0007 */
[----:B------:R-:W-:Y:S01]  /*31290*/  IMAD.MOV.U32 R25, RZ, RZ, R3 ;  /* 0x000000ffff197224 */ /* 0x000fe200078e0003 */
[----:B----4-:R-:W-:Y:S04]  /*312a0*/  STL.64 [R1+0x36d8], R22 ;  /* 0x0036d81601007387 */ /* 0x010fe80000100a00 */
[----:B--2---:R0:W-:Y:S04]  /*312b0*/  STL.64 [R1+0x36d0], R20 ;  /* 0x0036d01401007387 */ /* 0x0041e80000100a00 */
[----:B------:R1:W-:Y:S04]  /*312c0*/  STL.64 [R1+0x36e0], R26 ;  /* 0x0036e01a01007387 */ /* 0x0003e80000100a00 */
[----:B------:R-:W-:Y:S04]  /*312d0*/  STL.64 [R1+0x36f8], R24 ;  /* 0x0036f81801007387 */ /* 0x000fe80000100a00 */
[----:B0-----:R-:W2:Y:S04]  /*312e0*/  LDL.LU R20, [R1+0x740] ;  /* 0x0007400001147983 */ /* 0x001ea80000300800 */
[----:B------:R-:W2:Y:S04]  /*312f0*/  LDL.LU R21, [R1+0x744] ;  /* 0x0007440001157983 */ /* 0x000ea80000300800 */
[----:B------:R-:W3:Y:S04]  /*31300*/  LDL.LU R22, [R1+0x748] ;  /* 0x0007480001167983 */ /* 0x000ee80000300800 */
[----:B------:R-:W3:Y:S01]  /*31310*/  LDL.LU R23, [R1+0x74c] ;  /* 0x00074c0001177983 */ /* 0x000ee20000300800 */
[----:B-1----:R-:W-:-:S02]  /*31320*/  IMAD.MOV.U32 R26, RZ, RZ, R2 ;  /* 0x000000ffff1a7224 */ /* 0x002fc400078e0002 */
[----:B------:R-:W-:-:S05]  /*31330*/  IMAD.MOV.U32 R27, RZ, RZ, R0 ;  /* 0x000000ffff1b7224 */ /* 0x000fca00078e0000 */
[----:B------:R-:W-:Y:S04]  /*31340*/  STL.64 [R1+0x3710], R26 ;  /* 0x0037101a01007387 */ /* 0x000fe80000100a00 */
        /* <DEDUP_REMOVED lines=9> */
[----:B------:R-:W2:Y:S01]  /*313e0*/  LDL.LU R27, [R1+0x77c] ;  /* 0x00077c00011b7983 */ /* 0x000ea20000300800 */
[----:B------:R-:W-:-:S03]  /*313f0*/  IMAD R6, R6, 0x100, R29 ;  /* 0x0000010006067824 */ /* 0x000fc600078e021d */
[----:B------:R-:W3:Y:S04]  /*31400*/  LDL.LU R29, [R1+0x1060] ;  /* 0x00106000011d7983 */ /* 0x000ee80000300800 */
[----:B------:R-:W3:Y:S04]  /*31410*/  LDL.LU R7, [R1+0x105c] ;  /* 0x00105c0001077983 */ /* 0x000ee80000300800 */
[----:B--2---:R-:W-:Y:S04]  /*31420*/  STL.64 [R1+0x3720], R26 ;  /* 0x0037201a01007387 */ /* 0x004fe80000100a00 */
[----:B----4-:R0:W-:Y:S04]  /*31430*/  STL.64 [R1+0x3718], R24 ;  /* 0x0037181801007387 */ /* 0x0101e80000100a00 */
[----:B0-----:R-:W2:Y:S04]  /*31440*/  LDL.LU R24, [R1+0x840] ;  /* 0x0008400001187983 */ /* 0x001ea80000300800 */
[----:B------:R-:W2:Y:S04]  /*31450*/  LDL.LU R25, [R1+0x844] ;  /* 0x0008440001197983 */ /* 0x000ea80000300800 */
[----:B------:R-:W4:Y:S04]  /*31460*/  LDL.LU R26, [R1+0x848] ;  /* 0x00084800011a7983 */ /* 0x000f280000300800 */
[----:B------:R-:W4:Y:S04]  /*31470*/  LDL.LU R27, [R1+0x84c] ;  /* 0x00084c00011b7983 */ /* 0x000f280000300800 */
[----:B------:R-:W3:Y:S04]  /*31480*/  LDL.LU R8, [R1+0x9f0] ;  /* 0x0009f00001087983 */ /* 0x000ee80000300800 */
[----:B------:R-:W3:Y:S04]  /*31490*/  LDL.LU R9, [R1+0x9f4] ;  /* 0x0009f40001097983 */ /* 0x000ee80000300800 */
[----:B------:R-:W3:Y:S04]  /*314a0*/  LDL.LU R2, [R1+0xa00] ;  /* 0x000a000001027983 */ /* 0x000ee80000300800 */
[----:B------:R-:W3:Y:S04]  /*314b0*/  LDL.LU R3, [R1+0xa04] ;  /* 0x000a040001037983 */ /* 0x000ee80000300800 */
[----:B------:R-:W3:Y:S04]  /*314c0*/  LDL.LU R0, [R1+0xa14] ;  /* 0x000a140001007983 */ /* 0x000ee80000300800 */
[----:B----4-:R-:W-:Y:S04]  /*314d0*/  STL.64 [R1+0x3730], R26 ;  /* 0x0037301a01007387 */ /* 0x010fe80000100a00 */
[----:B--2---:R0:W-:Y:S04]  /*314e0*/  STL.64 [R1+0x3728], R24 ;  /* 0x0037281801007387 */ /* 0x0041e80000100a00 */
[----:B0-----:R-:W2:Y:S04]  /*314f0*/  LDL.LU R24, [R1+0x850] ;  /* 0x0008500001187983 */ /* 0x001ea80000300800 */
[----:B------:R-:W2:Y:S04]  /*31500*/  LDL.LU R25, [R1+0x854] ;  /* 0x0008540001197983 */ /* 0x000ea80000300800 */
[----:B------:R-:W4:Y:S04]  /*31510*/  LDL.LU R26, [R1+0x858] ;  /* 0x00085800011a7983 */ /* 0x000f280000300800 */
[----:B------:R-:W4:Y:S01]  /*31520*/  LDL.LU R27, [R1+0x85c] ;  /* 0x00085c00011b7983 */ /* 0x000f220000300800 */
[----:B------:R-:W-:-:S02]  /*31530*/  F2FP.F16.E4M3.UNPACK_B R10, R10.H1 ;  /* 0x0000000aff0a723e */ /* 0x000fc400030006ff */
[----:B------:R-:W-:Y:S01]  /*31540*/  F2FP.F16.E4M3.UNPACK_B R11, R11.H1 ;  /* 0x0000000bff0b723e */ /* 0x000fe200030006ff */
[----:B----4-:R-:W-:Y:S04]  /*31550*/  STL.64 [R1+0x3740], R26 ;  /* 0x0037401a01007387 */ /* 0x010fe80000100a00 */
[----:B--2---:R0:W-:Y:S04]  /*31560*/  STL.64 [R1+0x3738], R24 ;  /* 0x0037381801007387 */ /* 0x0041e80000100a00 */
[----:B0-----:R-:W2:Y:S04]  /*31570*/  LDL.LU R24, [R1+0x220] ;  /* 0x0002200001187983 */ /* 0x001ea80000300800 */
[----:B------:R-:W2:Y:S04]  /*31580*/  LDL.LU R25, [R1+0x224] ;  /* 0x0002240001197983 */ /* 0x000ea80000300800 */
[----:B------:R-:W2:Y:S04]  /*31590*/  LDL.LU R26, [R1+0x228] ;  /* 0x00022800011a7983 */ /* 0x000ea80000300800 */
[----:B------:R-:W2:Y:S04]  /*315a0*/  LDL.LU R27, [R1+0x22c] ;  /* 0x00022c00011b7983 */ /* 0x000ea80000300800 */
[----:B---3--:R-:W-:Y:S04]  /*315b0*/  STL.64 [R1+0x3708], R22 ;  /* 0x0037081601007387 */ /* 0x008fe80000100a00 */
[----:B------:R0:W-:Y:S01]  /*315c0*/  STL.64 [R1+0x3700], R20 ;  /* 0x0037001401007387 */ /* 0x0001e20000100a00 */
[----:B------:R-:W-:-:S03]  /*315d0*/  IMAD R7, R7, 0x100, R29 ;  /* 0x0000010007077824 */ /* 0x000fc600078e021d */
[----:B0-----:R-:W3:Y:S04]  /*315e0*/  LDL.LU R20, [R1+0x760] ;  /* 0x0007600001147983 */ /* 0x001ee80000300800 */
[----:B------:R-:W3:Y:S04]  /*315f0*/  LDL.LU R21, [R1+0x764] ;  /* 0x0007640001157983 */ /* 0x000ee80000300800 */
[----:B------:R-:W3:Y:S04]  /*31600*/  LDL.LU R22, [R1+0x768] ;  /* 0x0007680001167983 */ /* 0x000ee80000300800 */
[----:B------:R-:W3:Y:S04]  /*31610*/  LDL.LU R23, [R1+0x76c] ;  /* 0x00076c0001177983 */ /* 0x000ee80000300800 */
[----:B------:R-:W-:Y:S04]  /*31620*/  STL.64 [R1+0x3668], R14 ;  /* 0x0036680e01007387 */ /* 0x000fe80000100a00 */
[----:B------:R0:W-:Y:S04]  /*31630*/  STL.64 [R1+0x3660], R12 ;  /* 0x0036600c01007387 */ /* 0x0001e80000100a00 */
[----:B0-----:R-:W4:Y:S04]  /*31640*/  LDL.LU R12, [R1+0x6f0] ;  /* 0x0006f000010c7983 */ /* 0x001f280000300800 */
[----:B------:R-:W4:Y:S04]  /*31650*/  LDL.LU R13, [R1+0x6f4] ;  /* 0x0006f400010d7983 */ /* 0x000f280000300800 */
[----:B------:R-:W4:Y:S04]  /*31660*/  LDL.LU R14, [R1+0x6f8] ;  /* 0x0006f800010e7983 */ /* 0x000f280000300800 */
[----:B------:R-:W4:Y:S04]  /*31670*/  LDL.LU R15, [R1+0x6fc] ;  /* 0x0006fc00010f7983 */ /* 0x000f280000300800 */
[----:B------:R-:W4:Y:S01]  /*31680*/  LDL.LU R29, [R1+0x3748] ;  /* 0x00374800011d7983 */ /* 0x000f220000300800 */
        /* <DEDUP_REMOVED lines=8> */
[----:B------:R0:W-:Y:S04]  /*31710*/  STL [R1+0x363c], R10 ;  /* 0x00363c0a01007387 */ /* 0x0001e80000100800 */
[----:B0-----:R-:W3:Y:S04]  /*31720*/  LDL.LU R10, [R1+0xa10] ;  /* 0x000a1000010a7983 */ /* 0x001ee80000300800 */
[----:B------:R-:W-:Y:S01]  /*31730*/  STL [R1+0x3638], R11 ;  /* 0x0036380b01007387 */ /* 0x000fe20000100800 */
[----:B--2---:R-:W-:-:S15]  /*31740*/  HMMA.16816.F32 R24, R16, R8, R24 ;  /* 0x000000081018723c */ /* 0x004fde0000001818 */
[----:B------:R-:W-:-:S08]  /*31750*/  NOP ;  /* 0x0000000000007918 */ /* 0x000fd00000000000 */
[----:B------:R-:W-:Y:S04]  /*31760*/  STL.64 [R1+0x910], R24 ;  /* 0x0009101801007387 */ /* 0x000fe80000100a00 */
[----:B------:R0:W-:Y:S04]  /*31770*/  STL.64 [R1+0x918], R26 ;  /* 0x0009181a01007387 */ /* 0x0001e80000100a00 */
[----:B0-----:R-:W2:Y:S04]  /*31780*/  LDL.LU.64 R26, [R1+0x3730] ;  /* 0x00373000011a7983 */ /* 0x001ea80000300a00 */
[----:B------:R-:W2:Y:S01]  /*31790*/  LDL.LU.64 R24, [R1+0x3728] ;  /* 0x0037280001187983 */ /* 0x000ea20000300a00 */
[----:B------:R-:W-:-:S02]  /*317a0*/  F2FP.F16.E4M3.UNPACK_B R2, R2.H1 ;  /* 0x00000002ff02723e */ /* 0x000fc400030006ff */
[----:B------:R-:W-:Y:S02]  /*317b0*/  F2FP.F16.E4M3.UNPACK_B R3, R3.H1 ;  /* 0x00000003ff03723e */ /* 0x000fe400030006ff */
[----:B---3--:R-:W-:Y:S02]  /*317c0*/  F2FP.F16.E4M3.UNPACK_B R10, R10.H1 ;  /* 0x0000000aff0a723e */ /* 0x008fe400030006ff */
[----:B------:R-:W-:Y:S01]  /*317d0*/  F2FP.F16.E4M3.UNPACK_B R11, R0.H1 ;  /* 0x00000000ff0b723e */ /* 0x000fe200030006ff */
[----:B------:R-:W-:Y:S04]  /*317e0*/  STL [R1+0x3620], R9 ;  /* 0x0036200901007387 */ /* 0x000fe80000100800 */
[----:B------:R-:W-:Y:S04]  /*317f0*/  STL [R1+0x20], R10 ;  /* 0x0000200a01007387 */ /* 0x000fe80000100800 */
[----:B------:R-:W-:Y:S01]  /*31800*/  STL [R1+0x24], R11 ;  /* 0x0000240b01007387 */ /* 0x000fe20000100800 */
[----:B--2---:R-:W-:-:S15]  /*31810*/  HMMA.16816.F32 R24, R16, R2, R24 ;  /* 0x000000021018723c */ /* 0x004fde0000001818 */
[----:B------:R-:W-:-:S08]  /*31820*/  NOP ;  /* 0x0000000000007918 */ /* 0x000fd00000000000 */
[----:B------:R-:W-:Y:S04]  /*31830*/  STL.64 [R1+0x900], R24 ;  /* 0x0009001801007387 */ /* 0x000fe80000100a00 */
[----:B------:R0:W-:Y:S04]  /*31840*/  STL.64 [R1+0x908], R26 ;  /* 0x0009081a01007387 */ /* 0x0001e80000100a00 */
[----:B0-----:R-:W2:Y:S04]  /*31850*/  LDL.LU.64 R26, [R1+0x3720] ;  /* 0x00372000011a7983 */ /* 0x001ea80000300a00 */
[----:B------:R-:W2:Y:S01]  /*31860*/  LDL.LU.64 R24, [R1+0x3718] ;  /* 0x0037180001187983 */ /* 0x000ea20000300a00 */
[----:B------:R-:W-:-:S02]  /*31870*/  F2FP.F16.E4M3.UNPACK_B R4, R4 ;  /* 0x00000004ff04723e */ /* 0x000fc400020006ff */
[----:B------:R-:W-:Y:S02]  /*31880*/  F2FP.F16.E4M3.UNPACK_B R5, R5 ;  /* 0x00000005ff05723e */ /* 0x000fe400020006ff */
[----:B------:R-:W-:Y:S02]  /*31890*/  F2FP.F16.E4M3.UNPACK_B R6, R6 ;  /* 0x00000006ff06723e */ /* 0x000fe400020006ff */
[----:B------:R-:W-:Y:S01]  /*318a0*/  F2FP.F16.E4M3.UNPACK_B R7, R7 ;  /* 0x00000007ff07723e */ /* 0x000fe200020006ff */
[----:B--2---:R-:W-:Y:S01]  /*318b0*/  HMMA.16816.F32 R16, R16, R10, R24 ;  /* 0x0000000a1010723c */ /* 0x004fe20000001818 */
[----:B------:R-:W2:-:S15]  /*318c0*/  LDL.LU.64 R26, [R1+0x3710] ;  /* 0x00371000011a7983 */ /* 0x000e9e0000300a00 */
[----:B------:R-:W-:-:S07]  /*318d0*/  NOP ;  /* 0x0000000000007918 */ /* 0x000fce0000000000 */
[----:B------:R0:W-:Y:S04]  /*318e0*/  STL.64 [R1+0x8b0], R16 ;  /* 0x0008b01001007387 */ /* 0x0001e80000100a00 */
[----:B------:R1:W-:Y:S04]  /*318f0*/  STL.64 [R1+0x8b8], R18 ;  /* 0x0008b81201007387 */ /* 0x0003e80000100a00 */
[----:B0-----:R-:W4:Y:S04]  /*31900*/  LDL.LU R16, [R1+0x710] ;  /* 0x0007100001107983 */ /* 0x001f280000300800 */
[----:B------:R-:W4:Y:S04]  /*31910*/  LDL.LU R17, [R1+0x714] ;  /* 0x0007140001117983 */ /* 0x000f280000300800 */
[----:B-1----:R-:W4:Y:S04]  /*31920*/  LDL.LU R18, [R1+0x718] ;  /* 0x0007180001127983 */ /* 0x002f280000300800 */
[----:B------:R-:W4:Y:S01]  /*31930*/  LDL.LU R19, [R1+0x71c] ;  /* 0x00071c0001137983 */ /* 0x000f220000300800 */
        /* <DEDUP_REMOVED lines=34> */
[----:B0-----:R-:W2:Y:S04]  /*31b60*/  LDL.LU.64 R26, [R1+0x3698] ;  /* 0x00369800011a7983 */ /* 0x001ea80000300a00 */
[----:B------:R-:W3:Y:S01]  /*31b70*/  LDL.LU.64 R24, [R1+0x3690] ;  /* 0x0036900001187983 */ /* 0x000ee20000300a00 */
[----:B----4-:R-:W-:Y:S03]  /*31b80*/  HMMA.16816.F32 R16, R4, R28, R16 ;  /* 0x0000001c0410723c */ /* 0x010fe60000001810 */
[----:B------:R-:W4:-:S15]  /*31b90*/  LDL.LU R9, [R1+0x1078] ;  /* 0x0010780001097983 */ /* 0x000f1e0000300800 */
[----:B------:R-:W-:-:S05]  /*31ba0*/  NOP ;  /* 0x0000000000007918 */ /* 0x000fca0000000000 */
[----:B------:R-:W-:Y:S04]  /*31bb0*/  STL.64 [R1+0x750], R16 ;  /* 0x0007501001007387 */ /* 0x000fe80000100a00 */
[----:B------:R0:W-:Y:S04]  /*31bc0*/  STL.64 [R1+0x758], R18 ;  /* 0x0007581201007387 */ /* 0x0001e80000100a00 */
[----:B0-----:R-:W4:Y:S04]  /*31bd0*/  LDL.LU R18, [R1+0x1074] ;  /* 0x0010740001127983 */ /* 0x001f280000300800 */
[----:B------:R-:W4:Y:S04]  /*31be0*/  LDL.LU R19, [R1+0x1080] ;  /* 0x0010800001137983 */ /* 0x000f280000300800 */
[----:B------:R-:W4:Y:S01]  /*31bf0*/  LDL.LU R0, [R1+0x107c] ;  /* 0x00107c0001007983 */ /* 0x000f220000300800 */
[C---:B--2---:R-:W-:Y:S06]  /*31c00*/  HMMA.16816.F32 R20, R4.reuse, R26, R20 ;  /* 0x0000001a0414723c */ /* 0x044fec0000001814 */
[----:B---3--:R-:W-:-:S15]  /*31c10*/  HMMA.16816.F32 R12, R4, R24, R12 ;  /* 0x00000018040c723c */ /* 0x008fde000000180c */
[----:B------:R-:W-:-:S02]  /*31c20*/  NOP ;  /* 0x0000000000007918 */ /* 0x000fc40000000000 */
[----:B------:R-:W-:Y:S04]  /*31c30*/  STL.64 [R1+0x740], R20 ;  /* 0x0007401401007387 */ /* 0x000fe80000100a00 */
[----:B------:R0:W-:Y:S04]  /*31c40*/  STL.64 [R1+0x748], R22 ;  /* 0x0007481601007387 */ /* 0x0001e80000100a00 */
[----:B0-----:R-:W2:Y:S04]  /*31c50*/  LDL.LU.64 R22, [R1+0x3688] ;  /* 0x0036880001167983 */ /* 0x001ea80000300a00 */
[----:B------:R-:W3:Y:S04]  /*31c60*/  LDL.LU.64 R20, [R1+0x3680] ;  /* 0x0036800001147983 */ /* 0x000ee80000300a00 */
[----:B------:R0:W-:Y:S04]  /*31c70*/  STL.64 [R1+0x730], R12 ;  /* 0x0007300c01007387 */ /* 0x0001e80000100a00 */
[----:B------:R1:W-:Y:S04]  /*31c80*/  STL.64 [R1+0x738], R14 ;  /* 0x0007380e01007387 */ /* 0x0003e80000100a00 */
[----:B0-----:R-:W4:Y:S04]  /*31c90*/  LDL.LU R12, [R1+0x6d0] ;  /* 0x0006d000010c7983 */ /* 0x001f280000300800 */
[----:B------:R-:W4:Y:S04]  /*31ca0*/  LDL.LU R13, [R1+0x6d4] ;  /* 0x0006d400010d7983 */ /* 0x000f280000300800 */
[----:B-1----:R-:W2:Y:S04]  /*31cb0*/  LDL.LU R14, [R1+0x6d8] ;  /* 0x0006d800010e7983 */ /* 0x002ea80000300800 */
[----:B------:R-:W2:Y:S04]  /*31cc0*/  LDL.LU R15, [R1+0x6dc] ;  /* 0x0006dc00010f7983 */ /* 0x000ea80000300800 */
[----:B--2---:R-:W-:Y:S04]  /*31cd0*/  STL.64 [R1+0x3678], R14 ;  /* 0x0036780e01007387 */ /* 0x004fe80000100a00 */
[----:B----4-:R0:W-:Y:S04]  /*31ce0*/  STL.64 [R1+0x3670], R12 ;  /* 0x0036700c01007387 */ /* 0x0101e80000100a00 */
[----:B0-----:R-:W2:Y:S04]  /*31cf0*/  LDL.LU R12, [R1+0x6e0] ;  /* 0x0006e000010c7983 */ /* 0x001ea80000300800 */
[----:B------:R-:W2:Y:S04]  /*31d00*/  LDL.LU R13, [R1+0x6e4] ;  /* 0x0006e400010d7983 */ /* 0x000ea80000300800 */
[----:B------:R-:W2:Y:S04]  /*31d10*/  LDL.LU R14, [R1+0x6e8] ;  /* 0x0006e800010e7983 */ /* 0x000ea80000300800 */
[----:B------:R-:W2:Y:S04]  /*31d20*/  LDL.LU R15, [R1+0x6ec] ;  /* 0x0006ec00010f7983 */ /* 0x000ea80000300800 */
[----:B------:R-:W4:Y:S04]  /*31d30*/  LDL.LU R10, [R1+0x1068] ;  /* 0x00106800010a7983 */ /* 0x000f280000300800 */
[----:B------:R-:W3:Y:S04]  /*31d40*/  LDL.LU R16, [R1+0x1064] ;  /* 0x0010640001107983 */ /* 0x000ee80000300800 */
[----:B------:R-:W4:Y:S04]  /*31d50*/  LDL.LU R11, [R1+0x1070] ;  /* 0x00107000010b7983 */ /* 0x000f280000300800 */
[----:B----4-:R-:W-:Y:S04]  /*31d60*/  STL.64 [R1+0x3648], R10 ;  /* 0x0036480a01007387 */ /* 0x010fe80000100a00 */
[----:B------:R0:W-:Y:S04]  /*31d70*/  STL.64 [R1+0x3640], R8 ;  /* 0x0036400801007387 */ /* 0x0001e80000100a00 */
[----:B0-----:R-:W4:Y:S04]  /*31d80*/  LDL.LU R8, [R1+0x6b0] ;  /* 0x0006b00001087983 */ /* 0x001f280000300800 */
[----:B------:R-:W4:Y:S04]  /*31d90*/  LDL.LU R9, [R1+0x6b4] ;  /* 0x0006b40001097983 */ /* 0x000f280000300800 */
[----:B------:R-:W2:Y:S04]  /*31da0*/  LDL.LU R10, [R1+0x6b8] ;  /* 0x0006b800010a7983 */ /* 0x000ea80000300800 */
        /* <DEDUP_REMOVED lines=8> */
[----:B------:R0:W-:Y:S04]  /*31e30*/  STL.64 [R1+0x3590], R26 ;  /* 0x0035901a01007387 */ /* 0x0001e80000100a00 */
[----:B0-----:R-:W3:Y:S04]  /*31e40*/  LDL.64 R26, [R1+0x20] ;  /* 0x00002000011a7983 */ /* 0x001ee80000100a00 */
[----:B------:R0:W-:Y:S01]  /*31e50*/  STL.64 [R1+0x3588], R24 ;  /* 0x0035881801007387 */ /* 0x0001e20000100a00 */
[C---:B------:R-:W-:Y:S03]  /*31e60*/  HMMA.16816.F32 R12, R4.reuse, R22, R12 ;  /* 0x00000016040c723c */ /* 0x040fe6000000180c */
[----:B---3--:R1:W-:Y:S04]  /*31e70*/  STL.64 [R1+0x3618], R26 ;  /* 0x0036181a01007387 */ /* 0x0083e80000100a00 */
[----:B0-----:R-:W3:Y:S04]  /*31e80*/  LDL.LU R24, [R1+0x830] ;  /* 0x0008300001187983 */ /* 0x001ee80000300800 */
[----:B------:R-:W3:Y:S04]  /*31e90*/  LDL.LU R25, [R1+0x834] ;  /* 0x0008340001197983 */ /* 0x000ee80000300800 */
[----:B-1----:R-:W2:Y:S04]  /*31ea0*/  LDL.LU R26, [R1+0x838] ;  /* 0x00083800011a7983 */ /* 0x002ea80000300800 */
[----:B------:R-:W2:Y:S04]  /*31eb0*/  LDL.LU R27, [R1+0x83c] ;  /* 0x00083c00011b7983 */ /* 0x000ea80000300800 */
[----:B--2---:R-:W-:Y:S04]  /*31ec0*/  STL.64 [R1+0x3630], R26 ;  /* 0x0036301a01007387 */ /* 0x004fe80000100a00 */
[----:B---3--:R0:W-:Y:S04]  /*31ed0*/  STL.64 [R1+0x3628], R24 ;  /* 0x0036281801007387 */ /* 0x0081e80000100a00 */
[----:B0-----:R-:W2:Y:S04]  /*31ee0*/  LDL.LU R24, [R1+0x6a0] ;  /* 0x0006a00001187983 */ /* 0x001ea80000300800 */
[----:B------:R-:W2:Y:S04]  /*31ef0*/  LDL.LU R25, [R1+0x6a4] ;  /* 0x0006a40001197983 */ /* 0x000ea80000300800 */
[----:B------:R-:W2:Y:S04]  /*31f00*/  LDL.LU R26, [R1+0x6a8] ;  /* 0x0006a800011a7983 */ /* 0x000ea80000300800 */
[----:B------:R-:W2:Y:S04]  /*31f10*/  LDL.LU R27, [R1+0x6ac] ;  /* 0x0006ac00011b7983 */ /* 0x000ea80000300800 */
        /* <DEDUP_REMOVED lines=9> */
[----:B------:R-:W4:Y:S04]  /*31fb0*/  LDL.LU.64 R12, [R1+0x3660] ;  /* 0x00366000010c7983 */ /* 0x000f280000300a00 */
[----:B------:R-:W-:Y:S04]  /*31fc0*/  STL.64 [R1+0x3570], R22 ;  /* 0x0035701601007387 */ /* 0x000fe80000100a00 */
[----:B------:R0:W-:Y:S04]  /*31fd0*/  STL.64 [R1+0x3568], R20 ;  /* 0x0035681401007387 */ /* 0x0001e80000100a00 */
[----:B0-----:R-:W2:Y:S04]  /*31fe0*/  LDL.LU R20, [R1+0x690] ;  /* 0x0006900001147983 */ /* 0x001ea80000300800 */
[----:B------:R-:W2:Y:S04]  /*31ff0*/  LDL.LU R21, [R1+0x694] ;  /* 0x0006940001157983 */ /* 0x000ea80000300800 */
[----:B------:R-:W2:Y:S04]  /*32000*/  LDL.LU R22, [R1+0x698] ;  /* 0x0006980001167983 */ /* 0x000ea80000300800 */
[----:B------:R-:W2:Y:S01]  /*32010*/  LDL.LU R23, [R1+0x69c] ;  /* 0x00069c0001177983 */ /* 0x000ea20000300800 */
[----:B---3--:R-:W-:-:S15]  /*32020*/  HMMA.16816.F32 R8, R4, R14, R8 ;  /* 0x0000000e0408723c */ /* 0x008fde0000001808 */
[----:B------:R-:W-:-:S08]  /*32030*/  NOP ;  /* 0x0000000000007918 */ /* 0x000fd00000000000 */
        /* <DEDUP_REMOVED lines=16> */
[----:B---3--:R-:W-:-:S02]  /*32140*/  IMAD R16, R16, 0x100, R10 ;  /* 0x0000010010107824 */ /* 0x008fc400078e020a */
[----:B------:R-:W-:Y:S01]  /*32150*/  IMAD R17, R17, 0x100, R11 ;  /* 0x0000010011117824 */ /* 0x000fe200078e020b */
[----:B------:R-:W2:Y:S04]  /*32160*/  LDL.LU R10, [R1+0x363c] ;  /* 0x00363c00010a7983 */ /* 0x000ea80000300800 */
[----:B------:R-:W2:Y:S01]  /*32170*/  LDL.LU R11, [R1+0x3638] ;  /* 0x00363800010b7983 */ /* 0x000ea20000300800 */
[----:B----4-:R-:W-:Y:S01]  /*32180*/  IMAD R18, R18, 0x100, R9 ;  /* 0x0000010012127824 */ /* 0x010fe200078e0209 */
[----:B--2---:R-:W-:-:S15]  /*32190*/  HMMA.16816.F32 R24, R4, R10, R24 ;  /* 0x0000000a0418723c */ /* 0x004fde0000001818 */
[----:B------:R-:W-:-:S08]  /*321a0*/  NOP ;  /* 0x0000000000007918 */ /* 0x000fd00000000000 */
[----:B------:R-:W-:Y:S04]  /*321b0*/  STL.64 [R1+0x6e0], R24 ;  /* 0x0006e01801007387 */ /* 0x000fe80000100a00 */
[----:B------:R0:W-:Y:S04]  /*321c0*/  STL.64 [R1+0x6e8], R26 ;  /* 0x0006e81a01007387 */ /* 0x0001e80000100a00 */
[----:B0-----:R-:W2:Y:S04]  /*321d0*/  LDL.LU.64 R26, [R1+0x3630] ;  /* 0x00363000011a7983 */ /* 0x001ea80000300a00 */
[----:B------:R-:W2:Y:S04]  /*321e0*/  LDL.LU.64 R24, [R1+0x3628] ;  /* 0x0036280001187983 */ /* 0x000ea80000300a00 */
[----:B------:R-:W2:Y:S02]  /*321f0*/  LDL.LU R9, [R1+0x3620] ;  /* 0x0036200001097983 */ /* 0x000ea40000300800 */
[----:B--2---:R-:W-:-:S15]  /*32200*/  HMMA.16816.F32 R24, R4, R8, R24 ;  /* 0x000000080418723c */ /* 0x004fde0000001818 */
[----:B------:R-:W-:-:S08]  /*32210*/  NOP ;  /* 0x0000000000007918 */ /* 0x000fd00000000000 */
[----:B------:R-:W-:Y:S04]  /*32220*/  STL.64 [R1+0x8f0], R24 ;  /* 0x0008f01801007387 */ /* 0x000fe80000100a00 */
[----:B------:R0:W-:Y:S04]  /*32230*/  STL.64 [R1+0x8f8], R26 ;  /* 0x0008f81a01007387 */ /* 0x0001e80000100a00 */
[----:B0-----:R-:W2:Y:S04]  /*32240*/  LDL.LU.64 R26, [R1+0x3618] ;  /* 0x00361800011a7983 */ /* 0x001ea80000300a00 */
[----:B------:R-:W-:Y:S04]  /*32250*/  STL.64 [R1+0x3530], R10 ;  /* 0x0035300a01007387 */ /* 0x000fe80000100a00 */
[----:B------:R0:W-:Y:S02]  /*32260*/  STL.64 [R1+0x3528], R8 ;  /* 0x0035280801007387 */ /* 0x0001e40000100a00 */
[----:B0-----:R-:W-:Y:S01]  /*32270*/  HMMA.16816.F32 R8, R4, R2, R12 ;  /* 0x000000020408723c */ /* 0x001fe2000000180c */
[----:B------:R-:W-:-:S15]  /*32280*/  IMAD R19, R0, 0x100, R19 ;  /* 0x0000010000137824 */ /* 0x000fde00078e0213 */
[----:B------:R-:W-:-:S07]  /*32290*/  NOP ;  /* 0x0000000000007918 */ /* 0x000fce0000000000 */
[----:B------:R-:W-:Y:S04]  /*322a0*/  STL.64 [R1+0x8e0], R8 ;  /* 0x0008e00801007387 */ /* 0x000fe80000100a00 */
[----:B------:R-:W-:Y:S04]  /*322b0*/  STL.64 [R1+0x8e8], R10 ;  /* 0x0008e80a01007387 */ /* 0x000fe80000100a00 */
[----:B------:R-:W3:Y:S01]  /*322c0*/  LDL.LU R12, [R1+0x5f0] ;  /* 0x0005f000010c7983 */ /* 0x000ee20000300800 */
[----:B--2---:R-:W-:Y:S06]  /*322d0*/  HMMA.16816.F32 R4, R4, R26, R20 ;  /* 0x0000001a0404723c */ /* 0x004fec0000001814 */
[----:B------:R-:W-:-:S15]  /*322e0*/  IMAD.MOV.U32 R0, RZ, RZ, R27 ;  /* 0x000000ffff007224 */ /* 0x000fde00078e001b */
[----:B------:R-:W-:-:S02]  /*322f0*/  NOP ;  /* 0x0000000000007918 */ /* 0x000fc40000000000 */
[----:B------:R-:W-:Y:S04]  /*32300*/  STL.64 [R1+0x6d0], R4 ;  /* 0x0006d00401007387 */ /* 0x000fe80000100a00 */
[----:B------:R-:W-:Y:S04]  /*32310*/  STL.64 [R1+0x6d8], R6 ;  /* 0x0006d80601007387 */ /* 0x000fe80000100a00 */
[----:B------:R-:W3:Y:S04]  /*32320*/  LDL.LU R13, [R1+0x5f4] ;  /* 0x0005f400010d7983 */ /* 0x000ee80000300800 */
[----:B------:R-:W2:Y:S04]  /*32330*/  LDL.LU R14, [R1+0x5f8] ;  /* 0x0005f800010e7983 */ /* 0x000ea80000300800 */
[----:B------:R-:W2:Y:S04]  /*32340*/  LDL.LU R15, [R1+0x5fc] ;  /* 0x0005fc00010f7983 */ /* 0x000ea80000300800 */
[----:B------:R-:W4:Y:S04]  /*32350*/  LDL.LU R20, [R1+0x610] ;  /* 0x0006100001147983 */ /* 0x000f280000300800 */
[----:B------:R-:W4:Y:S04]  /*32360*/  LDL.LU R21, [R1+0x614] ;  /* 0x0006140001157983 */ /* 0x000f280000300800 */
[----:B------:R-:W3:Y:S04]  /*32370*/  LDL.LU R22, [R1+0x618] ;  /* 0x0006180001167983 */ /* 0x000ee80000300800 */
[----:B------:R-:W3:Y:S04]  /*32380*/  LDL.LU R23, [R1+0x61c] ;  /* 0x00061c0001177983 */ /* 0x000ee80000300800 */
[----:B------:R-:W2:Y:S04]  /*32390*/  LDL.LU R24, [R1+0x630] ;  /* 0x0006300001187983 */ /* 0x000ea80000300800 */
[----:B------:R-:W2:Y:S04]  /*323a0*/  LDL.LU R25, [R1+0x634] ;  /* 0x0006340001197983 */ /* 0x000ea80000300800 */
[----:B------:R-:W4:Y:S04]  /*323b0*/  LDL.LU R26, [R1+0x638] ;  /* 0x00063800011a7983 */ /* 0x000f280000300800 */
[----:B------:R-:W4:Y:S04]  /*323c0*/  LDL.LU R27, [R1+0x63c] ;  /* 0x00063c00011b7983 */ /* 0x000f280000300800 */
[----:B----4-:R0:W-:Y:S04]  /*323d0*/  STL.64 [R1+0x35a0], R26 ;  /* 0x0035a01a01007387 */ /* 0x0101e80000100a00 */
[----:B0-----:R-:W4:Y:S04]  /*323e0*/  LDL R26, [R1] ;  /* 0x00000000011a7983 */ /* 0x001f280000100800 */
[----:B------:R-:W4:Y:S04]  /*323f0*/  LDL R27, [R1+0x4] ;  /* 0x00000400011b7983 */ /* 0x000f280000100800 */
[----:B--2---:R0:W-:Y:S04]  /*32400*/  STL.64 [R1+0x3598], R24 ;  /* 0x0035981801007387 */ /* 0x0041e80000100a00 */
[----:B0-----:R-:W2:Y:S04]  /*32410*/  LDL R24, [R1+0x8] ;  /* 0x0000080001187983 */ /* 0x001ea80000100800 */
[----:B------:R-:W2:Y:S04]  /*32420*/  LDL R25, [R1+0xc] ;  /* 0x00000c0001197983 */ /* 0x000ea80000100800 */
[----:B----4-:R-:W-:Y:S04]  /*32430*/  STL.64 [R1+0x35b8], R26 ;  /* 0x0035b81a01007387 */ /* 0x010fe80000100a00 */
[----:B--2---:R-:W-:Y:S04]  /*32440*/  STL.64 [R1+0x35d0], R24 ;  /* 0x0035d01801007387 */ /* 0x004fe80000100a00 */
[----:B---3--:R-:W-:Y:S04]  /*32450*/  STL.64 [R1+0x3580], R22 ;  /* 0x0035801601007387 */ /* 0x008fe80000100a00 */
[----:B------:R0:W-:Y:S04]  /*32460*/  STL.64 [R1+0x3578], R20 ;  /* 0x0035781401007387 */ /* 0x0001e80000100a00 */
[----:B0-----:R-:W2:Y:S04]  /*32470*/  LDL.LU R20, [R1+0x620] ;  /* 0x0006200001147983 */ /* 0x001ea80000300800 */
[----:B------:R-:W2:Y:S04]  /*32480*/  LDL.LU R21, [R1+0x624] ;  /* 0x0006240001157983 */ /* 0x000ea80000300800 */
[----:B------:R-:W3:Y:S04]  /*32490*/  LDL.LU R22, [R1+0x628] ;  /* 0x0006280001167983 */ /* 0x000ee80000300800 */
[----:B------:R-:W3:Y:S04]  /*324a0*/  LDL.LU R23, [R1+0x62c] ;  /* 0x00062c0001177983 */ /* 0x000ee80000300800 */
[----:B------:R-:W4:Y:S04]  /*324b0*/  LDL R26, [R1+0x10] ;  /* 0x00001000011a7983 */ /* 0x000f280000100800 */
[----:B------:R-:W4:Y:S04]  /*324c0*/  LDL R27, [R1+0x14] ;  /* 0x00001400011b7983 */ /* 0x000f280000100800 */
[----:B----4-:R-:W-:Y:S04]  /*324d0*/  STL.64 [R1+0x35e8], R26 ;  /* 0x0035e81a01007387 */ /* 0x010fe80000100a00 */
[----:B---3--:R-:W-:Y:S04]  /*324e0*/  STL.64 [R1+0x35b0], R22 ;  /* 0x0035b01601007387 */ /* 0x008fe80000100a00 */
[----:B--2---:R0:W-:Y:S04]  /*324f0*/  STL.64 [R1+0x35a8], R20 ;  /* 0x0035a81401007387 */ /* 0x0041e80000100a00 */
        /* <DEDUP_REMOVED lines=15> */
[----:B---3--:R-:W-:Y:S04]  /*325f0*/  STL.64 [R1+0x35e0], R22 ;  /* 0x0035e01601007387 */ /* 0x008fe80000100a00 */
[----:B--2---:R0:W-:Y:S04]  /*32600*/  STL.64 [R1+0x35d8], R20 ;  /* 0x0035d81401007387 */ /* 0x0041e80000100a00 */
[----:B0-----:R-:W2:Y:S04]  /*32610*/  LDL.LU R20, [R1+0x660] ;  /* 0x0006600001147983 */ /* 0x001ea80000300800 */
[----:B------:R-:W2:Y:S04]  /*32620*/  LDL.LU R21, [R1+0x664] ;  /* 0x0006640001157983 */ /* 0x000ea80000300800 */
[----:B------:R-:W3:Y:S04]  /*32630*/  LDL.LU R22, [R1+0x668] ;  /* 0x0006680001167983 */ /* 0x000ee80000300800 */
[----:B------:R-:W3:Y:S04]  /*32640*/  LDL.LU R23, [R1+0x66c] ;  /* 0x00066c0001177983 */ /* 0x000ee80000300800 */
[----:B---3--:R-:W-:Y:S04]  /*32650*/  STL.64 [R1+0x35f8], R22 ;  /* 0x0035f81601007387 */ /* 0x008fe80000100a00 */
[----:B--2---:R0:W-:Y:S04]  /*32660*/  STL.64 [R1+0x35f0], R20 ;  /* 0x0035f01401007387 */ /* 0x0041e80000100a00 */
[----:B0-----:R-:W2:Y:S04]  /*32670*/  LDL.LU R20, [R1+0x670] ;  /* 0x0006700001147983 */ /* 0x001ea80000300800 */
[----:B------:R-:W2:Y:S04]  /*32680*/  LDL.LU R21, [R1+0x674] ;  /* 0x0006740001157983 */ /* 0x000ea80000300800 */
[----:B------:R-:W3:Y:S04]  /*32690*/  LDL.LU R22, [R1+0x678] ;  /* 0x0006780001167983 */ /* 0x000ee80000300800 */
[----:B------:R-:W3:Y:S01]  /*326a0*/  LDL.LU R23, [R1+0x67c] ;  /* 0x00067c0001177983 */ /* 0x000ee20000300800 */
[----:B------:R-:W-:-:S02]  /*326b0*/  F2FP.F16.E4M3.UNPACK_B R16, R16 ;  /* 0x00000010ff10723e */ /* 0x000fc400020006ff */
[----:B------:R-:W-:Y:S01]  /*326c0*/  F2FP.F16.E4M3.UNPACK_B R17, R17 ;  /* 0x00000011ff11723e */ /* 0x000fe200020006ff */
[----:B---3--:R-:W-:Y:S04]  /*326d0*/  STL.64 [R1+0x3610], R22 ;  /* 0x0036101601007387 */ /* 0x008fe80000100a00 */
[----:B--2---:R0:W-:Y:S04]  /*326e0*/  STL.64 [R1+0x3608], R20 ;  /* 0x0036081401007387 */ /* 0x0041e80000100a00 */
[----:B0-----:R-:W4:Y:S04]  /*326f0*/  LDL.LU R20, [R1+0x680] ;  /* 0x0006800001147983 */ /* 0x001f280000300800 */
[----:B------:R-:W4:Y:S04]  /*32700*/  LDL.LU R21, [R1+0x684] ;  /* 0x0006840001157983 */ /* 0x000f280000300800 */
[----:B------:R-:W4:Y:S04]  /*32710*/  LDL.LU R22, [R1+0x688] ;  /* 0x0006880001167983 */ /* 0x000f280000300800 */
[----:B------:R-:W4:Y:S04]  /*32720*/  LDL.LU R23, [R1+0x68c] ;  /* 0x00068c0001177983 */ /* 0x000f280000300800 */
[----:B------:R-:W-:Y:S04]  /*32730*/  STL.64 [R1+0x3560], R14 ;  /* 0x0035600e01007387 */ /* 0x000fe80000100a00 */
[----:B------:R0:W-:Y:S04]  /*32740*/  STL.64 [R1+0x3558], R12 ;  /* 0x0035580c01007387 */ /* 0x0001e80000100a00 */
[----:B0-----:R-:W2:Y:S04]  /*32750*/  LDL.LU R12, [R1+0x600] ;  /* 0x00060000010c7983 */ /* 0x001ea80000300800 */
[----:B------:R-:W2:Y:S04]  /*32760*/  LDL.LU R13, [R1+0x604] ;  /* 0x00060400010d7983 */ /* 0x000ea80000300800 */
[----:B------:R-:W2:Y:S04]  /*32770*/  LDL.LU R14, [R1+0x608] ;  /* 0x00060800010e7983 */ /* 0x000ea80000300800 */
[----:B------:R-:W2:Y:S04]  /*32780*/  LDL.LU R15, [R1+0x60c] ;  /* 0x00060c00010f7983 */ /* 0x000ea80000300800 */
[----:B------:R-:W3:Y:S04]  /*32790*/  LDL.LU R8, [R1+0x5d0] ;  /* 0x0005d00001087983 */ /* 0x000ee80000300800 */
[----:B------:R-:W3:Y:S04]  /*327a0*/  LDL.LU R9, [R1+0x5d4] ;  /* 0x0005d40001097983 */ /* 0x000ee80000300800 */
[----:B------:R-:W2:Y:S04]  /*327b0*/  LDL.LU R10, [R1+0x5d8] ;  /* 0x0005d800010a7983 */ /* 0x000ea80000300800 */
[----:B------:R-:W2:Y:S01]  /*327c0*/  LDL.LU R11, [R1+0x5dc] ;  /* 0x0005dc00010b7983 */ /* 0x000ea20000300800 */
[----:B------:R-:W-:-:S02]  /*327d0*/  F2FP.F16.E4M3.UNPACK_B R18, R18 ;  /* 0x00000012ff12723e */ /* 0x000fc400020006ff */
[----:B------:R-:W-:-:S07]  /*327e0*/  F2FP.F16.E4M3.UNPACK_B R19, R19 ;  /* 0x00000013ff13723e */ /* 0x000fce00020006ff */
[C---:B----4-:R-:W-:Y:S01]  /*327f0*/  HMMA.16816.F32 R24, R16.reuse, R26, R20 ;  /* 0x0000001a1018723c */ /* 0x050fe20000001814 */
[----:B--2---:R-:W-:Y:S04]  /*32800*/  STL.64 [R1+0x3540], R10 ;  /* 0x0035400a01007387 */ /* 0x004fe80000100a00 */
        /* <DEDUP_REMOVED lines=9> */
[----:B------:R-:W2:Y:S04]  /*328a0*/  LDL.LU.64 R22, [R1+0x3610] ;  /* 0x0036100001167983 */ /* 0x000ea80000300a00 */
[----:B------:R-:W2:Y:S04]  /*328b0*/  LDL.LU.64 R20, [R1+0x3608] ;  /* 0x0036080001147983 */ /* 0x000ea80000300a00 */
        /* <DEDUP_REMOVED lines=38> */
[----:B------:R0:W-:Y:S04]  /*32b20*/  STL.64 [R1+0x34a8], R28 ;  /* 0x0034a81c01007387 */ /* 0x0001e80000100a00 */
[----:B0-----:R-:W4:Y:S04]  /*32b30*/  LDL.LU R28, [R1+0x1098] ;  /* 0x00109800011c7983 */ /* 0x001f280000300800 */
[----:B------:R-:W4:Y:S01]  /*32b40*/  LDL.LU R29, [R1+0x10a0] ;  /* 0x0010a000011d7983 */ /* 0x000f220000300800 */
[----:B--2---:R-:W-:-:S15]  /*32b50*/  HMMA.16816.F32 R20, R16, R26, R20 ;  /* 0x0000001a1014723c */ /* 0x004fde0000001814 */
[----:B------:R-:W-:-:S08]  /*32b60*/  NOP ;  /* 0x0000000000007918 */ /* 0x000fd00000000000 */
        /* <DEDUP_REMOVED lines=12> */
[----:B0-----:R-:W4:Y:S04]  /*32c30*/  LDL.LU R24, [R1+0x810] ;  /* 0x0008100001187983 */ /* 0x001f280000300800 */
[----:B------:R-:W4:Y:S04]  /*32c40*/  LDL.LU R25, [R1+0x814] ;  /* 0x0008140001197983 */ /* 0x000f280000300800 */
[----:B------:R-:W4:Y:S04]  /*32c50*/  LDL.LU R26, [R1+0x818] ;  /* 0x00081800011a7983 */ /* 0x000f280000300800 */
        /* <DEDUP_REMOVED lines=33> */
[----:B------:R-:W2:Y:S04]  /*32e70*/  LDL.LU R15, [R1+0x1090] ;  /* 0x00109000010f7983 */ /* 0x000ea80000300800 */
[----:B------:R0:W-:Y:S01]  /*32e80*/  STL.64 [R1+0x3458], R12 ;  /* 0x0034580c01007387 */ /* 0x0001e20000100a00 */
[----:B----4-:R-:W-:-:S02]  /*32e90*/  IMAD R4, R4, 0x100, R14 ;  /* 0x0000010004047824 */ /* 0x010fc400078e020e */
[----:B--2---:R-:W-:Y:S02]  /*32ea0*/  IMAD R5, R5, 0x100, R15 ;  /* 0x0000010005057824 */ /* 0x004fe400078e020f */
[----:B0-----:R-:W-:Y:S06]  /*32eb0*/  HMMA.16816.F32 R12, R16, R10, R20 ;  /* 0x0000000a100c723c */ /* 0x001fec0000001814 */
[----:B------:R-:W-:Y:S04]  /*32ec0*/  STL [R1+0x3444], R10 ;  /* 0x0034440a01007387 */ /* 0x000fe80000100800 */
[----:B------:R-:W-:-:S13]  /*32ed0*/  STL [R1+0x3440], R11 ;  /* 0x0034400b01007387 */ /* 0x000fda0000100800 */
[----:B------:R-:W-:Y:S04]  /*32ee0*/  STL.64 [R1+0x600], R12 ;  /* 0x0006000c01007387 */ /* 0x000fe80000100a00 */
[----:B------:R3:W-:Y:S04]  /*32ef0*/  STL.64 [R1+0x608], R14 ;  /* 0x0006080e01007387 */ /* 0x0007e80000100a00 */
[----:B------:R-:W2:Y:S01]  /*32f00*/  LDL.LU R20, [R1+0x530] ;  /* 0x0005300001147983 */ /* 0x000ea20000300800 */
[----:B---3--:R-:W-:-:S15]  /*32f10*/  HMMA.16816.F32 R12, R16, R8, R24 ;  /* 0x00000008100c723c */ /* 0x008fde0000001818 */
[----:B------:R-:W-:-:S08]  /*32f20*/  NOP ;  /* 0x0000000000007918 */ /* 0x000fd00000000000 */
[----:B------:R-:W-:Y:S04]  /*32f30*/  STL.64 [R1+0x8d0], R12 ;  /* 0x0008d00c01007387 */ /* 0x000fe80000100a00 */
[----:B------:R-:W-:Y:S04]  /*32f40*/  STL.64 [R1+0x8d8], R14 ;  /* 0x0008d80e01007387 */ /* 0x000fe80000100a00 */
        /* <DEDUP_REMOVED lines=13> */
[----:B--2---:R0:W-:Y:S04]  /*33020*/  STL.64 [R1+0x34c0], R20 ;  /* 0x0034c01401007387 */ /* 0x0041e80000100a00 */
[----:B------:R-:W2:Y:S04]  /*33030*/  LDL.LU R22, [R1+0x568] ;  /* 0x0005680001167983 */ /* 0x000ea80000300800 */
[----:B------:R-:W2:Y:S04]  /*33040*/  LDL.LU R23, [R1+0x56c] ;  /* 0x00056c0001177983 */ /* 0x000ea80000300800 */
[----:B0-----:R-:W3:Y:S04]  /*33050*/  LDL.64 R20, [R1+0x8] ;  /* 0x0000080001147983 */ /* 0x001ee80000100a00 */
[----:B--2---:R-:W-:Y:S04]  /*33060*/  STL.64 [R1+0x34e0], R22 ;  /* 0x0034e01601007387 */ /* 0x004fe80000100a00 */
[----:B---3--:R0:W-:Y:S04]  /*33070*/  STL.64 [R1+0x34d8], R20 ;  /* 0x0034d81401007387 */ /* 0x0081e80000100a00 */
        /* <DEDUP_REMOVED lines=23> */
[----:B------:R-:W-:-:S02]  /*331f0*/  IMAD R6, R6, 0x100, R28 ;  /* 0x0000010006067824 */ /* 0x000fc400078e021c */
[----:B------:R-:W-:Y:S01]  /*33200*/  IMAD R7, R7, 0x100, R29 ;  /* 0x0000010007077824 */ /* 0x000fe200078e021d */
[----:B---3--:R-:W-:Y:S04]  /*33210*/  STL.64 [R1+0x3520], R22 ;  /* 0x0035201601007387 */ /* 0x008fe80000100a00 */
[----:B--2---:R0:W-:Y:S04]  /*33220*/  STL.64 [R1+0x3518], R20 ;  /* 0x0035181401007387 */ /* 0x0041e80000100a00 */
[----:B0-----:R-:W2:Y:S04]  /*33230*/  LDL.LU R20, [R1+0x800] ;  /* 0x0008000001147983 */ /* 0x001ea80000300800 */
[----:B------:R-:W2:Y:S04]  /*33240*/  LDL.LU R21, [R1+0x804] ;  /* 0x0008040001157983 */ /* 0x000ea80000300800 */
[----:B------:R-:W2:Y:S04]  /*33250*/  LDL.LU R22, [R1+0x808] ;  /* 0x0008080001167983 */ /* 0x000ea80000300800 */
[----:B------:R-:W2:Y:S04]  /*33260*/  LDL.LU R23, [R1+0x80c] ;  /* 0x00080c0001177983 */ /* 0x000ea80000300800 */
[----:B------:R-:W3:Y:S04]  /*33270*/  LDL.64 R28, [R1] ;  /* 0x00000000011c7983 */ /* 0x000ee80000100a00 */
[----:B------:R-:W4:Y:S04]  /*33280*/  LDL.LU R24, [R1+0x550] ;  /* 0x0005500001187983 */ /* 0x000f280000300800 */
        /* <DEDUP_REMOVED lines=10> */
[----:B------:R-:W4:Y:S04]  /*33330*/  LDL.LU R13, [R1+0x514] ;  /* 0x00051400010d7983 */ /* 0x000f280000300800 */
[----:B------:R-:W3:Y:S04]  /*33340*/  LDL.LU R14, [R1+0x518] ;  /* 0x00051800010e7983 */ /* 0x000ee80000300800 */
[----:B------:R-:W3:Y:S01]  /*33350*/  LDL.LU R15, [R1+0x51c] ;  /* 0x00051c00010f7983 */ /* 0x000ee20000300800 */
[----:B------:R-:W-:Y:S03]  /*33360*/  HMMA.16816.F32 R20, R16, R2, R20 ;  /* 0x000000021014723c */ /* 0x000fe60000001814 */
[----:B---3--:R-:W-:Y:S04]  /*33370*/  STL.64 [R1+0x3470], R14 ;  /* 0x0034700e01007387 */ /* 0x008fe80000100a00 */
[----:B----4-:R0:W-:Y:S04]  /*33380*/  STL.64 [R1+0x3468], R12 ;  /* 0x0034680c01007387 */ /* 0x0101e80000100a00 */
[----:B0-----:R-:W3:Y:S04]  /*33390*/  LDL.LU R12, [R1+0x520] ;  /* 0x00052000010c7983 */ /* 0x001ee80000300800 */
[----:B------:R-:W3:Y:S04]  /*333a0*/  LDL.LU R13, [R1+0x524] ;  /* 0x00052400010d7983 */ /* 0x000ee80000300800 */
[----:B------:R-:W3:Y:S04]  /*333b0*/  LDL.LU R14, [R1+0x528] ;  /* 0x00052800010e7983 */ /* 0x000ee80000300800 */
[----:B------:R-:W3:Y:S04]  /*333c0*/  LDL.LU R15, [R1+0x52c] ;  /* 0x00052c00010f7983 */ /* 0x000ee80000300800 */
[----:B------:R-:W-:Y:S04]  /*333d0*/  STL [R1+0x344c], R8 ;  /* 0x00344c0801007387 */ /* 0x000fe80000100800 */
[----:B------:R0:W-:Y:S04]  /*333e0*/  STL [R1+0x3448], R9 ;  /* 0x0034480901007387 */ /* 0x0001e80000100800 */
[----:B0-----:R-:W4:Y:S04]  /*333f0*/  LDL.64 R8, [R1+0x10] ;  /* 0x0000100001087983 */ /* 0x001f280000100a00 */
[----:B------:R-:W-:Y:S04]  /*33400*/  STL.64 [R1+0x8c0], R20 ;  /* 0x0008c01401007387 */ /* 0x000fe80000100a00 */
[----:B------:R0:W-:Y:S04]  /*33410*/  STL.64 [R1+0x8c8], R22 ;  /* 0x0008c81601007387 */ /* 0x0001e80000100a00 */
[----:B0-----:R-:W2:Y:S04]  /*33420*/  LDL.LU.64 R22, [R1+0x3520] ;  /* 0x0035200001167983 */ /* 0x001ea80000300a00 */
[----:B------:R-:W2:Y:S01]  /*33430*/  LDL.LU.64 R20, [R1+0x3518] ;  /* 0x0035180001147983 */ /* 0x000ea20000300a00 */
[----:B------:R-:W-:-:S03]  /*33440*/  IMAD.MOV.U32 R11, RZ, RZ, R0 ;  /* 0x000000ffff0b7224 */ /* 0x000fc600078e0000 */
[----:B------:R-:W-:Y:S04]  /*33450*/  STL [R1+0x3450], R3 ;  /* 0x0034500301007387 */ /* 0x000fe80000100800 */
[----:B--2---:R-:W-:Y:S01]  /*33460*/  HMMA.16816.F32 R16, R16, R10, R20 ;  /* 0x0000000a1010723c */ /* 0x004fe20000001814 */
[----:B------:R-:W2:Y:S04]  /*33470*/  LDL.LU.64 R22, [R1+0x3510] ;  /* 0x0035100001167983 */ /* 0x000ea80000300a00 */
[----:B------:R-:W2:-:S15]  /*33480*/  LDL.LU.64 R20, [R1+0x3508] ;  /* 0x0035080001147983 */ /* 0x000e9e0000300a00 */
[----:B------:R-:W-:-:S03]  /*33490*/  NOP ;  /* 0x0000000000007918 */ /* 0x000fc60000000000 */
[----:B------:R0:W-:Y:S04]  /*334a0*/  STL.64 [R1+0x5f0], R16 ;  /* 0x0005f01001007387 */ /* 0x0001e80000100a00 */
[----:B------:R1:W-:Y:S04]  /*334b0*/  STL.64 [R1+0x5f8], R18 ;  /* 0x0005f81201007387 */ /* 0x0003e80000100a00 */
[----:B0-----:R-:W2:Y:S01]  /*334c0*/  LDL.64 R16, [R1+0x28] ;  /* 0x0000280001107983 */ /* 0x001ea20000100a00 */
[----:B------:R-:W-:Y:S02]  /*334d0*/  F2FP.F16.E4M3.UNPACK_B R4, R4 ;  /* 0x00000004ff04723e */ /* 0x000fe400020006ff */
[----:B------:R-:W-:-:S02]  /*334e0*/  F2FP.F16.E4M3.UNPACK_B R5, R5 ;  /* 0x00000005ff05723e */ /* 0x000fc400020006ff */
[----:B------:R-:W-:Y:S02]  /*334f0*/  F2FP.F16.E4M3.UNPACK_B R6, R6 ;  /* 0x00000006ff06723e */ /* 0x000fe400020006ff */
[----:B------:R-:W-:Y:S01]  /*33500*/  F2FP.F16.E4M3.UNPACK_B R7, R7 ;  /* 0x00000007ff07723e */ /* 0x000fe200020006ff */
[----:B-1----:R-:W3:Y:S06]  /*33510*/  LDL.64 R18, [R1+0x18] ;  /* 0x0000180001127983 */ /* 0x002eec0000100a00 */
        /* <DEDUP_REMOVED lines=16> */
[----:B0-----:R-:W2:Y:S04]  /*33620*/  LDL.LU.64 R22, [R1+0x34e0] ;  /* 0x0034e00001167983 */ /* 0x001ea80000300a00 */
[----:B------:R-:W3:Y:S01]  /*33630*/  LDL.LU.64 R20, [R1+0x34d8] ;  /* 0x0034d80001147983 */ /* 0x000ee20000300a00 */
[----:B------:R-:W-:-:S02]  /*33640*/  IMAD.MOV.U32 R0, RZ, RZ, R17 ;  /* 0x000000ffff007224 */ /* 0x000fc400078e0011 */
[----:B------:R-:W-:Y:S02]  /*33650*/  IMAD.MOV.U32 R11, RZ, RZ, R19 ;  /* 0x000000ffff0b7224 */ /* 0x000fe400078e0013 */
[----:B------:R-:W-:Y:S01]  /*33660*/  IMAD.MOV.U32 R17, RZ, RZ, R9 ;  /* 0x000000ffff117224 */ /* 0x000fe200078e0009 */
[----:B---3--:R-:W-:Y:S06]  /*33670*/  HMMA.16816.F32 R24, R4, R20, R24 ;  /* 0x000000140418723c */ /* 0x008fec0000001818 */
[----:B------:R-:W-:Y:S02]  /*33680*/  IMAD.MOV.U32 R9, RZ, RZ, R20 ;  /* 0x000000ffff097224 */ /* 0x000fe400078e0014 */
[----:B------:R-:W-:-:S15]  /*33690*/  IMAD.MOV.U32 R19, RZ, RZ, R21 ;  /* 0x000000ffff137224 */ /* 0x000fde00078e0015 */
[----:B------:R-:W-:Y:S04]  /*336a0*/  STL.64 [R1+0x5b0], R24 ;  /* 0x0005b01801007387 */ /* 0x000fe80000100a00 */
[----:B------:R0:W-:Y:S04]  /*336b0*/  STL.64 [R1+0x5b8], R26 ;  /* 0x0005b81a01007387 */ /* 0x0001e80000100a00 */
[----:B0-----:R-:W3:Y:S04]  /*336c0*/  LDL.LU.64 R26, [R1+0x34d0] ;  /* 0x0034d000011a7983 */ /* 0x001ee80000300a00 */
[----:B------:R-:W3:Y:S04]  /*336d0*/  LDL.LU.64 R24, [R1+0x34c8] ;  /* 0x0034c80001187983 */ /* 0x000ee80000300a00 */
[----:B------:R-:W2:Y:S01]  /*336e0*/  LDL.LU.64 R20, [R1+0x34c0] ;  /* 0x0034c00001147983 */ /* 0x000ea20000300a00 */
[----:B------:R-:W-:-:S02]  /*336f0*/  IMAD.MOV.U32 R10, RZ, RZ, R16 ;  /* 0x000000ffff0a7224 */ /* 0x000fc400078e0010 */
[----:B------:R-:W-:Y:S02]  /*33700*/  IMAD.MOV.U32 R16, RZ, RZ, R18 ;  /* 0x000000ffff107224 */ /* 0x000fe400078e0012 */
[----:B------:R-:W-:Y:S02]  /*33710*/  IMAD.MOV.U32 R18, RZ, RZ, R8 ;  /* 0x000000ffff127224 */ /* 0x000fe400078e0008 */
[----:B------:R-:W-:Y:S02]  /*33720*/  IMAD.MOV.U32 R3, RZ, RZ, R28 ;  /* 0x000000ffff037224 */ /* 0x000fe400078e001c */
[----:B------:R-:W-:Y:S01]  /*33730*/  IMAD.MOV.U32 R8, RZ, RZ, R29 ;  /* 0x000000ffff087224 */ /* 0x000fe200078e001d */
[----:B--2---:R-:W-:-:S15]  /*33740*/  HMMA.16816.F32 R20, R4, R28, R20 ;  /* 0x0000001c0414723c */ /* 0x004fde0000001814 */
[----:B------:R-:W-:-:S08]  /*33750*/  NOP ;  /* 0x0000000000007918 */ /* 0x000fd00000000000 */
[----:B------:R-:W-:Y:S04]  /*33760*/  STL.64 [R1+0x5a0], R20 ;  /* 0x0005a01401007387 */ /* 0x000fe80000100a00 */
[----:B------:R0:W-:Y:S04]  /*33770*/  STL.64 [R1+0x5a8], R22 ;  /* 0x0005a81601007387 */ /* 0x0001e80000100a00 */
[----:B0-----:R-:W2:Y:S04]  /*33780*/  LDL.LU.64 R22, [R1+0x34b8] ;  /* 0x0034b80001167983 */ /* 0x001ea80000300a00 */
[----:B------:R-:W2:Y:S04]  /*33790*/  LDL.LU.64 R20, [R1+0x34b0] ;  /* 0x0034b00001147983 */ /* 0x000ea80000300a00 */
[----:B------:R-:W3:Y:S02]  /*337a0*/  LDL.LU.64 R28, [R1+0x34a8] ;  /* 0x0034a800011c7983 */ /* 0x000ee40000300a00 */
[----:B---3--:R-:W-:-:S15]  /*337b0*/  HMMA.16816.F32 R24, R4, R28, R24 ;  /* 0x0000001c0418723c */ /* 0x008fde0000001818 */
[----:B------:R-:W-:-:S08]  /*337c0*/  NOP ;  /* 0x0000000000007918 */ /* 0x000fd00000000000 */
[----:B------:R-:W-:Y:S04]  /*337d0*/  STL.64 [R1+0x590], R24 ;  /* 0x0005901801007387 */ /* 0x000fe80000100a00 */
[----:B------:R0:W-:Y:S04]  /*337e0*/  STL.64 [R1+0x598], R26 ;  /* 0x0005981a01007387 */ /* 0x0001e80000100a00 */
[----:B0-----:R-:W2:Y:S04]  /*337f0*/  LDL.LU.64 R26, [R1+0x34a0] ;  /* 0x0034a000011a7983 */ /* 0x001ea80000300a00 */
[----:B------:R-:W3:Y:S01]  /*33800*/  LDL.LU.64 R24, [R1+0x3498] ;  /* 0x0034980001187983 */ /* 0x000ee20000300a00 */
        /* <DEDUP_REMOVED lines=23> */
[----:B------:R-:W3:Y:S04]  /*33980*/  LDL.LU.64 R12, [R1+0x3468] ;  /* 0x00346800010c7983 */ /* 0x000ee80000300a00 */
[----:B------:R-:W-:Y:S04]  /*33990*/  STL [R1+0x3374], R22 ;  /* 0x0033741601007387 */ /* 0x000fe80000100800 */
[----:B------:R-:W-:Y:S01]  /*339a0*/  STL [R1+0x3370], R23 ;  /* 0x0033701701007387 */ /* 0x000fe20000100800 */
[----:B---3--:R-:W-:-:S15]  /*339b0*/  HMMA.16816.F32 R12, R4, R20, R12 ;  /* 0x00000014040c723c */ /* 0x008fde000000180c */
[----:B------:R-:W-:-:S08]  /*339c0*/  NOP ;  /* 0x0000000000007918 */ /* 0x000fd00000000000 */
[----:B------:R-:W-:Y:S04]  /*339d0*/  STL.64 [R1+0x550], R12 ;  /* 0x0005500c01007387 */ /* 0x000fe80000100a00 */
[----:B------:R0:W-:Y:S04]  /*339e0*/  STL.64 [R1+0x558], R14 ;  /* 0x0005580e01007387 */ /* 0x0001e80000100a00 */
[----:B0-----:R-:W2:Y:S04]  /*339f0*/  LDL.LU.64 R14, [R1+0x3460] ;  /* 0x00346000010e7983 */ /* 0x001ea80000300a00 */
[----:B------:R-:W4:Y:S04]  /*33a00*/  LDL.LU.64 R12, [R1+0x3458] ;  /* 0x00345800010c7983 */ /* 0x000f280000300a00 */
[----:B------:R0:W-:Y:S04]  /*33a10*/  STL.64 [R1+0x3408], R20 ;  /* 0x0034081401007387 */ /* 0x0001e80000100a00 */
[----:B0-----:R-:W2:Y:S04]  /*33a20*/  LDL.LU R20, [R1+0x500] ;  /* 0x0005000001147983 */ /* 0x001ea80000300800 */
[----:B------:R-:W2:Y:S04]  /*33a30*/  LDL.LU R21, [R1+0x504] ;  /* 0x0005040001157983 */ /* 0x000ea80000300800 */
[----:B------:R-:W2:Y:S04]  /*33a40*/  LDL.LU R22, [R1+0x508] ;  /* 0x0005080001167983 */ /* 0x000ea80000300800 */
[----:B------:R-:W2:Y:S02]  /*33a50*/  LDL.LU R23, [R1+0x50c] ;  /* 0x00050c0001177983 */ /* 0x000ea40000300800 */
[----:B--2---:R-:W-:-:S15]  /*33a60*/  HMMA.16816.F32 R20, R4, R14, R20 ;  /* 0x0000000e0414723c */ /* 0x004fde0000001814 */
[----:B------:R-:W-:-:S08]  /*33a70*/  NOP ;  /* 0x0000000000007918 */ /* 0x000fd00000000000 */
[----:B------:R-:W-:Y:S04]  /*33a80*/  STL.64 [R1+0x540], R20 ;  /* 0x0005401401007387 */ /* 0x000fe80000100a00 */
[----:B------:R4:W-:Y:S02]  /*33a90*/  STL.64 [R1+0x548], R22 ;  /* 0x0005481601007387 */ /* 0x0009e40000100a00 */
[----:B----4-:R-:W-:Y:S02]  /*33aa0*/  HMMA.16816.F32 R20, R4, R12, R24 ;  /* 0x0000000c0414723c */ /* 0x010fe40000001818 */
[----:B------:R-:W2:-:S15]  /*33ab0*/  LDL.LU R24, [R1+0x470] ;  /* 0x0004700001187983 */ /* 0x000e9e0000300800 */
[----:B------:R-:W-:-:S06]  /*33ac0*/  NOP ;  /* 0x0000000000007918 */ /* 0x000fcc0000000000 */
[----:B------:R-:W-:Y:S04]  /*33ad0*/  STL.64 [R1+0x530], R20 ;  /* 0x0005301401007387 */ /* 0x000fe80000100a00 */
[----:B------:R-:W-:Y:S04]  /*33ae0*/  STL.64 [R1+0x538], R22 ;  /* 0x0005381601007387 */ /* 0x000fe80000100a00 */
[----:B------:R-:W2:Y:S04]  /*33af0*/  LDL.LU R25, [R1+0x474] ;  /* 0x0004740001197983 */ /* 0x000ea80000300800 */
[----:B------:R-:W3:Y:S04]  /*33b00*/  LDL.LU R26, [R1+0x478] ;  /* 0x00047800011a7983 */ /* 0x000ee80000300800 */
[----:B------:R-:W3:Y:S04]  /*33b10*/  LDL.LU R27, [R1+0x47c] ;  /* 0x00047c00011b7983 */ /* 0x000ee80000300800 */
[----:B---3--:R0:W-:Y:S02]  /*33b20*/  STL.64 [R1+0x3390], R26 ;  /* 0x0033901a01007387 */ /* 0x0081e40000100a00 */
[----:B0-----:R-:W-:-:S02]  /*33b30*/  IMAD.MOV.U32 R26, RZ, RZ, R3 ;  /* 0x000000ffff1a7224 */ /* 0x001fc400078e0003 */
[----:B------:R-:W-:Y:S01]  /*33b40*/  IMAD.MOV.U32 R27, RZ, RZ, R8 ;  /* 0x000000ffff1b7224 */ /* 0x000fe200078e0008 */
[----:B------:R-:W3:Y:S04]  /*33b50*/  LDL.LU R3, [R1+0x3450] ;  /* 0x0034500001037983 */ /* 0x000ee80000300800 */
[----:B------:R-:W4:Y:S04]  /*33b60*/  LDL.LU R8, [R1+0x344c] ;  /* 0x00344c0001087983 */ /* 0x000f280000300800 */
[----:B--2---:R-:W-:Y:S04]  /*33b70*/  STL.64 [R1+0x3388], R24 ;  /* 0x0033881801007387 */ /* 0x004fe80000100a00 */
[----:B------:R-:W-:Y:S04]  /*33b80*/  STL.64 [R1+0x33a8], R26 ;  /* 0x0033a81a01007387 */ /* 0x000fe80000100a00 */
[----:B------:R-:W-:Y:S04]  /*33b90*/  STL.64 [R1+0x3358], R14 ;  /* 0x0033580e01007387 */ /* 0x000fe80000100a00 */
[----:B------:R0:W-:Y:S04]  /*33ba0*/  STL.64 [R1+0x3350], R12 ;  /* 0x0033500c01007387 */ /* 0x0001e80000100a00 */
[----:B0-----:R-:W2:Y:S04]  /*33bb0*/  LDL.LU R12, [R1+0x450] ;  /* 0x00045000010c7983 */ /* 0x001ea80000300800 */
[----:B------:R-:W2:Y:S04]  /*33bc0*/  LDL.LU R13, [R1+0x454] ;  /* 0x00045400010d7983 */ /* 0x000ea80000300800 */
[----:B------:R-:W3:Y:S04]  /*33bd0*/  LDL.LU R14, [R1+0x458] ;  /* 0x00045800010e7983 */ /* 0x000ee80000300800 */
[----:B------:R-:W3:Y:S01]  /*33be0*/  LDL.LU R15, [R1+0x45c] ;  /* 0x00045c00010f7983 */ /* 0x000ee20000300800 */
[----:B------:R-:W-:-:S02]  /*33bf0*/  IMAD.MOV.U32 R24, RZ, RZ, R9 ;  /* 0x000000ffff187224 */ /* 0x000fc400078e0009 */
[----:B------:R-:W-:Y:S02]  /*33c00*/  IMAD.MOV.U32 R25, RZ, RZ, R19 ;  /* 0x000000ffff197224 */ /* 0x000fe400078e0013 */
[----:B------:R-:W-:Y:S02]  /*33c10*/  IMAD.MOV.U32 R26, RZ, RZ, R18 ;  /* 0x000000ffff1a7224 */ /* 0x000fe400078e0012 */
[----:B------:R-:W-:Y:S01]  /*33c20*/  IMAD.MOV.U32 R27, RZ, RZ, R17 ;  /* 0x000000ffff1b7224 */ /* 0x000fe200078e0011 */
[----:B------:R-:W4:Y:S04]  /*33c30*/  LDL.LU R9, [R1+0x3448] ;  /* 0x0034480001097983 */ /* 0x000f280000300800 */
[----:B------:R-:W-:Y:S04]  /*33c40*/  STL.64 [R1+0x33c0], R24 ;  /* 0x0033c01801007387 */ /* 0x000fe80000100a00 */
[----:B------:R-:W-:Y:S04]  /*33c50*/  STL.64 [R1+0x33d8], R26 ;  /* 0x0033d81a01007387 */ /* 0x000fe80000100a00 */
[----:B---3--:R-:W-:Y:S04]  /*33c60*/  STL.64 [R1+0x33a0], R14 ;  /* 0x0033a00e01007387 */ /* 0x008fe80000100a00 */
[----:B--2---:R0:W-:Y:S04]  /*33c70*/  STL.64 [R1+0x3398], R12 ;  /* 0x0033980c01007387 */ /* 0x0041e80000100a00 */
[----:B0-----:R-:W2:Y:S04]  /*33c80*/  LDL.LU R12, [R1+0x480] ;  /* 0x00048000010c7983 */ /* 0x001ea80000300800 */
[----:B------:R-:W2:Y:S04]  /*33c90*/  LDL.LU R13, [R1+0x484] ;  /* 0x00048400010d7983 */ /* 0x000ea80000300800 */
[----:B------:R-:W3:Y:S04]  /*33ca0*/  LDL.LU R14, [R1+0x488] ;  /* 0x00048800010e7983 */ /* 0x000ee80000300800 */
[----:B------:R-:W3:Y:S01]  /*33cb0*/  LDL.LU R15, [R1+0x48c] ;  /* 0x00048c00010f7983 */ /* 0x000ee20000300800 */
[----:B------:R-:W-:-:S02]  /*33cc0*/  IMAD.MOV.U32 R24, RZ, RZ, R16 ;  /* 0x000000ffff187224 */ /* 0x000fc400078e0010 */
        /* <DEDUP_REMOVED lines=12> */
[----:B------:R-:W-:-:S03]  /*33d90*/  IMAD.MOV.U32 R26, RZ, RZ, R10 ;  /* 0x000000ffff1a7224 */ /* 0x000fc600078e000a */
        /* <DEDUP_REMOVED lines=10> */
[----:B------:R-:W3:Y:S01]  /*33e40*/  LDL.LU R18, [R1+0x10b4] ;  /* 0x0010b40001127983 */ /* 0x000ee20000300800 */
[----:B------:R-:W-:-:S03]  /*33e50*/  IMAD.MOV.U32 R27, RZ, RZ, R0 ;  /* 0x000000ffff1b7224 */ /* 0x000fc600078e0000 */
[----:B------:R-:W3:Y:S04]  /*33e60*/  LDL.LU R19, [R1+0x10c0] ;  /* 0x0010c00001137983 */ /* 0x000ee80000300800 */
[----:B------:R-:W3:Y:S04]  /*33e70*/  LDL.LU R0, [R1+0x10bc] ;  /* 0x0010bc0001007983 */ /* 0x000ee80000300800 */
[----:B----4-:R-:W-:Y:S04]  /*33e80*/  STL.64 [R1+0x3428], R22 ;  /* 0x0034281601007387 */ /* 0x010fe80000100a00 */
[----:B--2---:R0:W-:Y:S04]  /*33e90*/  STL.64 [R1+0x3420], R20 ;  /* 0x0034201401007387 */ /* 0x0041e80000100a00 */
[----:B0-----:R-:W2:Y:S04]  /*33ea0*/  LDL.LU R20, [R1+0x7f0] ;  /* 0x0007f00001147983 */ /* 0x001ea80000300800 */
[----:B------:R-:W2:Y:S04]  /*33eb0*/  LDL.LU R21, [R1+0x7f4] ;  /* 0x0007f40001157983 */ /* 0x000ea80000300800 */
[----:B------:R-:W4:Y:S04]  /*33ec0*/  LDL.LU R22, [R1+0x7f8] ;  /* 0x0007f80001167983 */ /* 0x000f280000300800 */
[----:B------:R-:W4:Y:S04]  /*33ed0*/  LDL.LU R23, [R1+0x7fc] ;  /* 0x0007fc0001177983 */ /* 0x000f280000300800 */
[----:B----4-:R-:W-:Y:S04]  /*33ee0*/  STL.64 [R1+0x3438], R22 ;  /* 0x0034381601007387 */ /* 0x010fe80000100a00 */
[----:B--2---:R0:W-:Y:S04]  /*33ef0*/  STL.64 [R1+0x3430], R20 ;  /* 0x0034301401007387 */ /* 0x0041e80000100a00 */
[----:B0-----:R-:W2:Y:S04]  /*33f00*/  LDL.LU R20, [R1+0x4e0] ;  /* 0x0004e00001147983 */ /* 0x001ea80000300800 */
[----:B------:R-:W2:Y:S04]  /*33f10*/  LDL.LU R21, [R1+0x4e4] ;  /* 0x0004e40001157983 */ /* 0x000ea80000300800 */
[----:B------:R-:W2:Y:S04]  /*33f20*/  LDL.LU R22, [R1+0x4e8] ;  /* 0x0004e80001167983 */ /* 0x000ea80000300800 */
[----:B------:R-:W2:Y:S04]  /*33f30*/  LDL.LU R23, [R1+0x4ec] ;  /* 0x0004ec0001177983 */ /* 0x000ea80000300800 */
[----:B------:R-:W4:Y:S04]  /*33f40*/  LDL.64 R24, [R1+0x20] ;  /* 0x0000200001187983 */ /* 0x000f280000100a00 */
[----:B---3--:R-:W-:Y:S04]  /*33f50*/  STL.64 [R1+0x33d0], R14 ;  /* 0x0033d00e01007387 */ /* 0x008fe80000100a00 */
[----:B------:R0:W-:Y:S04]  /*33f60*/  STL.64 [R1+0x33c8], R12 ;  /* 0x0033c80c01007387 */ /* 0x0001e80000100a00 */
[----:B0-----:R-:W3:Y:S04]  /*33f70*/  LDL.LU R12, [R1+0x4a0] ;  /* 0x0004a000010c7983 */ /* 0x001ee80000300800 */
[----:B------:R-:W3:Y:S04]  /*33f80*/  LDL.LU R13, [R1+0x4a4] ;  /* 0x0004a400010d7983 */ /* 0x000ee80000300800 */
[----:B------:R-:W2:Y:S04]  /*33f90*/  LDL.LU R14, [R1+0x4a8] ;  /* 0x0004a800010e7983 */ /* 0x000ea80000300800 */
[----:B------:R-:W2:Y:S04]  /*33fa0*/  LDL.LU R15, [R1+0x4ac] ;  /* 0x0004ac00010f7983 */ /* 0x000ea80000300800 */
[----:B--2---:R-:W-:Y:S04]  /*33fb0*/  STL.64 [R1+0x33e8], R14 ;  /* 0x0033e80e01007387 */ /* 0x004fe80000100a00 */
[----:B---3--:R0:W-:Y:S04]  /*33fc0*/  STL.64 [R1+0x33e0], R12 ;  /* 0x0033e00c01007387 */ /* 0x0081e80000100a00 */
        /* <DEDUP_REMOVED lines=12> */
[----:B------:R-:W3:Y:S04]  /*34090*/  LDL.LU R10, [R1+0x3444] ;  /* 0x00344400010a7983 */ /* 0x000ee80000300800 */
[----:B------:R-:W3:Y:S02]  /*340a0*/  LDL.LU R11, [R1+0x3440] ;  /* 0x00344000010b7983 */ /* 0x000ee40000300800 */
[----:B---3--:R-:W-:-:S15]  /*340b0*/  HMMA.16816.F32 R20, R4, R10, R20 ;  /* 0x0000000a0414723c */ /* 0x008fde0000001814 */
[----:B------:R-:W-:-:S08]  /*340c0*/  NOP ;  /* 0x0000000000007918 */ /* 0x000fd00000000000 */
[----:B------:R-:W-:Y:S04]  /*340d0*/  STL.64 [R1+0x520], R20 ;  /* 0x0005201401007387 */ /* 0x000fe80000100a00 */
[----:B------:R0:W-:Y:S04]  /*340e0*/  STL.64 [R1+0x528], R22 ;  /* 0x0005281601007387 */ /* 0x0001e80000100a00 */
[----:B0-----:R-:W3:Y:S04]  /*340f0*/  LDL.LU.64 R22, [R1+0x3438] ;  /* 0x0034380001167983 */ /* 0x001ee80000300a00 */
[----:B------:R-:W3:Y:S04]  /*34100*/  LDL.LU.64 R20, [R1+0x3430] ;  /* 0x0034300001147983 */ /* 0x000ee80000300a00 */
[----:B------:R0:W-:Y:S04]  /*34110*/  STL [R1+0x332c], R10 ;  /* 0x00332c0a01007387 */ /* 0x0001e80000100800 */
[----:B0-----:R-:W4:Y:S04]  /*34120*/  LDL.LU R10, [R1+0x10b8] ;  /* 0x0010b800010a7983 */ /* 0x001f280000300800 */
[----:B------:R-:W-:Y:S01]  /*34130*/  STL [R1+0x3328], R11 ;  /* 0x0033280b01007387 */ /* 0x000fe20000100800 */
[----:B---3--:R-:W-:-:S15]  /*34140*/  HMMA.16816.F32 R20, R4, R8, R20 ;  /* 0x000000080414723c */ /* 0x008fde0000001814 */
[----:B------:R-:W-:-:S08]  /*34150*/  NOP ;  /* 0x0000000000007918 */ /* 0x000fd00000000000 */
[----:B------:R-:W-:Y:S04]  /*34160*/  STL.64 [R1+0x830], R20 ;  /* 0x0008301401007387 */ /* 0x000fe80000100a00 */
[----:B------:R0:W-:Y:S04]  /*34170*/  STL.64 [R1+0x838], R22 ;  /* 0x0008381601007387 */ /* 0x0001e80000100a00 */
[----:B0-----:R-:W3:Y:S04]  /*34180*/  LDL.LU.64 R22, [R1+0x3428] ;  /* 0x0034280001167983 */ /* 0x001ee80000300a00 */
[----:B------:R-:W3:Y:S04]  /*34190*/  LDL.LU.64 R20, [R1+0x3420] ;  /* 0x0034200001147983 */ /* 0x000ee80000300a00 */
[----:B------:R-:W-:Y:S01]  /*341a0*/  STL [R1+0x3310], R9 ;  /* 0x0033100901007387 */ /* 0x000fe20000100800 */
[----:B---3--:R-:W-:-:S15]  /*341b0*/  HMMA.16816.F32 R20, R4, R2, R20 ;  /* 0x000000020414723c */ /* 0x008fde0000001814 */
[----:B------:R-:W-:-:S08]  /*341c0*/  NOP ;  /* 0x0000000000007918 */ /* 0x000fd00000000000 */
[----:B------:R-:W-:Y:S04]  /*341d0*/  STL.64 [R1+0x820], R20 ;  /* 0x0008201401007387 */ /* 0x000fe80000100a00 */
[----:B------:R0:W-:Y:S04]  /*341e0*/  STL.64 [R1+0x828], R22 ;  /* 0x0008281601007387 */ /* 0x0001e80000100a00 */
[----:B0-----:R-:W3:Y:S04]  /*341f0*/  LDL.LU.64 R22, [R1+0x3418] ;  /* 0x0034180001167983 */ /* 0x001ee80000300a00 */
[----:B------:R-:W3:Y:S01]  /*34200*/  LDL.LU.64 R20, [R1+0x3410] ;  /* 0x0034100001147983 */ /* 0x000ee20000300a00 */
[----:B----4-:R-:W-:-:S02]  /*34210*/  IMAD R18, R18, 0x100, R10 ;  /* 0x0000010012127824 */ /* 0x010fc400078e020a */
[----:B------:R-:W-:Y:S01]  /*34220*/  IMAD R19, R0, 0x100, R19 ;  /* 0x0000010000137824 */ /* 0x000fe200078e0213 */
[----:B------:R-:W-:Y:S02]  /*34230*/  F2FP.F16.E4M3.UNPACK_B R16, R16 ;  /* 0x00000010ff10723e */ /* 0x000fe400020006ff */
[----:B------:R-:W-:Y:S02]  /*34240*/  F2FP.F16.E4M3.UNPACK_B R17, R17 ;  /* 0x00000011ff11723e */ /* 0x000fe400020006ff */
[----:B------:R-:W-:Y:S02]  /*34250*/  F2FP.F16.E4M3.UNPACK_B R18, R18 ;  /* 0x00000012ff12723e */ /* 0x000fe400020006ff */
[----:B------:R-:W-:Y:S01]  /*34260*/  F2FP.F16.E4M3.UNPACK_B R19, R19 ;  /* 0x00000013ff13723e */ /* 0x000fe200020006ff */
[----:B---3--:R-:W-:Y:S01]  /*34270*/  HMMA.16816.F32 R4, R4, R24, R20 ;  /* 0x000000180404723c */ /* 0x008fe20000001814 */
[----:B------:R-:W3:Y:S06]  /*34280*/  LDL.LU.64 R20, [R1+0x3408] ;  /* 0x0034080001147983 */ /* 0x000eec0000300a00 */
[----:B------:R-:W-:-:S02]  /*34290*/  IMAD.MOV.U32 R22, RZ, RZ, R24 ;  /* 0x000000ffff167224 */ /* 0x000fc400078e0018 */
[----:B------:R-:W-:Y:S02]  /*342a0*/  IMAD.MOV.U32 R23, RZ, RZ, R25 ;  /* 0x000000ffff177224 */ /* 0x000fe400078e0019 */
[----:B--2---:R-:W-:-:S12]  /*342b0*/  HMMA.16816.F32 R24, R16, R26, R12 ;  /* 0x0000001a1018723c */ /* 0x004fd8000000180c */
[----:B------:R0:W-:Y:S04]  /*342c0*/  STL.64 [R1+0x510], R4 ;  /* 0x0005100401007387 */ /* 0x0001e80000100a00 */
[----:B------:R1:W-:Y:S04]  /*342d0*/  STL.64 [R1+0x518], R6 ;  /* 0x0005180601007387 */ /* 0x0003e80000100a00 */
[----:B0-----:R-:W2:Y:S04]  /*342e0*/  LDL.LU R4, [R1+0x460] ;  /* 0x0004600001047983 */ /* 0x001ea80000300800 */
[----:B------:R-:W2:Y:S04]  /*342f0*/  LDL.LU R5, [R1+0x464] ;  /* 0x0004640001057983 */ /* 0x000ea80000300800 */
[----:B-1----:R-:W2:Y:S04]  /*34300*/  LDL.LU R6, [R1+0x468] ;  /* 0x0004680001067983 */ /* 0x002ea80000300800 */
[----:B------:R-:W2:Y:S04]  /*34310*/  LDL.LU R7, [R1+0x46c] ;  /* 0x00046c0001077983 */ /* 0x000ea80000300800 */
[----:B------:R-:W4:Y:S04]  /*34320*/  LDL.LU.64 R14, [R1+0x3400] ;  /* 0x00340000010e7983 */ /* 0x000f280000300a00 */
[----:B------:R-:W4:Y:S04]  /*34330*/  LDL.LU.64 R12, [R1+0x33f8] ;  /* 0x0033f800010c7983 */ /* 0x000f280000300a00 */
        /* <DEDUP_REMOVED lines=37> */
[----:B------:R-:W4:Y:S04]  /*34590*/  LDL.LU.64 R24, [R1+0x3378] ;  /* 0x0033780001187983 */ /* 0x000f280000300a00 */
[----:B------:R-:W3:Y:S01]  /*345a0*/  LDL.LU R9, [R1+0x10d8] ;  /* 0x0010d80001097983 */ /* 0x000ee20000300800 */
[C---:B--2---:R-:W-:Y:S06]  /*345b0*/  HMMA.16816.F32 R4, R16.reuse, R26, R4 ;  /* 0x0000001a1004723c */ /* 0x044fec0000001804 */
[----:B----4-:R-:W-:-:S15]  /*345c0*/  HMMA.16816.F32 R12, R16, R24, R12 ;  /* 0x00000018100c723c */ /* 0x010fde000000180c */
[----:B------:R-:W-:-:S02]  /*345d0*/  NOP ;  /* 0x0000000000007918 */ /* 0x000fc40000000000 */
[----:B------:R-:W-:Y:S04]  /*345e0*/  STL.64 [R1+0x4a0], R4 ;  /* 0x0004a00401007387 */ /* 0x000fe80000100a00 */
[----:B------:R0:W-:Y:S04]  /*345f0*/  STL.64 [R1+0x4a8], R6 ;  /* 0x0004a80601007387 */ /* 0x0001e80000100a00 */
[----:B0-----:R-:W2:Y:S04]  /*34600*/  LDL.LU R6, [R1+0x10d4] ;  /* 0x0010d40001067983 */ /* 0x001ea80000300800 */
[----:B------:R-:W4:Y:S04]  /*34610*/  LDL.LU R7, [R1+0x10e0] ;  /* 0x0010e00001077983 */ /* 0x000f280000300800 */
[----:B------:R-:W4:Y:S04]  /*34620*/  LDL.LU R0, [R1+0x10dc] ;  /* 0x0010dc0001007983 */ /* 0x000f280000300800 */
[----:B------:R0:W-:Y:S04]  /*34630*/  STL.64 [R1+0x490], R12 ;  /* 0x0004900c01007387 */ /* 0x0001e80000100a00 */
[----:B------:R1:W-:Y:S04]  /*34640*/  STL.64 [R1+0x498], R14 ;  /* 0x0004980e01007387 */ /* 0x0003e80000100a00 */
        /* <DEDUP_REMOVED lines=12> */
[----:B------:R-:W3:Y:S04]  /*34710*/  LDL.LU R11, [R1+0x10d0] ;  /* 0x0010d000010b7983 */ /* 0x000ee80000300800 */
        /* <DEDUP_REMOVED lines=13> */
[----:B------:R0:W-:Y:S02]  /*347f0*/  STL.64 [R1+0x3280], R26 ;  /* 0x0032801a01007387 */ /* 0x0001e40000100a00 */
[----:B0-----:R-:W-:-:S02]  /*34800*/  IMAD.MOV.U32 R26, RZ, RZ, R22 ;  /* 0x000000ffff1a7224 */ /* 0x001fc400078e0016 */
[----:B------:R-:W-:Y:S01]  /*34810*/  IMAD.MOV.U32 R27, RZ, RZ, R23 ;  /* 0x000000ffff1b7224 */ /* 0x000fe200078e0017 */
[----:B------:R-:W4:Y:S04]  /*34820*/  LDL.LU R22, [R1+0x3374] ;  /* 0x0033740001167983 */ /* 0x000f280000300800 */
[----:B------:R-:W4:Y:S04]  /*34830*/  LDL.LU R23, [R1+0x3370] ;  /* 0x0033700001177983 */ /* 0x000f280000300800 */
[----:B------:R0:W-:Y:S04]  /*34840*/  STL.64 [R1+0x3278], R24 ;  /* 0x0032781801007387 */ /* 0x0001e80000100a00 */
[----:B------:R1:W-:Y:S04]  /*34850*/  STL.64 [R1+0x3308], R26 ;  /* 0x0033081a01007387 */ /* 0x0003e80000100a00 */
[----:B0-----:R-:W2:Y:S04]  /*34860*/  LDL.LU R24, [R1+0x7d0] ;  /* 0x0007d00001187983 */ /* 0x001ea80000300800 */
[----:B------:R-:W2:Y:S04]  /*34870*/  LDL.LU R25, [R1+0x7d4] ;  /* 0x0007d40001197983 */ /* 0x000ea80000300800 */
[----:B-1----:R-:W3:Y:S04]  /*34880*/  LDL.LU R26, [R1+0x7d8] ;  /* 0x0007d800011a7983 */ /* 0x002ee80000300800 */
[----:B------:R-:W3:Y:S01]  /*34890*/  LDL.LU R27, [R1+0x7dc] ;  /* 0x0007dc00011b7983 */ /* 0x000ee20000300800 */
[C---:B----4-:R-:W-:Y:S03]  /*348a0*/  HMMA.16816.F32 R12, R16.reuse, R22, R12 ;  /* 0x00000016100c723c */ /* 0x050fe6000000180c */
[----:B---3--:R-:W-:Y:S04]  /*348b0*/  STL.64 [R1+0x3320], R26 ;  /* 0x0033201a01007387 */ /* 0x008fe80000100a00 */
[----:B--2---:R0:W-:Y:S04]  /*348c0*/  STL.64 [R1+0x3318], R24 ;  /* 0x0033181801007387 */ /* 0x0041e80000100a00 */
        /* <DEDUP_REMOVED lines=54> */
[----:B0-----:R-:W2:Y:S01]  /*34c30*/  LDL.LU.64 R26, [R1+0x3308] ;  /* 0x00330800011a7983 */ /* 0x001ea20000300a00 */
[----:B------:R-:W-:Y:S03]  /*34c40*/  HMMA.16816.F32 R12, R16, R2, R12 ;  /* 0x00000002100c723c */ /* 0x000fe6000000180c */
[----:B------:R-:W-:Y:S04]  /*34c50*/  STL.64 [R1+0x3220], R10 ;  /* 0x0032200a01007387 */ /* 0x000fe80000100a00 */
[----:B------:R-:W-:Y:S01]  /*34c60*/  STL.64 [R1+0x3218], R8 ;  /* 0x0032180801007387 */ /* 0x000fe20000100a00 */
[----:B------:R-:W-:-:S03]  /*34c70*/  IMAD R7, R0, 0x100, R7 ;  /* 0x0000010000077824 */ /* 0x000fc600078e0207 */
[----:B------:R-:W3:-:S12]  /*34c80*/  LDL.LU R0, [R1+0x1100] ;  /* 0x0011000001007983 */ /* 0x000ed80000300800 */
[----:B------:R0:W-:Y:S04]  /*34c90*/  STL.64 [R1+0x800], R12 ;  /* 0x0008000c01007387 */ /* 0x0001e80000100a00 */
[----:B------:R1:W-:Y:S04]  /*34ca0*/  STL.64 [R1+0x808], R14 ;  /* 0x0008080e01007387 */ /* 0x0003e80000100a00 */
[----:B0-----:R-:W4:Y:S01]  /*34cb0*/  LDL.LU R12, [R1+0x350] ;  /* 0x00035000010c7983 */ /* 0x001f220000300800 */
[----:B--2---:R-:W-:-:S15]  /*34cc0*/  HMMA.16816.F32 R8, R16, R26, R20 ;  /* 0x0000001a1008723c */ /* 0x004fde0000001814 */
[----:B------:R-:W-:-:S08]  /*34cd0*/  NOP ;  /* 0x0000000000007918 */ /* 0x000fd00000000000 */
[----:B------:R-:W-:Y:S04]  /*34ce0*/  STL.64 [R1+0x430], R8 ;  /* 0x0004300801007387 */ /* 0x000fe80000100a00 */
[----:B------:R-:W-:Y:S04]  /*34cf0*/  STL.64 [R1+0x438], R10 ;  /* 0x0004380a01007387 */ /* 0x000fe80000100a00 */
[----:B------:R-:W4:Y:S04]  /*34d00*/  LDL.LU R13, [R1+0x354] ;  /* 0x00035400010d7983 */ /* 0x000f280000300800 */
[----:B-1----:R-:W2:Y:S04]  /*34d10*/  LDL.LU R14, [R1+0x358] ;  /* 0x00035800010e7983 */ /* 0x002ea80000300800 */
[----:B------:R-:W2:Y:S04]  /*34d20*/  LDL.LU R15, [R1+0x35c] ;  /* 0x00035c00010f7983 */ /* 0x000ea80000300800 */
[----:B------:R-:W3:Y:S04]  /*34d30*/  LDL.LU R20, [R1+0x370] ;  /* 0x0003700001147983 */ /* 0x000ee80000300800 */
[----:B------:R-:W3:Y:S04]  /*34d40*/  LDL.LU R21, [R1+0x374] ;  /* 0x0003740001157983 */ /* 0x000ee80000300800 */
[----:B------:R-:W4:Y:S04]  /*34d50*/  LDL.LU R22, [R1+0x378] ;  /* 0x0003780001167983 */ /* 0x000f280000300800 */
[----:B------:R-:W4:Y:S04]  /*34d60*/  LDL.LU R23, [R1+0x37c] ;  /* 0x00037c0001177983 */ /* 0x000f280000300800 */
[----:B------:R-:W2:Y:S04]  /*34d70*/  LDL.LU R24, [R1+0x390] ;  /* 0x0003900001187983 */ /* 0x000ea80000300800 */
[----:B------:R-:W2:Y:S04]  /*34d80*/  LDL.LU R25, [R1+0x394] ;  /* 0x0003940001197983 */ /* 0x000ea80000300800 */
[----:B------:R-:W3:Y:S04]  /*34d90*/  LDL.LU R26, [R1+0x398] ;  /* 0x00039800011a7983 */ /* 0x000ee80000300800 */
[----:B------:R-:W3:Y:S04]  /*34da0*/  LDL.LU R27, [R1+0x39c] ;  /* 0x00039c00011b7983 */ /* 0x000ee80000300800 */
[----:B---3--:R0:W-:Y:S04]  /*34db0*/  STL.64 [R1+0x3290], R26 ;  /* 0x0032901a01007387 */ /* 0x0081e80000100a00 */
[----:B0-----:R-:W3:Y:S04]  /*34dc0*/  LDL R26, [R1] ;  /* 0x00000000011a7983 */ /* 0x001ee80000100800 */
[----:B------:R-:W3:Y:S04]  /*34dd0*/  LDL R27, [R1+0x4] ;  /* 0x00000400011b7983 */ /* 0x000ee80000100800 */
[----:B--2---:R0:W-:Y:S04]  /*34de0*/  STL.64 [R1+0x3288], R24 ;  /* 0x0032881801007387 */ /* 0x0041e80000100a00 */
[----:B0-----:R-:W2:Y:S04]  /*34df0*/  LDL R24, [R1+0x8] ;  /* 0x0000080001187983 */ /* 0x001ea80000100800 */
[----:B------:R-:W2:Y:S04]  /*34e00*/  LDL R25, [R1+0xc] ;  /* 0x00000c0001197983 */ /* 0x000ea80000100800 */
[----:B---3--:R-:W-:Y:S04]  /*34e10*/  STL.64 [R1+0x32a8], R26 ;  /* 0x0032a81a01007387 */ /* 0x008fe80000100a00 */
[----:B--2---:R-:W-:Y:S04]  /*34e20*/  STL.64 [R1+0x32c0], R24 ;  /* 0x0032c01801007387 */ /* 0x004fe80000100a00 */
[----:B----4-:R-:W-:Y:S04]  /*34e30*/  STL.64 [R1+0x3270], R22 ;  /* 0x0032701601007387 */ /* 0x010fe80000100a00 */
        /* <DEDUP_REMOVED lines=67> */
[----:B------:R-:W3:Y:S04]  /*35270*/  LDL.LU R19, [R1+0x1104] ;  /* 0x0011040001137983 */ /* 0x000ee80000300800 */
        /* <DEDUP_REMOVED lines=39> */
[----:B------:R-:W4:Y:S04]  /*354f0*/  LDL.LU.64 R24, [R1+0x3278] ;  /* 0x0032780001187983 */ /* 0x000f280000300a00 */
[----:B------:R0:W-:Y:S04]  /*35500*/  STL.64 [R1+0x3190], R28 ;  /* 0x0031901c01007387 */ /* 0x0001e80000100a00 */
[----:B0-----:R-:W3:Y:S04]  /*35510*/  LDL.LU R28, [R1+0x10f4] ;  /* 0x0010f400011c7983 */ /* 0x001ee80000300800 */
[----:B------:R-:W3:Y:S01]  /*35520*/  LDL.LU R29, [R1+0x10fc] ;  /* 0x0010fc00011d7983 */ /* 0x000ee20000300800 */
[----:B--2---:R-:W-:-:S15]  /*35530*/  HMMA.16816.F32 R20, R4, R26, R20 ;  /* 0x0000001a0414723c */ /* 0x004fde0000001814 */
        /* <DEDUP_REMOVED lines=11> */
[----:B------:R-:W-:Y:S04]  /*355f0*/  STL.64 [R1+0x3188], R26 ;  /* 0x0031881a01007387 */ /* 0x000fe80000100a00 */
[----:B------:R0:W-:Y:S04]  /*35600*/  STL.64 [R1+0x3180], R24 ;  /* 0x0031801801007387 */ /* 0x0001e80000100a00 */
[----:B0-----:R-:W3:Y:S04]  /*35610*/  LDL.LU R24, [R1+0x7b0] ;  /* 0x0007b00001187983 */ /* 0x001ee80000300800 */
[----:B------:R-:W3:Y:S04]  /*35620*/  LDL.LU R25, [R1+0x7b4] ;  /* 0x0007b40001197983 */ /* 0x000ee80000300800 */
[----:B------:R-:W3:Y:S04]  /*35630*/  LDL.LU R26, [R1+0x7b8] ;  /* 0x0007b800011a7983 */ /* 0x000ee80000300800 */
        /* <DEDUP_REMOVED lines=32> */
[----:B0-----:R-:W2:Y:S04]  /*35840*/  LDL.LU R15, [R1+0x10ec] ;  /* 0x0010ec00010f7983 */ /* 0x001ea80000300800 */
[----:B------:R0:W-:Y:S01]  /*35850*/  STL.64 [R1+0x3140], R12 ;  /* 0x0031400c01007387 */ /* 0x0001e20000100a00 */
[----:B---3--:R-:W-:-:S05]  /*35860*/  IMAD R17, R17, 0x100, R28 ;  /* 0x0000010011117824 */ /* 0x008fca00078e021c */
[----:B------:R-:W-:Y:S01]  /*35870*/  F2FP.F16.E4M3.UNPACK_B R17, R17 ;  /* 0x00000011ff11723e */ /* 0x000fe200020006ff */
[----:B--2---:R-:W-:Y:S02]  /*35880*/  IMAD R16, R16, 0x100, R15 ;  /* 0x0000010010107824 */ /* 0x004fe400078e020f */
[C---:B0-----:R-:W-:Y:S06]  /*35890*/  HMMA.16816.F32 R12, R4.reuse, R10, R20 ;  /* 0x0000000a040c723c */ /* 0x041fec0000001814 */
[----:B----4-:R-:W-:Y:S01]  /*358a0*/  HMMA.16816.F32 R20, R4, R8, R24 ;  /* 0x000000080414723c */ /* 0x010fe20000001818 */
[----:B------:R-:W-:Y:S01]  /*358b0*/  STL [R1+0x312c], R10 ;  /* 0x00312c0a01007387 */ /* 0x000fe20000100800 */
[----:B------:R-:W-:-:S03]  /*358c0*/  F2FP.F16.E4M3.UNPACK_B R16, R16 ;  /* 0x00000010ff10723e */ /* 0x000fc600020006ff */
[----:B------:R-:W-:-:S12]  /*358d0*/  STL [R1+0x3128], R11 ;  /* 0x0031280b01007387 */ /* 0x000fd80000100800 */
[----:B------:R0:W-:Y:S04]  /*358e0*/  STL.64 [R1+0x360], R12 ;  /* 0x0003600c01007387 */ /* 0x0001e80000100a00 */
[----:B------:R1:W-:Y:S04]  /*358f0*/  STL.64 [R1+0x368], R14 ;  /* 0x0003680e01007387 */ /* 0x0003e80000100a00 */
[----:B------:R-:W-:Y:S04]  /*35900*/  STL.64 [R1+0x31f0], R16 ;  /* 0x0031f01001007387 */ /* 0x000fe80000100a00 */
[----:B0-----:R-:W2:Y:S04]  /*35910*/  LDL.LU R12, [R1+0x270] ;  /* 0x00027000010c7983 */ /* 0x001ea80000300800 */
[----:B------:R0:W-:Y:S04]  /*35920*/  STL.64 [R1+0x7f0], R20 ;  /* 0x0007f01401007387 */ /* 0x0001e80000100a00 */
[----:B------:R3:W-:Y:S04]  /*35930*/  STL.64 [R1+0x7f8], R22 ;  /* 0x0007f81601007387 */ /* 0x0007e80000100a00 */
[----:B------:R-:W2:Y:S04]  /*35940*/  LDL.LU R13, [R1+0x274] ;  /* 0x00027400010d7983 */ /* 0x000ea80000300800 */
[----:B-1----:R-:W4:Y:S04]  /*35950*/  LDL.LU R14, [R1+0x278] ;  /* 0x00027800010e7983 */ /* 0x002f280000300800 */
[----:B------:R-:W4:Y:S04]  /*35960*/  LDL.LU R15, [R1+0x27c] ;  /* 0x00027c00010f7983 */ /* 0x000f280000300800 */
[----:B0-----:R-:W2:Y:S04]  /*35970*/  LDL.LU R20, [R1+0x290] ;  /* 0x0002900001147983 */ /* 0x001ea80000300800 */
[----:B------:R-:W2:Y:S04]  /*35980*/  LDL.LU R21, [R1+0x294] ;  /* 0x0002940001157983 */ /* 0x000ea80000300800 */
[----:B---3--:R-:W3:Y:S04]  /*35990*/  LDL.LU R22, [R1+0x298] ;  /* 0x0002980001167983 */ /* 0x008ee80000300800 */
[----:B------:R-:W3:Y:S04]  /*359a0*/  LDL.LU R23, [R1+0x29c] ;  /* 0x00029c0001177983 */ /* 0x000ee80000300800 */
        /* <DEDUP_REMOVED lines=8> */
[----:B--2---:R0:W-:Y:S04]  /*35a30*/  STL.64 [R1+0x31a8], R24 ;  /* 0x0031a81801007387 */ /* 0x0041e80000100a00 */
[----:B------:R-:W2:Y:S04]  /*35a40*/  LDL.LU R26, [R1+0x2c8] ;  /* 0x0002c800011a7983 */ /* 0x000ea80000300800 */
[----:B------:R-:W2:Y:S04]  /*35a50*/  LDL.LU R27, [R1+0x2cc] ;  /* 0x0002cc00011b7983 */ /* 0x000ea80000300800 */
[----:B0-----:R-:W4:Y:S04]  /*35a60*/  LDL.LU.64 R24, [R1+0x8] ;  /* 0x0000080001187983 */ /* 0x001f280000300a00 */
[----:B--2---:R-:W-:Y:S04]  /*35a70*/  STL.64 [R1+0x31c8], R26 ;  /* 0x0031c81a01007387 */ /* 0x004fe80000100a00 */
[----:B----4-:R0:W-:Y:S04]  /*35a80*/  STL.64 [R1+0x31c0], R24 ;  /* 0x0031c01801007387 */ /* 0x0101e80000100a00 */
        /* <DEDUP_REMOVED lines=8> */
[----:B------:R-:W4:Y:S04]  /*35b10*/  LDL.LU R26, [R1+0x2f8] ;  /* 0x0002f800011a7983 */ /* 0x000f280000300800 */
[----:B------:R-:W4:Y:S04]  /*35b20*/  LDL.LU R27, [R1+0x2fc] ;  /* 0x0002fc00011b7983 */ /* 0x000f280000300800 */
[----:B------:R-:W3:Y:S04]  /*35b30*/  LDL.64 R16, [R1+0x20] ;  /* 0x0000200001107983 */ /* 0x000ee80000100a00 */
        /* <DEDUP_REMOVED lines=11> */
[----:B------:R-:W4:Y:S01]  /*35bf0*/  LDL.LU R27, [R1+0x31c] ;  /* 0x00031c00011b7983 */ /* 0x000f220000300800 */
[----:B------:R-:W-:-:S03]  /*35c00*/  IMAD R18, R18, 0x100, R29 ;  /* 0x0000010012127824 */ /* 0x000fc600078e021d */
[----:B----4-:R-:W-:Y:S04]  /*35c10*/  STL.64 [R1+0x3210], R26 ;  /* 0x0032101a01007387 */ /* 0x010fe80000100a00 */
[----:B--2---:R0:W-:Y:S04]  /*35c20*/  STL.64 [R1+0x3208], R24 ;  /* 0x0032081801007387 */ /* 0x0041e80000100a00 */
[----:B0-----:R-:W2:Y:S04]  /*35c30*/  LDL.LU R24, [R1+0x7a0] ;  /* 0x0007a00001187983 */ /* 0x001ea80000300800 */
[----:B------:R-:W2:Y:S04]  /*35c40*/  LDL.LU R25, [R1+0x7a4] ;  /* 0x0007a40001197983 */ /* 0x000ea80000300800 */
[----:B------:R-:W2:Y:S04]  /*35c50*/  LDL.LU R26, [R1+0x7a8] ;  /* 0x0007a800011a7983 */ /* 0x000ea80000300800 */
[----:B------:R-:W2:Y:S04]  /*35c60*/  LDL.LU R27, [R1+0x7ac] ;  /* 0x0007ac00011b7983 */ /* 0x000ea80000300800 */
[----:B------:R-:W4:Y:S04]  /*35c70*/  LDL.LU.64 R10, [R1+0x18] ;  /* 0x00001800010a7983 */ /* 0x000f280000300a00 */
[----:B------:R-:W4:Y:S04]  /*35c80*/  LDL.64 R28, [R1] ;  /* 0x00000000011c7983 */ /* 0x000f280000100a00 */
[----:B---3--:R-:W-:Y:S04]  /*35c90*/  STL.64 [R1+0x3178], R22 ;  /* 0x0031781601007387 */ /* 0x008fe80000100a00 */
[----:B------:R0:W-:Y:S04]  /*35ca0*/  STL.64 [R1+0x3170], R20 ;  /* 0x0031701401007387 */ /* 0x0001e80000100a00 */
[----:B0-----:R-:W3:Y:S04]  /*35cb0*/  LDL.LU R20, [R1+0x2a0] ;  /* 0x0002a00001147983 */ /* 0x001ee80000300800 */
[----:B------:R-:W3:Y:S04]  /*35cc0*/  LDL.LU R21, [R1+0x2a4] ;  /* 0x0002a40001157983 */ /* 0x000ee80000300800 */
[----:B------:R-:W4:Y:S04]  /*35cd0*/  LDL.LU R22, [R1+0x2a8] ;  /* 0x0002a80001167983 */ /* 0x000f280000300800 */
[----:B------:R-:W4:Y:S01]  /*35ce0*/  LDL.LU R23, [R1+0x2ac] ;  /* 0x0002ac0001177983 */ /* 0x000f220000300800 */
[----:B--2---:R-:W-:Y:S03]  /*35cf0*/  HMMA.16816.F32 R24, R4, R2, R24 ;  /* 0x000000020418723c */ /* 0x004fe60000001818 */
[----:B----4-:R-:W-:Y:S04]  /*35d00*/  STL.64 [R1+0x31b8], R22 ;  /* 0x0031b81601007387 */ /* 0x010fe80000100a00 */
[----:B---3--:R0:W-:Y:S04]  /*35d10*/  STL.64 [R1+0x31b0], R20 ;  /* 0x0031b01401007387 */ /* 0x0081e80000100a00 */
[----:B0-----:R-:W2:Y:S04]  /*35d20*/  LDL.LU R20, [R1+0x2d0] ;  /* 0x0002d00001147983 */ /* 0x001ea80000300800 */
[----:B------:R-:W2:Y:S04]  /*35d30*/  LDL.LU R21, [R1+0x2d4] ;  /* 0x0002d40001157983 */ /* 0x000ea80000300800 */
[----:B------:R-:W2:Y:S04]  /*35d40*/  LDL.LU R22, [R1+0x2d8] ;  /* 0x0002d80001167983 */ /* 0x000ea80000300800 */
[----:B------:R-:W2:Y:S04]  /*35d50*/  LDL.LU R23, [R1+0x2dc] ;  /* 0x0002dc0001177983 */ /* 0x000ea80000300800 */
[----:B------:R-:W-:Y:S04]  /*35d60*/  STL.64 [R1+0x3158], R14 ;  /* 0x0031580e01007387 */ /* 0x000fe80000100a00 */
[----:B------:R0:W-:Y:S04]  /*35d70*/  STL.64 [R1+0x3150], R12 ;  /* 0x0031500c01007387 */ /* 0x0001e80000100a00 */
[----:B0-----:R-:W3:Y:S04]  /*35d80*/  LDL.LU R12, [R1+0x280] ;  /* 0x00028000010c7983 */ /* 0x001ee80000300800 */
[----:B------:R-:W3:Y:S04]  /*35d90*/  LDL.LU R13, [R1+0x284] ;  /* 0x00028400010d7983 */ /* 0x000ee80000300800 */
[----:B------:R-:W3:Y:S04]  /*35da0*/  LDL.LU R14, [R1+0x288] ;  /* 0x00028800010e7983 */ /* 0x000ee80000300800 */
[----:B------:R-:W3:Y:S04]  /*35db0*/  LDL.LU R15, [R1+0x28c] ;  /* 0x00028c00010f7983 */ /* 0x000ee80000300800 */
[----:B------:R-:W-:Y:S04]  /*35dc0*/  STL [R1+0x3130], R8 ;  /* 0x0031300801007387 */ /* 0x000fe80000100800 */
[----:B------:R-:W-:Y:S04]  /*35dd0*/  STL [R1+0x3114], R9 ;  /* 0x0031140901007387 */ /* 0x000fe80000100800 */
[----:B------:R-:W-:Y:S04]  /*35de0*/  STL.64 [R1+0x7e0], R24 ;  /* 0x0007e01801007387 */ /* 0x000fe80000100a00 */
[----:B------:R0:W-:Y:S04]  /*35df0*/  STL.64 [R1+0x7e8], R26 ;  /* 0x0007e81a01007387 */ /* 0x0001e80000100a00 */
[----:B0-----:R-:W4:Y:S04]  /*35e00*/  LDL.LU.64 R26, [R1+0x3210] ;  /* 0x00321000011a7983 */ /* 0x001f280000300a00 */
[----:B------:R-:W4:Y:S04]  /*35e10*/  LDL.LU.64 R24, [R1+0x3208] ;  /* 0x0032080001187983 */ /* 0x000f280000300a00 */
[----:B------:R-:W-:Y:S04]  /*35e20*/  STL [R1+0x3138], R2 ;  /* 0x0031380201007387 */ /* 0x000fe80000100800 */
[----:B------:R0:W-:Y:S01]  /*35e30*/  STL [R1+0x3134], R3 ;  /* 0x0031340301007387 */ /* 0x0001e20000100800 */
[----:B------:R-:W-:-:S02]  /*35e40*/  IMAD R19, R0, 0x100, R19 ;  /* 0x0000010000137824 */ /* 0x000fc400078e0213 */
[----:B------:R-:W-:Y:S02]  /*35e50*/  IMAD.MOV.U32 R9, RZ, RZ, R16 ;  /* 0x000000ffff097224 */ /* 0x000fe400078e0010 */
[----:B------:R-:W-:Y:S01]  /*35e60*/  IMAD.MOV.U32 R0, RZ, RZ, R17 ;  /* 0x000000ffff007224 */ /* 0x000fe200078e0011 */
[----:B0-----:R-:W2:Y:S01]  /*35e70*/  LDL.LU.64 R2, [R1+0x10] ;  /* 0x0000100001027983 */ /* 0x001ea20000300a00 */
[----:B----4-:R-:W-:Y:S03]  /*35e80*/  HMMA.16816.F32 R4, R4, R16, R24 ;  /* 0x000000100404723c */ /* 0x010fe60000001818 */
[----:B------:R-:W4:Y:S04]  /*35e90*/  LDL.LU.64 R26, [R1+0x3200] ;  /* 0x00320000011a7983 */ /* 0x000f280000300a00 */
[----:B------:R-:W4:-:S15]  /*35ea0*/  LDL.LU.64 R24, [R1+0x31f8] ;  /* 0x0031f80001187983 */ /* 0x000f1e0000300a00 */
[----:B------:R-:W-:-:S01]  /*35eb0*/  NOP ;  /* 0x0000000000007918 */ /* 0x000fc20000000000 */
[----:B------:R-:W-:Y:S04]  /*35ec0*/  STL.64 [R1+0x350], R4 ;  /* 0x0003500401007387 */ /* 0x000fe80000100a00 */
[----:B------:R0:W-:Y:S04]  /*35ed0*/  STL.64 [R1+0x358], R6 ;  /* 0x0003580601007387 */ /* 0x0001e80000100a00 */
[----:B------:R-:W4:Y:S04]  /*35ee0*/  LDL.LU.64 R16, [R1+0x31f0] ;  /* 0x0031f00001107983 */ /* 0x000f280000300a00 */
[----:B0-----:R-:W4:Y:S01]  /*35ef0*/  LDL.LU.64 R6, [R1+0x28] ;  /* 0x0000280001067983 */ /* 0x001f220000300a00 */
[----:B------:R-:W-:-:S02]  /*35f00*/  F2FP.F16.E4M3.UNPACK_B R18, R18 ;  /* 0x00000012ff12723e */ /* 0x000fc400020006ff */
[----:B------:R-:W-:-:S07]  /*35f10*/  F2FP.F16.E4M3.UNPACK_B R19, R19 ;  /* 0x00000013ff13723e */ /* 0x000fce00020006ff */
[----:B----4-:R-:W-:-:S15]  /*35f20*/  HMMA.16816.F32 R24, R16, R6, R24 ;  /* 0x000000061018723c */ /* 0x010fde0000001818 */
        /* <DEDUP_REMOVED lines=16> */
[----:B------:R-:W4:Y:S01]  /*36030*/  LDL.LU.64 R24, [R1+0x31c0] ;  /* 0x0031c00001187983 */ /* 0x000f220000300a00 */
[----:B------:R-:W-:-:S02]  /*36040*/  IMAD.MOV.U32 R4, RZ, RZ, R7 ;  /* 0x000000ffff047224 */ /* 0x000fc400078e0007 */
[----:B------:R-:W-:Y:S02]  /*36050*/  IMAD.MOV.U32 R7, RZ, RZ, R10 ;  /* 0x000000ffff077224 */ /* 0x000fe400078e000a */
[----:B------:R-:W-:Y:S01]  /*36060*/  IMAD.MOV.U32 R10, RZ, RZ, R3 ;  /* 0x000000ffff0a7224 */ /* 0x000fe200078e0003 */
[----:B----4-:R-:W-:Y:S06]  /*36070*/  HMMA.16816.F32 R20, R16, R24, R20 ;  /* 0x000000181014723c */ /* 0x010fec0000001814 */
[----:B------:R-:W-:Y:S02]  /*36080*/  IMAD.MOV.U32 R3, RZ, RZ, R24 ;  /* 0x000000ffff037224 */ /* 0x000fe400078e0018 */
[----:B------:R-:W-:-:S15]  /*36090*/  IMAD.MOV.U32 R8, RZ, RZ, R25 ;  /* 0x000000ffff087224 */ /* 0x000fde00078e0019 */
[----:B------:R-:W-:Y:S04]  /*360a0*/  STL.64 [R1+0x310], R20 ;  /* 0x0003101401007387 */ /* 0x000fe80000100a00 */
[----:B------:R0:W-:Y:S04]  /*360b0*/  STL.64 [R1+0x318], R22 ;  /* 0x0003181601007387 */ /* 0x0001e80000100a00 */
[----:B0-----:R-:W4:Y:S04]  /*360c0*/  LDL.LU.64 R22, [R1+0x31b8] ;  /* 0x0031b80001167983 */ /* 0x001f280000300a00 */
[----:B------:R-:W4:Y:S04]  /*360d0*/  LDL.LU.64 R20, [R1+0x31b0] ;  /* 0x0031b00001147983 */ /* 0x000f280000300a00 */
[----:B------:R-:W2:Y:S01]  /*360e0*/  LDL.LU.64 R24, [R1+0x31a8] ;  /* 0x0031a80001187983 */ /* 0x000ea20000300a00 */
[----:B------:R-:W-:-:S02]  /*360f0*/  IMAD.MOV.U32 R5, RZ, RZ, R6 ;  /* 0x000000ffff057224 */ /* 0x000fc400078e0006 */
        /* <DEDUP_REMOVED lines=9> */
[----:B------:R-:W2:Y:S02]  /*36190*/  LDL.LU.64 R28, [R1+0x3190] ;  /* 0x00319000011c7983 */ /* 0x000ea40000300a00 */
[----:B--2---:R-:W-:-:S15]  /*361a0*/  HMMA.16816.F32 R24, R16, R28, R24 ;  /* 0x0000001c1018723c */ /* 0x004fde0000001818 */
[----:B------:R-:W-:-:S08]  /*361b0*/  NOP ;  /* 0x0000000000007918 */ /* 0x000fd00000000000 */
        /* <DEDUP_REMOVED lines=14> */
[----:B0-----:R-:W3:Y:S04]  /*362a0*/  LDL.LU.64 R22, [R1+0x3168] ;  /* 0x0031680001167983 */ /* 0x001ee80000300a00 */
[----:B------:R-:W2:Y:S04]  /*362b0*/  LDL.LU.64 R20, [R1+0x3160] ;  /* 0x0031600001147983 */ /* 0x000ea80000300a00 */
[----:B------:R-:W-:Y:S04]  /*362c0*/  STL.64 [R1+0x3098], R26 ;  /* 0x0030981a01007387 */ /* 0x000fe80000100a00 */
[----:B------:R0:W-:Y:S04]  /*362d0*/  STL.64 [R1+0x3090], R24 ;  /* 0x0030901801007387 */ /* 0x0001e80000100a00 */
[----:B0-----:R-:W4:Y:S04]  /*362e0*/  LDL.LU R24, [R1+0x250] ;  /* 0x0002500001187983 */ /* 0x001f280000300800 */
[----:B------:R-:W4:Y:S04]  /*362f0*/  LDL.LU R25, [R1+0x254] ;  /* 0x0002540001197983 */ /* 0x000f280000300800 */
[----:B------:R-:W4:Y:S04]  /*36300*/  LDL.LU R26, [R1+0x258] ;  /* 0x00025800011a7983 */ /* 0x000f280000300800 */
[----:B------:R-:W4:Y:S01]  /*36310*/  LDL.LU R27, [R1+0x25c] ;  /* 0x00025c00011b7983 */ /* 0x000f220000300800 */
[----:B---3--:R-:W-:-:S15]  /*36320*/  HMMA.16816.F32 R12, R16, R22, R12 ;  /* 0x00000016100c723c */ /* 0x008fde000000180c */
        /* <DEDUP_REMOVED lines=27> */
[----:B----4-:R-:W-:Y:S07]  /*364e0*/  HMMA.16816.F32 R20, R16, R12, R24 ;  /* 0x0000000c1014723c */ /* 0x010fee0000001818 */
[----:B------:R-:W-:-:S02]  /*364f0*/  IMAD.MOV.U32 R26, RZ, RZ, R11 ;  /* 0x000000ffff1a7224 */ /* 0x000fc400078e000b */
[----:B------:R-:W-:Y:S02]  /*36500*/  IMAD.MOV.U32 R27, RZ, RZ, R10 ;  /* 0x000000ffff1b7224 */ /* 0x000fe400078e000a */
[----:B------:R-:W-:Y:S02]  /*36510*/  IMAD.MOV.U32 R24, RZ, RZ, R7 ;  /* 0x000000ffff187224 */ /* 0x000fe400078e0007 */
[----:B------:R-:W-:-:S10]  /*36520*/  IMAD.MOV.U32 R25, RZ, RZ, R6 ;  /* 0x000000ffff197224 */ /* 0x000fd400078e0006 */
[----:B------:R0:W-:Y:S04]  /*36530*/  STL.64 [R1+0x290], R20 ;  /* 0x0002901401007387 */ /* 0x0001e80000100a00 */
[----:B------:R1:W-:Y:S04]  /*36540*/  STL.64 [R1+0x298], R22 ;  /* 0x0002981601007387 */ /* 0x0003e80000100a00 */
[----:B------:R2:W-:Y:S04]  /*36550*/  STL.64 [R1+0x30b0], R26 ;  /* 0x0030b01a01007387 */ /* 0x0005e80000100a00 */
[----:B------:R3:W-:Y:S04]  /*36560*/  STL.64 [R1+0x30c8], R24 ;  /* 0x0030c81801007387 */ /* 0x0007e80000100a00 */
[----:B0-----:R-:W4:Y:S04]  /*36570*/  LDL.LU R20, [R1+0x1e0] ;  /* 0x0001e00001147983 */ /* 0x001f280000300800 */
[----:B------:R-:W4:Y:S04]  /*36580*/  LDL.LU R21, [R1+0x1e4] ;  /* 0x0001e40001157983 */ /* 0x000f280000300800 */
[----:B-1----:R-:W4:Y:S04]  /*36590*/  LDL.LU R22, [R1+0x1e8] ;  /* 0x0001e80001167983 */ /* 0x002f280000300800 */
[----:B------:R-:W4:Y:S01]  /*365a0*/  LDL.LU R23, [R1+0x1ec] ;  /* 0x0001ec0001177983 */ /* 0x000f220000300800 */
[----:B--2---:R-:W-:-:S02]  /*365b0*/  IMAD.MOV.U32 R26, RZ, RZ, R5 ;  /* 0x000000ffff1a7224 */ /* 0x004fc400078e0005 */
[----:B------:R-:W-:Y:S02]  /*365c0*/  IMAD.MOV.U32 R27, RZ, RZ, R4 ;  /* 0x000000ffff1b7224 */ /* 0x000fe400078e0004 */
[----:B---3--:R-:W-:Y:S02]  /*365d0*/  IMAD.MOV.U32 R24, RZ, RZ, R9 ;  /* 0x000000ffff187224 */ /* 0x008fe400078e0009 */
[----:B------:R-:W-:Y:S01]  /*365e0*/  IMAD.MOV.U32 R25, RZ, RZ, R0 ;  /* 0x000000ffff197224 */ /* 0x000fe200078e0000 */
[----:B------:R-:W-:Y:S04]  /*365f0*/  STL.64 [R1+0x30f8], R26 ;  /* 0x0030f81a01007387 */ /* 0x000fe80000100a00 */
[----:B------:R-:W-:Y:S04]  /*36600*/  STL.64 [R1+0x30f0], R24 ;  /* 0x0030f01801007387 */ /* 0x000fe80000100a00 */
[----:B----4-:R-:W-:Y:S04]  /*36610*/  STL.64 [R1+0x30c0], R22 ;  /* 0x0030c01601007387 */ /* 0x010fe80000100a00 */
[----:B------:R0:W-:Y:S04]  /*36620*/  STL.64 [R1+0x30b8], R20 ;  /* 0x0030b81401007387 */ /* 0x0001e80000100a00 */
[----:B0-----:R-:W2:Y:S04]  /*36630*/  LDL.LU R20, [R1+0x200] ;  /* 0x0002000001147983 */ /* 0x001ea80000300800 */
[----:B------:R-:W2:Y:S04]  /*36640*/  LDL.LU R21, [R1+0x204] ;  /* 0x0002040001157983 */ /* 0x000ea80000300800 */
[----:B------:R-:W3:Y:S04]  /*36650*/  LDL.LU R22, [R1+0x208] ;  /* 0x0002080001167983 */ /* 0x000ee80000300800 */
[----:B------:R-:W3:Y:S04]  /*36660*/  LDL.LU R23, [R1+0x20c] ;  /* 0x00020c0001177983 */ /* 0x000ee80000300800 */
[----:B------:R-:W4:Y:S04]  /*36670*/  LDL.LU R9, [R1+0x1120] ;  /* 0x0011200001097983 */ /* 0x000f280000300800 */
[----:B------:R-:W4:Y:S04]  /*36680*/  LDL.LU R6, [R1+0x111c] ;  /* 0x00111c0001067983 */ /* 0x000f280000300800 */
[----:B------:R-:W4:Y:S04]  /*36690*/  LDL.LU R0, [R1+0x1128] ;  /* 0x0011280001007983 */ /* 0x000f280000300800 */
[----:B------:R-:W4:Y:S04]  /*366a0*/  LDL.LU R7, [R1+0x1124] ;  /* 0x0011240001077983 */ /* 0x000f280000300800 */
[----:B------:R-:W2:Y:S04]  /*366b0*/  LDL.LU R24, [R1+0x780] ;  /* 0x0007800001187983 */ /* 0x000ea80000300800 */
[----:B------:R-:W2:Y:S04]  /*366c0*/  LDL.LU R25, [R1+0x784] ;  /* 0x0007840001197983 */ /* 0x000ea80000300800 */
[----:B------:R-:W3:Y:S04]  /*366d0*/  LDL.LU R26, [R1+0x788] ;  /* 0x00078800011a7983 */ /* 0x000ee80000300800 */
[----:B------:R-:W3:Y:S04]  /*366e0*/  LDL.LU R27, [R1+0x78c] ;  /* 0x00078c00011b7983 */ /* 0x000ee80000300800 */
[----:B------:R-:W4:Y:S04]  /*366f0*/  LDL.LU R10, [R1+0x1110] ;  /* 0x00111000010a7983 */ /* 0x000f280000300800 */
[----:B------:R-:W4:Y:S04]  /*36700*/  LDL.LU R4, [R1+0x110c] ;  /* 0x00110c0001047983 */ /* 0x000f280000300800 */
[----:B------:R-:W4:Y:S04]  /*36710*/  LDL.LU R11, [R1+0x1118] ;  /* 0x00111800010b7983 */ /* 0x000f280000300800 */
[----:B------:R-:W4:Y:S04]  /*36720*/  LDL.LU R5, [R1+0x1114] ;  /* 0x0011140001057983 */ /* 0x000f280000300800 */
        /* <DEDUP_REMOVED lines=16> */
[----:B------:R-:W2:Y:S04]  /*36830*/  LDL.LU R22, [R1+0x218] ;  /* 0x0002180001167983 */ /* 0x000ea80000300800 */
[----:B------:R-:W2:Y:S01]  /*36840*/  LDL.LU R23, [R1+0x21c] ;  /* 0x00021c0001177983 */ /* 0x000ea20000300800 */
[----:B----4-:R-:W-:-:S02]  /*36850*/  IMAD R4, R4, 0x100, R10 ;  /* 0x0000010004047824 */ /* 0x010fc400078e020a */
[----:B------:R-:W-:Y:S01]  /*36860*/  IMAD R5, R5, 0x100, R11 ;  /* 0x0000010005057824 */ /* 0x000fe200078e020b */
[----:B--2---:R-:W-:Y:S04]  /*36870*/  STL.64 [R1+0x30e8], R22 ;  /* 0x0030e81601007387 */ /* 0x004fe80000100a00 */
[----:B---3--:R0:W-:Y:S04]  /*36880*/  STL.64 [R1+0x30e0], R20 ;  /* 0x0030e01401007387 */ /* 0x0081e80000100a00 */
[----:B0-----:R-:W2:Y:S04]  /*36890*/  LDL.LU R20, [R1+0x230] ;  /* 0x0002300001147983 */ /* 0x001ea80000300800 */
[----:B------:R-:W2:Y:S04]  /*368a0*/  LDL.LU R21, [R1+0x234] ;  /* 0x0002340001157983 */ /* 0x000ea80000300800 */
[----:B------:R-:W2:Y:S04]  /*368b0*/  LDL.LU R22, [R1+0x238] ;  /* 0x0002380001167983 */ /* 0x000ea80000300800 */
[----:B------:R-:W2:Y:S04]  /*368c0*/  LDL.LU R23, [R1+0x23c] ;  /* 0x00023c0001177983 */ /* 0x000ea80000300800 */
[----:B------:R0:W-:Y:S04]  /*368d0*/  STL.64 [R1+0x3050], R14 ;  /* 0x0030500e01007387 */ /* 0x0001e80000100a00 */
[----:B0-----:R-:W3:Y:S01]  /*368e0*/  LDL.LU R14, [R1] ;  /* 0x00000000010e7983 */ /* 0x001ee20000300800 */
[----:B------:R-:W-:-:S03]  /*368f0*/  IMAD.MOV.U32 R15, RZ, RZ, R2 ;  /* 0x000000ffff0f7224 */ /* 0x000fc600078e0002 */
[----:B------:R-:W4:Y:S04]  /*36900*/  LDL.LU R2, [R1+0x3138] ;  /* 0x0031380001027983 */ /* 0x000f280000300800 */
[----:B------:R0:W-:Y:S02]  /*36910*/  STL.64 [R1+0x3048], R12 ;  /* 0x0030480c01007387 */ /* 0x0001e40000100a00 */
[----:B0-----:R-:W-:Y:S02]  /*36920*/  IMAD.MOV.U32 R12, RZ, RZ, R3 ;  /* 0x000000ffff0c7224 */ /* 0x001fe400078e0003 */
[----:B------:R-:W-:Y:S01]  /*36930*/  IMAD.MOV.U32 R13, RZ, RZ, R8 ;  /* 0x000000ffff0d7224 */ /* 0x000fe200078e0008 */
[----:B------:R-:W4:Y:S04]  /*36940*/  LDL.LU R3, [R1+0x3134] ;  /* 0x0031340001037983 */ /* 0x000f280000300800 */
[----:B------:R-:W2:Y:S04]  /*36950*/  LDL.LU R8, [R1+0x3130] ;  /* 0x0031300001087983 */ /* 0x000ea80000300800 */
[----:B------:R-:W3:Y:S04]  /*36960*/  LDL.LU R10, [R1+0x312c] ;  /* 0x00312c00010a7983 */ /* 0x000ee80000300800 */
[----:B------:R-:W3:Y:S01]  /*36970*/  LDL.LU R11, [R1+0x3128] ;  /* 0x00312800010b7983 */ /* 0x000ee20000300800 */
[----:B------:R-:W-:Y:S01]  /*36980*/  IMAD R6, R6, 0x100, R9 ;  /* 0x0000010006067824 */ /* 0x000fe200078e0209 */
[----:B---3--:R-:W-:-:S15]  /*36990*/  HMMA.16816.F32 R24, R16, R10, R24 ;  /* 0x0000000a1018723c */ /* 0x008fde0000001818 */
[----:B------:R-:W-:-:S08]  /*369a0*/  NOP ;  /* 0x0000000000007918 */ /* 0x000fd00000000000 */
[----:B------:R-:W-:Y:S04]  /*369b0*/  STL.64 [R1+0x280], R24 ;  /* 0x0002801801007387 */ /* 0x000fe80000100a00 */
[----:B------:R0:W-:Y:S04]  /*369c0*/  STL.64 [R1+0x288], R26 ;  /* 0x0002881a01007387 */ /* 0x0001e80000100a00 */
[----:B0-----:R-:W2:Y:S04]  /*369d0*/  LDL.LU.64 R26, [R1+0x3120] ;  /* 0x00312000011a7983 */ /* 0x001ea80000300a00 */
[----:B------:R-:W2:Y:S04]  /*369e0*/  LDL.LU.64 R24, [R1+0x3118] ;  /* 0x0031180001187983 */ /* 0x000ea80000300a00 */
[----:B------:R-:W2:Y:S01]  /*369f0*/  LDL.LU R9, [R1+0x3114] ;  /* 0x0031140001097983 */ /* 0x000ea20000300800 */
[----:B------:R-:W-:-:S03]  /*36a00*/  IMAD R7, R7, 0x100, R0 ;  /* 0x0000010007077824 */ /* 0x000fc600078e0200 */
[----:B------:R-:W3:Y:S01]  /*36a10*/  LDL.LU R0, [R1+0x3110] ;  /* 0x0031100001007983 */ /* 0x000ee20000300800 */
[----:B--2---:R-:W-:-:S15]  /*36a20*/  HMMA.16816.F32 R24, R16, R8, R24 ;  /* 0x000000081018723c */ /* 0x004fde0000001818 */
[----:B------:R-:W-:-:S08]  /*36a30*/  NOP ;  /* 0x0000000000007918 */ /* 0x000fd00000000000 */
[----:B------:R-:W-:Y:S04]  /*36a40*/  STL.64 [R1+0x7d0], R24 ;  /* 0x0007d01801007387 */ /* 0x000fe80000100a00 */
[----:B------:R0:W-:Y:S04]  /*36a50*/  STL.64 [R1+0x7d8], R26 ;  /* 0x0007d81a01007387 */ /* 0x0001e80000100a00 */
[----:B0-----:R-:W4:Y:S04]  /*36a60*/  LDL.LU.64 R26, [R1+0x3108] ;  /* 0x00310800011a7983 */ /* 0x001f280000300a00 */
[----:B------:R-:W4:Y:S04]  /*36a70*/  LDL.LU.64 R24, [R1+0x3100] ;  /* 0x0031000001187983 */ /* 0x000f280000300a00 */
[----:B------:R-:W-:Y:S04]  /*36a80*/  STL.64 [R1+0x3030], R10 ;  /* 0x0030300a01007387 */ /* 0x000fe80000100a00 */
[----:B------:R0:W-:Y:S04]  /*36a90*/  STL.64 [R1+0x3028], R8 ;  /* 0x0030280801007387 */ /* 0x0001e80000100a00 */
[----:B0-----:R-:W2:Y:S04]  /*36aa0*/  LDL.LU R8, [R1+0x1a0] ;  /* 0x0001a00001087983 */ /* 0x001ea80000300800 */
[----:B------:R-:W2:Y:S04]  /*36ab0*/  LDL.LU R9, [R1+0x1a4] ;  /* 0x0001a40001097983 */ /* 0x000ea80000300800 */
[----:B------:R-:W2:Y:S04]  /*36ac0*/  LDL.LU R10, [R1+0x1a8] ;  /* 0x0001a800010a7983 */ /* 0x000ea80000300800 */
[----:B------:R-:W2:Y:S01]  /*36ad0*/  LDL.LU R11, [R1+0x1ac] ;  /* 0x0001ac00010b7983 */ /* 0x000ea20000300800 */
[----:B----4-:R-:W-:-:S15]  /*36ae0*/  HMMA.16816.F32 R24, R16, R2, R24 ;  /* 0x000000021018723c */ /* 0x010fde0000001818 */
[----:B------:R-:W-:-:S08]  /*36af0*/  NOP ;  /* 0x0000000000007918 */ /* 0x000fd00000000000 */
[----:B------:R-:W-:Y:S04]  /*36b00*/  STL.64 [R1+0x7c0], R24 ;  /* 0x0007c01801007387 */ /* 0x000fe80000100a00 */
[----:B------:R0:W-:Y:S04]  /*36b10*/  STL.64 [R1+0x7c8], R26 ;  /* 0x0007c81a01007387 */ /* 0x0001e80000100a00 */
[----:B0-----:R-:W4:Y:S04]  /*36b20*/  LDL.LU.64 R26, [R1+0x30f8] ;  /* 0x0030f800011a7983 */ /* 0x001f280000300a00 */
[----:B------:R-:W3:Y:S01]  /*36b30*/  LDL.LU.64 R24, [R1+0x30f0] ;  /* 0x0030f00001187983 */ /* 0x000ee20000300a00 */
[----:B------:R-:W-:-:S02]  /*36b40*/  F2FP.F16.E4M3.UNPACK_B R4, R4 ;  /* 0x00000004ff04723e */ /* 0x000fc400020006ff */
[----:B------:R-:W-:Y:S02]  /*36b50*/  F2FP.F16.E4M3.UNPACK_B R5, R5 ;  /* 0x00000005ff05723e */ /* 0x000fe400020006ff */
[----:B------:R-:W-:Y:S02]  /*36b60*/  F2FP.F16.E4M3.UNPACK_B R6, R6 ;  /* 0x00000006ff06723e */ /* 0x000fe400020006ff */
[----:B------:R-:W-:Y:S01]  /*36b70*/  F2FP.F16.E4M3.UNPACK_B R7, R7 ;  /* 0x00000007ff07723e */ /* 0x000fe200020006ff */
[----:B---3--:R-:W-:Y:S01]  /*36b80*/  HMMA.16816.F32 R16, R16, R24, R20 ;  /* 0x000000181010723c */ /* 0x008fe20000001814 */
[----:B------:R-:W4:Y:S04]  /*36b90*/  LDL.LU.64 R22, [R1+0x30e8] ;  /* 0x0030e80001167983 */ /* 0x000f280000300a00 */
[----:B------:R-:W4:-:S15]  /*36ba0*/  LDL.LU.64 R20, [R1+0x30e0] ;  /* 0x0030e00001147983 */ /* 0x000f1e0000300a00 */
[----:B------:R-:W-:-:S03]  /*36bb0*/  NOP ;  /* 0x0000000000007918 */ /* 0x000fc60000000000 */
[----:B------:R0:W-:Y:S04]  /*36bc0*/  STL.64 [R1+0x270], R16 ;  /* 0x0002701001007387 */ /* 0x0001e80000100a00 */
[----:B------:R1:W-:Y:S04]  /*36bd0*/  STL.64 [R1+0x278], R18 ;  /* 0x0002781201007387 */ /* 0x0003e80000100a00 */
[----:B0-----:R-:W3:Y:S04]  /*36be0*/  LDL.LU R16, [R1+0x1c0] ;  /* 0x0001c00001107983 */ /* 0x001ee80000300800 */
[----:B------:R-:W3:Y:S04]  /*36bf0*/  LDL.LU R17, [R1+0x1c4] ;  /* 0x0001c40001117983 */ /* 0x000ee80000300800 */
[----:B-1----:R-:W3:Y:S04]  /*36c00*/  LDL.LU R18, [R1+0x1c8] ;  /* 0x0001c80001127983 */ /* 0x002ee80000300800 */
        /* <DEDUP_REMOVED lines=14> */
[----:B0-----:R-:W4:Y:S01]  /*36cf0*/  LDL.LU.64 R26, [R1+0x30b0] ;  /* 0x0030b000011a7983 */ /* 0x001f220000300a00 */
[C---:B---3--:R-:W-:Y:S06]  /*36d00*/  HMMA.16816.F32 R16, R4.reuse, R12, R16 ;  /* 0x0000000c0410723c */ /* 0x048fec0000001810 */
[----:B----4-:R-:W-:Y:S01]  /*36d10*/  HMMA.16816.F32 R24, R4, R26, R20 ;  /* 0x0000001a0418723c */ /* 0x010fe20000001814 */
[----:B------:R-:W3:Y:S04]  /*36d20*/  LDL.LU.64 R22, [R1+0x30a8] ;  /* 0x0030a80001167983 */ /* 0x000ee80000300a00 */
[----:B------:R-:W3:-:S15]  /*36d30*/  LDL.LU.64 R20, [R1+0x30a0] ;  /* 0x0030a00001147983 */ /* 0x000ede0000300a00 */
[----:B------:R-:W-:-:S03]  /*36d40*/  NOP ;  /* 0x0000000000007918 */ /* 0x000fc60000000000 */
[----:B------:R-:W-:Y:S04]  /*36d50*/  STL.64 [R1+0x200], R24 ;  /* 0x0002001801007387 */ /* 0x000fe80000100a00 */
[----:B------:R0:W-:Y:S04]  /*36d60*/  STL.64 [R1+0x208], R26 ;  /* 0x0002081a01007387 */ /* 0x0001e80000100a00 */
[----:B0-----:R-:W4:Y:S04]  /*36d70*/  LDL.LU.64 R26, [R1+0x3098] ;  /* 0x00309800011a7983 */ /* 0x001f280000300a00 */
[----:B------:R-:W4:Y:S04]  /*36d80*/  LDL.LU.64 R24, [R1+0x3090] ;  /* 0x0030900001187983 */ /* 0x000f280000300a00 */
[----:B------:R-:W-:Y:S04]  /*36d90*/  STL.64 [R1+0x1d0], R16 ;  /* 0x0001d01001007387 */ /* 0x000fe80000100a00 */
[----:B------:R2:W-:Y:S02]  /*36da0*/  STL.64 [R1+0x1d8], R18 ;  /* 0x0001d81201007387 */ /* 0x0005e40000100a00 */
[----:B--2---:R-:W-:Y:S02]  /*36db0*/  HMMA.16816.F32 R16, R4, R14, R8 ;  /* 0x0000000e0410723c */ /* 0x004fe40000001808 */
[----:B------:R-:W2:-:S15]  /*36dc0*/  LDL.LU R8, [R1+0xc0] ;  /* 0x0000c00001087983 */ /* 0x000e9e0000300800 */
[----:B------:R-:W-:-:S06]  /*36dd0*/  NOP ;  /* 0x0000000000007918 */ /* 0x000fcc0000000000 */
[----:B------:R-:W-:Y:S04]  /*36de0*/  STL.64 [R1+0x1b0], R16 ;  /* 0x0001b01001007387 */ /* 0x000fe80000100a00 */
[----:B------:R-:W-:Y:S01]  /*36df0*/  STL.64 [R1+0x1b8], R18 ;  /* 0x0001b81201007387 */ /* 0x000fe20000100a00 */
        /* <DEDUP_REMOVED lines=11> */
[----:B------:R-:W3:Y:S01]  /*36eb0*/  LDL.LU R10, [R1+0xe8] ;  /* 0x0000e800010a7983 */ /* 0x000ee20000300800 */
[----:B------:R-:W-:-:S03]  /*36ec0*/  IMAD.MOV.U32 R11, RZ, RZ, R0 ;  /* 0x000000ffff0b7224 */ /* 0x000fc600078e0000 */
[----:B------:R-:W4:Y:S04]  /*36ed0*/  LDL.LU R0, [R1+0x3088] ;  /* 0x0030880001007983 */ /* 0x000f280000300800 */
[----:B------:R-:W2:Y:S04]  /*36ee0*/  LDL.LU R20, [R1+0x150] ;  /* 0x0001500001147983 */ /* 0x000ea80000300800 */
        /* <DEDUP_REMOVED lines=11> */
[----:B------:R-:W3:Y:S04]  /*36fa0*/  LDL.LU R12, [R1+0x100] ;  /* 0x00010000010c7983 */ /* 0x000ee80000300800 */
[----:B------:R-:W3:Y:S04]  /*36fb0*/  LDL.LU R13, [R1+0x104] ;  /* 0x00010400010d7983 */ /* 0x000ee80000300800 */
[----:B------:R-:W3:Y:S04]  /*36fc0*/  LDL.LU R14, [R1+0x108] ;  /* 0x00010800010e7983 */ /* 0x000ee80000300800 */
[----:B------:R-:W3:Y:S04]  /*36fd0*/  LDL.LU R15, [R1+0x10c] ;  /* 0x00010c00010f7983 */ /* 0x000ee80000300800 */
[----:B0-----:R-:W3:Y:S04]  /*36fe0*/  LDL.LU R8, [R1+0x120] ;  /* 0x0001200001087983 */ /* 0x001ee80000300800 */
[----:B------:R-:W3:Y:S04]  /*36ff0*/  LDL.LU R9, [R1+0x124] ;  /* 0x0001240001097983 */ /* 0x000ee80000300800 */
[----:B------:R-:W3:Y:S01]  /*37000*/  LDL.LU R10, [R1+0x128] ;  /* 0x00012800010a7983 */ /* 0x000ee20000300800 */
[----:B----4-:R-:W-:-:S03]  /*37010*/  IMAD.MOV.U32 R11, RZ, RZ, R0 ;  /* 0x000000ffff0b7224 */ /* 0x010fc600078e0000 */
        /* <DEDUP_REMOVED lines=11> */
[C---:B------:R-:W-:Y:S03]  /*370d0*/  HMMA.16816.F32 R20, R4.reuse, R26, R20 ;  /* 0x0000001a0414723c */ /* 0x040fe60000001814 */
[----:B---3--:R-:W-:Y:S04]  /*370e0*/  STL.64 [R1+0x3020], R18 ;  /* 0x0030201201007387 */ /* 0x008fe80000100a00 */
[----:B--2---:R0:W-:Y:S04]  /*370f0*/  STL.64 [R1+0x3018], R16 ;  /* 0x0030181001007387 */ /* 0x0041e80000100a00 */
[----:B0-----:R-:W2:Y:S04]  /*37100*/  LDL.LU R16, [R1+0x60] ;  /* 0x0000600001107983 */ /* 0x001ea80000300800 */
[----:B------:R-:W2:Y:S04]  /*37110*/  LDL.LU R17, [R1+0x64] ;  /* 0x0000640001117983 */ /* 0x000ea80000300800 */
[----:B------:R-:W2:Y:S04]  /*37120*/  LDL.LU R18, [R1+0x68] ;  /* 0x0000680001127983 */ /* 0x000ea80000300800 */
[----:B------:R-:W2:Y:S04]  /*37130*/  LDL.LU R19, [R1+0x6c] ;  /* 0x00006c0001137983 */ /* 0x000ea80000300800 */
[----:B------:R-:W3:Y:S04]  /*37140*/  LDL R28, [R1+0x948] ;  /* 0x00094800011c7983 */ /* 0x000ee80000100800 */
[----:B------:R-:W3:Y:S04]  /*37150*/  LDL R29, [R1+0x94c] ;  /* 0x00094c00011d7983 */ /* 0x000ee80000100800 */
[----:B------:R-:W-:Y:S04]  /*37160*/  STL.64 [R1+0x160], R20 ;  /* 0x0001601401007387 */ /* 0x000fe80000100a00 */
[----:B------:R0:W-:Y:S04]  /*37170*/  STL.64 [R1+0x168], R22 ;  /* 0x0001681601007387 */ /* 0x0001e80000100a00 */
[----:B0-----:R-:W4:Y:S04]  /*37180*/  LDL.LU.64 R22, [R1+0x3080] ;  /* 0x0030800001167983 */ /* 0x001f280000300a00 */
[----:B------:R-:W4:Y:S02]  /*37190*/  LDL.LU.64 R20, [R1+0x3078] ;  /* 0x0030780001147983 */ /* 0x000f240000300a00 */
[----:B----4-:R-:W-:Y:S02]  /*371a0*/  HMMA.16816.F32 R24, R4, R24, R20 ;  /* 0x000000180418723c */ /* 0x010fe40000001814 */
[----:B------:R-:W4:Y:S04]  /*371b0*/  LDL.LU.64 R22, [R1+0x3070] ;  /* 0x0030700001167983 */ /* 0x000f280000300a00 */
[----:B------:R-:W2:-:S15]  /*371c0*/  LDL.LU.64 R20, [R1+0x3068] ;  /* 0x0030680001147983 */ /* 0x000e9e0000300a00 */
[----:B------:R-:W-:-:S02]  /*371d0*/  NOP ;  /* 0x0000000000007918 */ /* 0x000fc40000000000 */
[----:B------:R0:W-:Y:S04]  /*371e0*/  STL.64 [R1+0x260], R24 ;  /* 0x0002601801007387 */ /* 0x0001e80000100a00 */
[----:B------:R1:W-:Y:S04]  /*371f0*/  STL.64 [R1+0x268], R26 ;  /* 0x0002681a01007387 */ /* 0x0003e80000100a00 */
[----:B0-----:R-:W3:Y:S04]  /*37200*/  LDL.LU R24, [R1+0x70] ;  /* 0x0000700001187983 */ /* 0x001ee80000300800 */
[----:B------:R-:W3:Y:S04]  /*37210*/  LDL.LU R25, [R1+0x74] ;  /* 0x0000740001197983 */ /* 0x000ee80000300800 */
[----:B-1----:R-:W3:Y:S04]  /*37220*/  LDL.LU R26, [R1+0x78] ;  /* 0x00007800011a7983 */ /* 0x002ee80000300800 */
[----:B------:R-:W3:Y:S01]  /*37230*/  LDL.LU R27, [R1+0x7c] ;  /* 0x00007c00011b7983 */ /* 0x000ee20000300800 */
[C---:B----4-:R-:W-:Y:S06]  /*37240*/  HMMA.16816.F32 R8, R4.reuse, R22, R8 ;  /* 0x000000160408723c */ /* 0x050fec0000001808 */
[C---:B--2---:R-:W-:Y:S01]  /*37250*/  HMMA.16816.F32 R12, R4.reuse, R20, R12 ;  /* 0x00000014040c723c */ /* 0x044fe2000000180c */
[----:B---3--:R-:W-:Y:S04]  /*37260*/  STL.64 [R1+0x2ff8], R26 ;  /* 0x002ff81a01007387 */ /* 0x008fe80000100a00 */
[----:B------:R0:W-:Y:S04]  /*37270*/  STL.64 [R1+0x2ff0], R24 ;  /* 0x002ff01801007387 */ /* 0x0001e80000100a00 */
[----:B0-----:R-:W2:Y:S04]  /*37280*/  LDL.LU R24, [R1+0x40] ;  /* 0x0000400001187983 */ /* 0x001ea80000300800 */
[----:B------:R-:W2:Y:S04]  /*37290*/  LDL.LU R25, [R1+0x44] ;  /* 0x0000440001197983 */ /* 0x000ea80000300800 */
[----:B------:R-:W2:Y:S04]  /*372a0*/  LDL.LU R26, [R1+0x48] ;  /* 0x00004800011a7983 */ /* 0x000ea80000300800 */
[----:B------:R-:W2:Y:S04]  /*372b0*/  LDL.LU R27, [R1+0x4c] ;  /* 0x00004c00011b7983 */ /* 0x000ea80000300800 */
[----:B------:R-:W-:Y:S04]  /*372c0*/  STL.64 [R1+0x220], R8 ;  /* 0x0002200801007387 */ /* 0x000fe80000100a00 */
[----:B------:R0:W-:Y:S04]  /*372d0*/  STL.64 [R1+0x228], R10 ;  /* 0x0002280a01007387 */ /* 0x0001e80000100a00 */
[----:B0-----:R-:W3:Y:S04]  /*372e0*/  LDL.LU.64 R10, [R1+0x3060] ;  /* 0x00306000010a7983 */ /* 0x001ee80000300a00 */
[----:B------:R-:W3:Y:S04]  /*372f0*/  LDL.LU.64 R8, [R1+0x3058] ;  /* 0x0030580001087983 */ /* 0x000ee80000300a00 */
[----:B------:R-:W4:Y:S04]  /*37300*/  LDL R22, [R1+0x938] ;  /* 0x0009380001167983 */ /* 0x000f280000100800 */
[----:B------:R-:W4:Y:S04]  /*37310*/  LDL R23, [R1+0x93c] ;  /* 0x00093c0001177983 */ /* 0x000f280000100800 */
[----:B------:R-:W-:Y:S04]  /*37320*/  STL.64 [R1+0x1f0], R12 ;  /* 0x0001f00c01007387 */ /* 0x000fe80000100a00 */
[----:B------:R0:W-:Y:S04]  /*37330*/  STL.64 [R1+0x1f8], R14 ;  /* 0x0001f80e01007387 */ /* 0x0001e80000100a00 */
[----:B0-----:R-:W3:Y:S04]  /*37340*/  LDL.LU.64 R14, [R1+0x3050] ;  /* 0x00305000010e7983 */ /* 0x001ee80000300a00 */
[----:B------:R-:W2:Y:S04]  /*37350*/  LDL.LU.64 R12, [R1+0x3048] ;  /* 0x00304800010c7983 */ /* 0x000ea80000300a00 */
        /* <DEDUP_REMOVED lines=8> */
[----:B--2---:R-:W-:Y:S02]  /*373e0*/  HMMA.16816.F32 R12, R4, R12, R8 ;  /* 0x0000000c040c723c */ /* 0x004fe40000001808 */
[----:B------:R-:W2:Y:S04]  /*373f0*/  LDL.LU.64 R10, [R1+0x3030] ;  /* 0x00303000010a7983 */ /* 0x000ea80000300a00 */
[----:B------:R-:W3:-:S15]  /*37400*/  LDL.LU.64 R8, [R1+0x3028] ;  /* 0x0030280001087983 */ /* 0x000ede0000300a00 */
[----:B------:R-:W-:-:S02]  /*37410*/  NOP ;  /* 0x0000000000007918 */ /* 0x000fc40000000000 */
[----:B------:R0:W-:Y:S04]  /*37420*/  STL.64 [R1+0x130], R12 ;  /* 0x0001300c01007387 */ /* 0x0001e80000100a00 */
[----:B------:R1:W-:Y:S04]  /*37430*/  STL.64 [R1+0x138], R14 ;  /* 0x0001380e01007387 */ /* 0x0003e80000100a00 */
[----:B0-----:R-:W4:Y:S04]  /*37440*/  LDL.LU R12, [R1+0x30] ;  /* 0x00003000010c7983 */ /* 0x001f280000300800 */
[----:B------:R-:W4:Y:S04]  /*37450*/  LDL.LU R13, [R1+0x34] ;  /* 0x00003400010d7983 */ /* 0x000f280000300800 */
[----:B-1----:R-:W4:Y:S04]  /*37460*/  LDL.LU R14, [R1+0x38] ;  /* 0x00003800010e7983 */ /* 0x002f280000300800 */
[----:B------:R-:W4:Y:S01]  /*37470*/  LDL.LU R15, [R1+0x3c] ;  /* 0x00003c00010f7983 */ /* 0x000f220000300800 */
[----:B--2---:R-:W-:-:S15]  /*37480*/  HMMA.16816.F32 R16, R4, R10, R16 ;  /* 0x0000000a0410723c */ /* 0x004fde0000001810 */
[----:B------:R-:W-:-:S08]  /*37490*/  NOP ;  /* 0x0000000000007918 */ /* 0x000fd00000000000 */
[----:B------:R-:W-:Y:S04]  /*374a0*/  STL.64 [R1+0x80], R16 ;  /* 0x0000801001007387 */ /* 0x000fe80000100a00 */
[----:B------:R0:W-:Y:S04]  /*374b0*/  STL.64 [R1+0x88], R18 ;  /* 0x0000881201007387 */ /* 0x0001e80000100a00 */
[----:B0-----:R-:W3:Y:S04]  /*374c0*/  LDL.LU.64 R18, [R1+0x3020] ;  /* 0x0030200001127983 */ /* 0x001ee80000300a00 */
[----:B------:R-:W3:Y:S04]  /*374d0*/  LDL.LU.64 R16, [R1+0x3018] ;  /* 0x0030180001107983 */ /* 0x000ee80000300a00 */
[----:B------:R-:W2:Y:S04]  /*374e0*/  LDL.LU R10, [R1+0x1148] ;  /* 0x00114800010a7983 */ /* 0x000ea80000300800 */
[----:B------:R-:W2:Y:S01]  /*374f0*/  LDL R11, [R1+0x928] ;  /* 0x00092800010b7983 */ /* 0x000ea20000100800 */
[----:B---3--:R-:W-:-:S15]  /*37500*/  HMMA.16816.F32 R16, R4, R8, R16 ;  /* 0x000000080410723c */ /* 0x008fde0000001810 */
[----:B------:R-:W-:-:S08]  /*37510*/  NOP ;  /* 0x0000000000007918 */ /* 0x000fd00000000000 */
[----:B------:R-:W-:Y:S04]  /*37520*/  STL.64 [R1+0x60], R16 ;  /* 0x0000601001007387 */ /* 0x000fe80000100a00 */
[----:B------:R0:W-:Y:S04]  /*37530*/  STL.64 [R1+0x68], R18 ;  /* 0x0000681201007387 */ /* 0x0001e80000100a00 */
[----:B0-----:R-:W3:Y:S04]  /*37540*/  LDL.LU.64 R18, [R1+0x3010] ;  /* 0x0030100001127983 */ /* 0x001ee80000300a00 */
[----:B------:R-:W2:Y:S01]  /*37550*/  LDL.LU.64 R16, [R1+0x3008] ;  /* 0x0030080001107983 */ /* 0x000ea20000300a00 */
[C---:B------:R-:W-:Y:S03]  /*37560*/  HMMA.16816.F32 R24, R4.reuse, R2, R24 ;  /* 0x000000020418723c */ /* 0x040fe60000001818 */
[----:B------:R-:W3:Y:S04]  /*37570*/  LDL.LU R8, [R1+0x1138] ;  /* 0x0011380001087983 */ /* 0x000ee80000300800 */
[----:B------:R-:W3:Y:S01]  /*37580*/  LDL.LU R9, [R1+0x1140] ;  /* 0x0011400001097983 */ /* 0x000ee20000300800 */
[----:B----4-:R-:W-:Y:S01]  /*37590*/  HMMA.16816.F32 R4, R4, R20, R12 ;  /* 0x000000140404723c */ /* 0x010fe2000000180c */
[----:B--2---:R-:W-:-:S02]  /*375a0*/  IMAD R16, R16, 0x100, R0 ;  /* 0x0000010010107824 */ /* 0x004fc400078e0200 */
[----:B------:R-:W2:-:S12]  /*375b0*/  LDL.LU R0, [R1+0x3000] ;  /* 0x0030000001007983 */ /* 0x000e980000300800 */
[----:B------:R-:W-:Y:S04]  /*375c0*/  STL.64 [R1+0x50], R24 ;  /* 0x0000501801007387 */ /* 0x000fe80000100a00 */
[----:B------:R0:W-:Y:S04]  /*375d0*/  STL.64 [R1+0x58], R26 ;  /* 0x0000581a01007387 */ /* 0x0001e80000100a00 */
[----:B0-----:R-:W4:Y:S04]  /*375e0*/  LDL.LU.64 R26, [R1+0x2ff8] ;  /* 0x002ff800011a7983 */ /* 0x001f280000300a00 */
[----:B------:R-:W4:Y:S01]  /*375f0*/  LDL.LU.64 R24, [R1+0x2ff0] ;  /* 0x002ff00001187983 */ /* 0x000f220000300a00 */
[----:B---3--:R-:W-:-:S02]  /*37600*/  IMAD R17, R17, 0x100, R8 ;  /* 0x0000010011117824 */ /* 0x008fc400078e0208 */
[----:B------:R-:W-:Y:S02]  /*37610*/  IMAD R18, R18, 0x100, R9 ;  /* 0x0000010012127824 */ /* 0x000fe400078e0209 */
[----:B------:R-:W-:Y:S01]  /*37620*/  IMAD R19, R19, 0x100, R10 ;  /* 0x0000010013137824 */ /* 0x000fe200078e020a */
[----:B------:R-:W-:Y:S02]  /*37630*/  F2FP.F16.E4M3.UNPACK_B R8, R11 ;  /* 0x0000000bff08723e */ /* 0x000fe400020006ff */
[----:B------:R-:W-:Y:S02]  /*37640*/  F2FP.F16.E4M3.UNPACK_B R16, R16 ;  /* 0x00000010ff10723e */ /* 0x000fe400020006ff */
[----:B------:R-:W-:Y:S02]  /*37650*/  F2FP.F16.E4M3.UNPACK_B R17, R17 ;  /* 0x00000011ff11723e */ /* 0x000fe400020006ff */
[----:B------:R-:W-:Y:S02]  /*37660*/  F2FP.F16.E4M3.UNPACK_B R18, R18 ;  /* 0x00000012ff12723e */ /* 0x000fe400020006ff */
[----:B------:R-:W-:-:S02]  /*37670*/  F2FP.F16.E4M3.UNPACK_B R19, R19 ;  /* 0x00000013ff13723e */ /* 0x000fc400020006ff */
[----:B------:R-:W-:Y:S02]  /*37680*/  F2FP.F16.E4M3.UNPACK_B R2, R22 ;  /* 0x00000016ff02723e */ /* 0x000fe400020006ff */
[----:B--2---:R-:W-:Y:S01]  /*37690*/  F2FP.F16.E4M3.UNPACK_B R9, R0 ;  /* 0x00000000ff09723e */ /* 0x004fe200020006ff */
[----:B------:R-:W-:Y:S04]  /*376a0*/  STL [R1+0x2858], R0 ;  /* 0x0028580001007387 */ /* 0x000fe80000100800 */
[----:B------:R-:W-:Y:S04]  /*376b0*/  STL [R1+0x28], R8 ;  /* 0x0000280801007387 */ /* 0x000fe80000100800 */
[----:B------:R-:W-:Y:S04]  /*376c0*/  STL.64 [R1+0x30], R4 ;  /* 0x0000300401007387 */ /* 0x000fe80000100a00 */
[----:B------:R-:W-:Y:S04]  /*376d0*/  STL.64 [R1+0x38], R6 ;  /* 0x0000380601007387 */ /* 0x000fe80000100a00 */
[----:B------:R4:W-:Y:S02]  /*376e0*/  STL [R1+0x2c], R9 ;  /* 0x00002c0901007387 */ /* 0x0009e40000100800 */
[----:B----4-:R-:W-:Y:S01]  /*376f0*/  HMMA.16816.F32 R8, R16, R8, R24 ;  /* 0x000000081008723c */ /* 0x010fe20000001818 */
[----:B------:R-:W-:Y:S01]  /*37700*/  F2FP.F16.E4M3.UNPACK_B R0, R23 ;  /* 0x00000017ff00723e */ /* 0x000fe200020006ff */
[----:B------:R-:W-:Y:S01]  /*37710*/  STL [R1+0x18], R2 ;  /* 0x0000180201007387 */ /* 0x000fe20000100800 */
[----:B------:R-:W-:-:S03]  /*37720*/  F2FP.F16.E4M3.UNPACK_B R4, R28 ;  /* 0x0000001cff04723e */ /* 0x000fc600020006ff */
[----:B------:R0:W-:Y:S02]  /*37730*/  STL [R1+0x1c], R0 ;  /* 0x00001c0001007387 */ /* 0x0001e40000100800 */
[----:B0-----:R-:W-:-:S15]  /*37740*/  F2FP.F16.E4M3.UNPACK_B R0, R29 ;  /* 0x0000001dff00723e */ /* 0x001fde00020006ff */
[----:B------:R0:W-:Y:S04]  /*37750*/  STL.64 [R1+0x40], R8 ;  /* 0x0000400801007387 */ /* 0x0001e80000100a00 */
[----:B------:R1:W-:Y:S04]  /*37760*/  STL.64 [R1+0x48], R10 ;  /* 0x0000480a01007387 */ /* 0x0003e80000100a00 */
[----:B0-----:R-:W2:Y:S04]  /*37770*/  LDL.LU R8, [R1+0x860] ;  /* 0x0008600001087983 */ /* 0x001ea80000300800 */
[----:B------:R-:W2:Y:S04]  /*37780*/  LDL.LU R9, [R1+0x864] ;  /* 0x0008640001097983 */ /* 0x000ea80000300800 */
[----:B------:R-:W-:Y:S04]  /*37790*/  STL [R1+0x10], R4 ;  /* 0x0000100401007387 */ /* 0x000fe80000100800 */
[----:B-1----:R-:W3:Y:S04]  /*377a0*/  LDL.LU R10, [R1+0x868] ;  /* 0x00086800010a7983 */ /* 0x002ee80000300800 */
[----:B------:R-:W-:Y:S04]  /*377b0*/  STL [R1+0x14], R0 ;  /* 0x0000140001007387 */ /* 0x000fe80000100800 */
        /* <DEDUP_REMOVED lines=18> */
[----:B------:R0:W-:Y:S04]  /*378e0*/  STL.64 [R1+0x2fa0], R24 ;  /* 0x002fa01801007387 */ /* 0x0001e80000100a00 */
[----:B0-----:R-:W4:Y:S04]  /*378f0*/  LDL.LU R24, [R1+0xf0] ;  /* 0x0000f00001187983 */ /* 0x001f280000300800 */
[----:B------:R-:W4:Y:S04]  /*37900*/  LDL.LU R25, [R1+0xf4] ;  /* 0x0000f40001197983 */ /* 0x000f280000300800 */
[----:B------:R-:W2:Y:S04]  /*37910*/  LDL.LU R26, [R1+0xf8] ;  /* 0x0000f800011a7983 */ /* 0x000ea80000300800 */
[----:B------:R-:W2:Y:S04]  /*37920*/  LDL.LU R27, [R1+0xfc] ;  /* 0x0000fc00011b7983 */ /* 0x000ea80000300800 */
[----:B------:R-:W3:Y:S04]  /*37930*/  LDL R2, [R1+0x968] ;  /* 0x0009680001027983 */ /* 0x000ee80000100800 */
[----:B------:R-:W3:Y:S04]  /*37940*/  LDL R3, [R1+0x96c] ;  /* 0x00096c0001037983 */ /* 0x000ee80000100800 */
[----:B--2---:R-:W-:Y:S04]  /*37950*/  STL.64 [R1+0x2fb8], R26 ;  /* 0x002fb81a01007387 */ /* 0x004fe80000100a00 */
[----:B----4-:R0:W-:Y:S04]  /*37960*/  STL.64 [R1+0x2fb0], R24 ;  /* 0x002fb01801007387 */ /* 0x0101e80000100a00 */
[----:B0-----:R-:W2:Y:S04]  /*37970*/  LDL.LU R24, [R1+0xd0] ;  /* 0x0000d00001187983 */ /* 0x001ea80000300800 */
[----:B------:R-:W2:Y:S04]  /*37980*/  LDL.LU R25, [R1+0xd4] ;  /* 0x0000d40001197983 */ /* 0x000ea80000300800 */
[----:B------:R-:W4:Y:S04]  /*37990*/  LDL.LU R26, [R1+0xd8] ;  /* 0x0000d800011a7983 */ /* 0x000f280000300800 */
[----:B------:R-:W4:Y:S04]  /*379a0*/  LDL.LU R27, [R1+0xdc] ;  /* 0x0000dc00011b7983 */ /* 0x000f280000300800 */
[----:B------:R-:W3:Y:S04]  /*379b0*/  LDL R12, [R1+0x958] ;  /* 0x00095800010c7983 */ /* 0x000ee80000100800 */
[----:B------:R-:W3:Y:S04]  /*379c0*/  LDL R13, [R1+0x95c] ;  /* 0x00095c00010d7983 */ /* 0x000ee80000100800 */
[----:B----4-:R-:W-:Y:S04]  /*379d0*/  STL.64 [R1+0x2fc8], R26 ;  /* 0x002fc81a01007387 */ /* 0x010fe80000100a00 */
[----:B--2---:R0:W-:Y:S04]  /*379e0*/  STL.64 [R1+0x2fc0], R24 ;  /* 0x002fc01801007387 */ /* 0x0041e80000100a00 */
[----:B------:R-:W2:Y:S04]  /*379f0*/  LDL R28, [R1+0x978] ;  /* 0x00097800011c7983 */ /* 0x000ea80000100800 */
[----:B------:R-:W4:Y:S04]  /*37a00*/  LDL R29, [R1+0x97c] ;  /* 0x00097c00011d7983 */ /* 0x000f280000100800 */
[----:B0-----:R-:W2:Y:S04]  /*37a10*/  LDL.64 R24, [R1+0x18] ;  /* 0x0000180001187983 */ /* 0x001ea80000100a00 */
[----:B---3--:R-:W-:Y:S04]  /*37a20*/  STL.64 [R1+0x2f98], R10 ;  /* 0x002f980a01007387 */ /* 0x008fe80000100a00 */
[----:B------:R0:W-:Y:S04]  /*37a30*/  STL.64 [R1+0x2f90], R8 ;  /* 0x002f900801007387 */ /* 0x0001e80000100a00 */
[----:B0-----:R-:W3:Y:S04]  /*37a40*/  LDL.LU R8, [R1+0x110] ;  /* 0x0001100001087983 */ /* 0x001ee80000300800 */
        /* <DEDUP_REMOVED lines=9> */
[----:B----4-:R-:W-:Y:S04]  /*37ae0*/  STL.64 [R1+0x2fe8], R10 ;  /* 0x002fe80a01007387 */ /* 0x010fe80000100a00 */
[----:B---3--:R0:W-:Y:S04]  /*37af0*/  STL.64 [R1+0x2fe0], R8 ;  /* 0x002fe00801007387 */ /* 0x0081e80000100a00 */
[----:B0-----:R-:W2:Y:S04]  /*37b00*/  LDL.LU R8, [R1+0x90] ;  /* 0x0000900001087983 */ /* 0x001ea80000300800 */
[----:B------:R-:W2:Y:S04]  /*37b10*/  LDL.LU R9, [R1+0x94] ;  /* 0x0000940001097983 */ /* 0x000ea80000300800 */
[----:B------:R-:W2:Y:S04]  /*37b20*/  LDL.LU R10, [R1+0x98] ;  /* 0x00009800010a7983 */ /* 0x000ea80000300800 */
[----:B------:R-:W2:Y:S01]  /*37b30*/  LDL.LU R11, [R1+0x9c] ;  /* 0x00009c00010b7983 */ /* 0x000ea20000300800 */
[----:B------:R-:W-:-:S03]  /*37b40*/  IMAD.MOV.U32 R26, RZ, RZ, R4 ;  /* 0x000000ffff1a7224 */ /* 0x000fc600078e0004 */
[----:B------:R-:W3:Y:S04]  /*37b50*/  LDL R22, [R1+0x9a8] ;  /* 0x0009a80001167983 */ /* 0x000ee80000100800 */
[----:B------:R-:W4:Y:S04]  /*37b60*/  LDL R23, [R1+0x9ac] ;  /* 0x0009ac0001177983 */ /* 0x000f280000100800 */
[----:B------:R-:W4:Y:S04]  /*37b70*/  LDL R20, [R1+0x9b8] ;  /* 0x0009b80001147983 */ /* 0x000f280000100800 */
[----:B------:R-:W4:Y:S04]  /*37b80*/  LDL R21, [R1+0x9bc] ;  /* 0x0009bc0001157983 */ /* 0x000f280000100800 */
[----:B------:R-:W4:Y:S04]  /*37b90*/  LDL.LU R4, [R1+0x190] ;  /* 0x0001900001047983 */ /* 0x000f280000300800 */
[----:B------:R-:W4:Y:S04]  /*37ba0*/  LDL.LU R5, [R1+0x194] ;  /* 0x0001940001057983 */ /* 0x000f280000300800 */
[----:B------:R-:W4:Y:S04]  /*37bb0*/  LDL.LU R6, [R1+0x198] ;  /* 0x0001980001067983 */ /* 0x000f280000300800 */
[----:B------:R-:W4:Y:S04]  /*37bc0*/  LDL.LU R7, [R1+0x19c] ;  /* 0x00019c0001077983 */ /* 0x000f280000300800 */
[----:B------:R-:W4:Y:S04]  /*37bd0*/  LDL R14, [R1+0x9c8] ;  /* 0x0009c800010e7983 */ /* 0x000f280000100800 */
[----:B------:R-:W4:Y:S01]  /*37be0*/  LDL R15, [R1+0x9cc] ;  /* 0x0009cc00010f7983 */ /* 0x000f220000100800 */
[----:B--2---:R-:W-:-:S15]  /*37bf0*/  HMMA.16816.F32 R8, R16, R24, R8 ;  /* 0x000000181008723c */ /* 0x004fde0000001808 */
[----:B------:R-:W-:-:S08]  /*37c00*/  NOP ;  /* 0x0000000000007918 */ /* 0x000fd00000000000 */
[----:B------:R-:W-:Y:S04]  /*37c10*/  STL.64 [R1+0xa0], R8 ;  /* 0x0000a00801007387 */ /* 0x000fe80000100a00 */
[----:B------:R0:W-:Y:S04]  /*37c20*/  STL.64 [R1+0xa8], R10 ;  /* 0x0000a80a01007387 */ /* 0x0001e80000100a00 */
[----:B0-----:R-:W2:Y:S04]  /*37c30*/  LDL.LU.64 R10, [R1+0x2fe8] ;  /* 0x002fe800010a7983 */ /* 0x001ea80000300a00 */
[----:B------:R-:W2:Y:S01]  /*37c40*/  LDL.LU.64 R8, [R1+0x2fe0] ;  /* 0x002fe00001087983 */ /* 0x000ea20000300a00 */
[----:B------:R-:W-:-:S02]  /*37c50*/  IMAD.MOV.U32 R27, RZ, RZ, R0 ;  /* 0x000000ffff1b7224 */ /* 0x000fc400078e0000 */
[----:B------:R-:W-:-:S05]  /*37c60*/  IMAD.MOV.U32 R0, RZ, RZ, R25 ;  /* 0x000000ffff007224 */ /* 0x000fca00078e0019 */
[----:B------:R-:W-:Y:S01]  /*37c70*/  STL [R1+0x2f20], R0 ;  /* 0x002f200001007387 */ /* 0x000fe20000100800 */
[----:B--2---:R-:W-:Y:S03]  /*37c80*/  HMMA.16816.F32 R24, R16, R26, R8 ;  /* 0x0000001a1018723c */ /* 0x004fe60000001808 */
[----:B------:R-:W2:Y:S04]  /*37c90*/  LDL.LU.64 R10, [R1+0x2fd8] ;  /* 0x002fd800010a7983 */ /* 0x000ea80000300a00 */
[----:B------:R-:W2:-:S15]  /*37ca0*/  LDL.LU.64 R8, [R1+0x2fd0] ;  /* 0x002fd00001087983 */ /* 0x000e9e0000300a00 */
[----:B------:R-:W-:-:S01]  /*37cb0*/  NOP ;  /* 0x0000000000007918 */ /* 0x000fc20000000000 */
[----:B------:R-:W-:Y:S04]  /*37cc0*/  STL.64 [R1+0xc0], R24 ;  /* 0x0000c01801007387 */ /* 0x000fe80000100a00 */
[----:B------:R0:W-:Y:S04]  /*37cd0*/  STL.64 [R1+0xc8], R26 ;  /* 0x0000c81a01007387 */ /* 0x0001e80000100a00 */
[----:B0-----:R-:W3:Y:S04]  /*37ce0*/  LDL.LU.64 R26, [R1+0x2fc8] ;  /* 0x002fc800011a7983 */ /* 0x001ee80000300a00 */
[----:B------:R-:W3:Y:S01]  /*37cf0*/  LDL.LU.64 R24, [R1+0x2fc0] ;  /* 0x002fc00001187983 */ /* 0x000ee20000300a00 */
[----:B------:R-:W-:-:S02]  /*37d00*/  F2FP.F16.E4M3.UNPACK_B R12, R12 ;  /* 0x0000000cff0c723e */ /* 0x000fc400020006ff */
[----:B------:R-:W-:-:S03]  /*37d10*/  F2FP.F16.E4M3.UNPACK_B R13, R13 ;  /* 0x0000000dff0d723e */ /* 0x000fc600020006ff */
[----:B------:R-:W-:Y:S04]  /*37d20*/  STL [R1+0x8], R12 ;  /* 0x0000080c01007387 */ /* 0x000fe80000100800 */
[----:B------:R-:W-:Y:S01]  /*37d30*/  STL [R1+0xc], R13 ;  /* 0x00000c0d01007387 */ /* 0x000fe20000100800 */
[----:B---3--:R-:W-:-:S15]  /*37d40*/  HMMA.16816.F32 R24, R16, R12, R24 ;  /* 0x0000000c1018723c */ /* 0x008fde0000001818 */
[----:B------:R-:W-:-:S08]  /*37d50*/  NOP ;  /* 0x0000000000007918 */ /* 0x000fd00000000000 */
[----:B------:R-:W-:Y:S04]  /*37d60*/  STL.64 [R1+0xe0], R24 ;  /* 0x0000e01801007387 */ /* 0x000fe80000100a00 */
[----:B------:R0:W-:Y:S04]  /*37d70*/  STL.64 [R1+0xe8], R26 ;  /* 0x0000e81a01007387 */ /* 0x0001e80000100a00 */
[----:B0-----:R-:W3:Y:S04]  /*37d80*/  LDL.LU.64 R26, [R1+0x2fb8] ;  /* 0x002fb800011a7983 */ /* 0x001ee80000300a00 */
[----:B------:R-:W3:Y:S01]  /*37d90*/  LDL.LU.64 R24, [R1+0x2fb0] ;  /* 0x002fb00001187983 */ /* 0x000ee20000300a00 */
[----:B------:R-:W-:-:S02]  /*37da0*/  F2FP.F16.E4M3.UNPACK_B R2, R2 ;  /* 0x00000002ff02723e */ /* 0x000fc400020006ff */
[----:B------:R-:W-:Y:S02]  /*37db0*/  F2FP.F16.E4M3.UNPACK_B R3, R3 ;  /* 0x00000003ff03723e */ /* 0x000fe400020006ff */
[----:B------:R-:W-:Y:S02]  /*37dc0*/  F2FP.F16.E4M3.UNPACK_B R28, R28 ;  /* 0x0000001cff1c723e */ /* 0x000fe400020006ff */
[----:B------:R-:W-:-:S07]  /*37dd0*/  F2FP.F16.E4M3.UNPACK_B R29, R29 ;  /* 0x0000001dff1d723e */ /* 0x000fce00020006ff */
[C---:B--2---:R-:W-:Y:S01]  /*37de0*/  HMMA.16816.F32 R8, R16.reuse, R28, R8 ;  /* 0x0000001c1008723c */ /* 0x044fe20000001808 */
[----:B------:R-:W-:Y:S01]  /*37df0*/  IMAD.MOV.U32 R0, RZ, RZ, R13 ;  /* 0x000000ffff007224 */ /* 0x000fe200078e000d */
[----:B------:R-:W-:Y:S04]  /*37e00*/  STL [R1], R2 ;  /* 0x0000000201007387 */ /* 0x000fe80000100800 */
[----:B------:R-:W-:Y:S04]  /*37e10*/  STL [R1+0x2f38], R0 ;  /* 0x002f380001007387 */ /* 0x000fe80000100800 */
[----:B------:R-:W-:Y:S01]  /*37e20*/  STL [R1+0x4], R3 ;  /* 0x0000040301007387 */ /* 0x000fe20000100800 */
        /* <DEDUP_REMOVED lines=10> */
[----:B------:R-:W-:Y:S01]  /*37ed0*/  STL.64 [R1+0x2ec0], R28 ;  /* 0x002ec01c01007387 */ /* 0x000fe20000100a00 */
[----:B--2---:R-:W-:-:S02]  /*37ee0*/  F2FP.F16.E4M3.UNPACK_B R26, R26 ;  /* 0x0000001aff1a723e */ /* 0x004fc400020006ff */
[----:B------:R-:W-:-:S07]  /*37ef0*/  F2FP.F16.E4M3.UNPACK_B R27, R27 ;  /* 0x0000001bff1b723e */ /* 0x000fce00020006ff */
[----:B----4-:R-:W-:-:S15]  /*37f00*/  HMMA.16816.F32 R8, R16, R26, R8 ;  /* 0x0000001a1008723c */ /* 0x010fde0000001808 */
[----:B------:R-:W-:-:S08]  /*37f10*/  NOP ;  /* 0x0000000000007918 */ /* 0x000fd00000000000 */
[----:B------:R-:W-:Y:S04]  /*37f20*/  STL.64 [R1+0x150], R8 ;  /* 0x0001500801007387 */ /* 0x000fe80000100a00 */
[----:B------:R0:W-:Y:S04]  /*37f30*/  STL.64 [R1+0x158], R10 ;  /* 0x0001580a01007387 */ /* 0x0001e80000100a00 */
[----:B0-----:R-:W2:Y:S04]  /*37f40*/  LDL.LU.64 R10, [R1+0x2f88] ;  /* 0x002f8800010a7983 */ /* 0x001ea80000300a00 */
[----:B------:R-:W2:Y:S01]  /*37f50*/  LDL.LU.64 R8, [R1+0x2f80] ;  /* 0x002f800001087983 */ /* 0x000ea20000300a00 */
[----:B---3--:R-:W-:-:S02]  /*37f60*/  F2FP.F16.E4M3.UNPACK_B R24, R24 ;  /* 0x00000018ff18723e */ /* 0x008fc400020006ff */
        /* <DEDUP_REMOVED lines=8> */
[----:B------:R-:W2:Y:S01]  /*37ff0*/  LDL.LU.64 R8, [R1+0x2f70] ;  /* 0x002f700001087983 */ /* 0x000ea20000300a00 */
[----:B------:R-:W-:Y:S01]  /*38000*/  HMMA.16816.F32 R4, R16, R22, R4 ;  /* 0x000000161004723c */ /* 0x000fe20000001804 */
[----:B------:R-:W-:-:S02]  /*38010*/  F2FP.F16.E4M3.UNPACK_B R20, R20 ;  /* 0x00000014ff14723e */ /* 0x000fc400020006ff */
[----:B------:R-:W-:Y:S01]  /*38020*/  F2FP.F16.E4M3.UNPACK_B R21, R21 ;  /* 0x00000015ff15723e */ /* 0x000fe200020006ff */
[----:B------:R-:W-:Y:S04]  /*38030*/  STL.64 [R1+0x2eb8], R26 ;  /* 0x002eb81a01007387 */ /* 0x000fe80000100a00 */
[----:B------:R0:W-:-:S15]  /*38040*/  STL.64 [R1+0x2eb0], R24 ;  /* 0x002eb01801007387 */ /* 0x0001de0000100a00 */
[----:B------:R-:W-:Y:S04]  /*38050*/  STL.64 [R1+0x190], R4 ;  /* 0x0001900401007387 */ /* 0x000fe80000100a00 */
[----:B------:R2:W-:Y:S04]  /*38060*/  STL.64 [R1+0x198], R6 ;  /* 0x0001980601007387 */ /* 0x0005e80000100a00 */
[----:B0-----:R-:W3:Y:S01]  /*38070*/  LDL.LU R24, [R1+0x8b0] ;  /* 0x0008b00001187983 */ /* 0x001ee20000300800 */
[----:B--2---:R-:W-:-:S15]  /*38080*/  HMMA.16816.F32 R4, R16, R20, R8 ;  /* 0x000000141004723c */ /* 0x004fde0000001808 */
[----:B------:R-:W-:-:S08]  /*38090*/  NOP ;  /* 0x0000000000007918 */ /* 0x000fd00000000000 */
[----:B------:R0:W-:Y:S04]  /*380a0*/  STL.64 [R1+0x1c0], R4 ;  /* 0x0001c00401007387 */ /* 0x0001e80000100a00 */
[----:B------:R-:W-:Y:S04]  /*380b0*/  STL.64 [R1+0x1c8], R6 ;  /* 0x0001c80601007387 */ /* 0x000fe80000100a00 */
[----:B------:R-:W3:Y:S04]  /*380c0*/  LDL.LU R25, [R1+0x8b4] ;  /* 0x0008b40001197983 */ /* 0x000ee80000300800 */
[----:B------:R-:W2:Y:S04]  /*380d0*/  LDL.LU R26, [R1+0x8b8] ;  /* 0x0008b800011a7983 */ /* 0x000ea80000300800 */
[----:B------:R-:W2:Y:S04]  /*380e0*/  LDL.LU R27, [R1+0x8bc] ;  /* 0x0008bc00011b7983 */ /* 0x000ea80000300800 */
[----:B------:R-:W4:Y:S04]  /*380f0*/  LDL R12, [R1+0x9d8] ;  /* 0x0009d800010c7983 */ /* 0x000f280000100800 */
[----:B------:R-:W4:Y:S04]  /*38100*/  LDL R13, [R1+0x9dc] ;  /* 0x0009dc00010d7983 */ /* 0x000f280000100800 */
[----:B0-----:R-:W3:Y:S04]  /*38110*/  LDL.LU R4, [R1+0x114c] ;  /* 0x00114c0001047983 */ /* 0x001ee80000300800 */
[----:B------:R-:W2:Y:S04]  /*38120*/  LDL.LU R5, [R1+0x1154] ;  /* 0x0011540001057983 */ /* 0x000ea80000300800 */
[----:B--2---:R0:W-:Y:S04]  /*38130*/  STL [R1+0x2f58], R5 ;  /* 0x002f580501007387 */ /* 0x0041e80000100800 */
[----:B0-----:R-:W3:Y:S04]  /*38140*/  LDL.LU R5, [R1+0x1150] ;  /* 0x0011500001057983 */ /* 0x001ee80000300800 */
[----:B------:R-:W2:Y:S04]  /*38150*/  LDL.LU R6, [R1+0x115c] ;  /* 0x00115c0001067983 */ /* 0x000ea80000300800 */
[----:B--2---:R0:W-:Y:S04]  /*38160*/  STL [R1+0x2f54], R6 ;  /* 0x002f540601007387 */ /* 0x0041e80000100800 */
[----:B0-----:R-:W2:Y:S04]  /*38170*/  LDL.LU R6, [R1+0x1158] ;  /* 0x0011580001067983 */ /* 0x001ea80000300800 */
[----:B------:R-:W4:Y:S04]  /*38180*/  LDL R10, [R1+0x9e8] ;  /* 0x0009e800010a7983 */ /* 0x000f280000100800 */
[----:B----4-:R0:W-:Y:S04]  /*38190*/  STL [R1+0x2f50], R10 ;  /* 0x002f500a01007387 */ /* 0x0101e80000100800 */
[----:B0-----:R-:W4:Y:S04]  /*381a0*/  LDL.LU R10, [R1+0x1160] ;  /* 0x00116000010a7983 */ /* 0x001f280000300800 */
[----:B------:R-:W4:Y:S04]  /*381b0*/  LDL R11, [R1+0x9ec] ;  /* 0x0009ec00010b7983 */ /* 0x000f280000100800 */
[----:B------:R-:W4:Y:S04]  /*381c0*/  LDL.LU R0, [R1+0x1168] ;  /* 0x0011680001007983 */ /* 0x000f280000300800 */
[----:B------:R-:W2:Y:S01]  /*381d0*/  LDL.LU R7, [R1+0x1164] ;  /* 0x0011640001077983 */ /* 0x000ea20000300800 */
[----:B------:R-:W-:-:S02]  /*381e0*/  F2FP.F16.E4M3.UNPACK_B R14, R14 ;  /* 0x0000000eff0e723e */ /* 0x000fc400020006ff */
[----:B------:R-:W-:Y:S01]  /*381f0*/  F2FP.F16.E4M3.UNPACK_B R15, R15 ;  /* 0x0000000fff0f723e */ /* 0x000fe200020006ff */
[----:B--2---:R-:W-:Y:S04]  /*38200*/  STL.64 [R1+0x2f68], R6 ;  /* 0x002f680601007387 */ /* 0x004fe80000100a00 */
[----:B---3--:R0:W-:Y:S04]  /*38210*/  STL.64 [R1+0x2f60], R4 ;  /* 0x002f600401007387 */ /* 0x0081e80000100a00 */
[----:B0-----:R-:W2:Y:S04]  /*38220*/  LDL.LU R4, [R1+0x870] ;  /* 0x0008700001047983 */ /* 0x001ea80000300800 */
[----:B------:R-:W2:Y:S04]  /*38230*/  LDL.LU R5, [R1+0x874] ;  /* 0x0008740001057983 */ /* 0x000ea80000300800 */
[----:B------:R-:W2:Y:S04]  /*38240*/  LDL.LU R6, [R1+0x878] ;  /* 0x0008780001067983 */ /* 0x000ea80000300800 */
[----:B------:R-:W2:Y:S04]  /*38250*/  LDL.LU R7, [R1+0x87c] ;  /* 0x00087c0001077983 */ /* 0x000ea80000300800 */
[----:B------:R-:W3:Y:S04]  /*38260*/  LDL R8, [R1+0x9f8] ;  /* 0x0009f80001087983 */ /* 0x000ee80000100800 */
[----:B------:R-:W3:Y:S04]  /*38270*/  LDL R9, [R1+0x9fc] ;  /* 0x0009fc0001097983 */ /* 0x000ee80000100800 */
[----:B------:R-:W3:Y:S04]  /*38280*/  LDL R2, [R1+0xa08] ;  /* 0x000a080001027983 */ /* 0x000ee80000100800 */
[----:B------:R-:W3:Y:S04]  /*38290*/  LDL R3, [R1+0xa0c] ;  /* 0x000a0c0001037983 */ /* 0x000ee80000100800 */
[----:B------:R-:W3:Y:S04]  /*382a0*/  LDL R28, [R1+0xa18] ;  /* 0x000a1800011c7983 */ /* 0x000ee80000100800 */
[----:B------:R-:W3:Y:S04]  /*382b0*/  LDL R29, [R1+0xa1c] ;  /* 0x000a1c00011d7983 */ /* 0x000ee80000100800 */
[----:B------:R-:W-:Y:S04]  /*382c0*/  STL.64 [R1+0x2f30], R26 ;  /* 0x002f301a01007387 */ /* 0x000fe80000100a00 */
[----:B------:R0:W-:Y:S04]  /*382d0*/  STL.64 [R1+0x2f28], R24 ;  /* 0x002f281801007387 */ /* 0x0001e80000100a00 */
[----:B0-----:R-:W4:Y:S04]  /*382e0*/  LDL.LU R24, [R1+0x910] ;  /* 0x0009100001187983 */ /* 0x001f280000300800 */
[----:B------:R-:W4:Y:S04]  /*382f0*/  LDL.LU R25, [R1+0x914] ;  /* 0x0009140001197983 */ /* 0x000f280000300800 */
[----:B------:R-:W3:Y:S04]  /*38300*/  LDL.LU R26, [R1+0x918] ;  /* 0x00091800011a7983 */ /* 0x000ee80000300800 */
[----:B------:R-:W3:Y:S01]  /*38310*/  LDL.LU R27, [R1+0x91c] ;  /* 0x00091c00011b7983 */ /* 0x000ee20000300800 */
[----:B--2---:R-:W-:Y:S03]  /*38320*/  HMMA.16816.F32 R4, R16, R14, R4 ;  /* 0x0000000e1004723c */ /* 0x004fe60000001804 */
[----:B---3--:R-:W-:Y:S04]  /*38330*/  STL.64 [R1+0x2f48], R26 ;  /* 0x002f481a01007387 */ /* 0x008fe80000100a00 */
[----:B----4-:R0:W-:Y:S04]  /*38340*/  STL.64 [R1+0x2f40], R24 ;  /* 0x002f401801007387 */ /* 0x0101e80000100a00 */
        /* <DEDUP_REMOVED lines=10> */
[----:B------:R-:W-:Y:S04]  /*383f0*/  STL.64 [R1+0x1e0], R4 ;  /* 0x0001e00401007387 */ /* 0x000fe80000100a00 */
[----:B------:R0:W-:Y:S04]  /*38400*/  STL.64 [R1+0x1e8], R6 ;  /* 0x0001e80601007387 */ /* 0x0001e80000100a00 */
[----:B0-----:R-:W4:Y:S04]  /*38410*/  LDL.LU.64 R6, [R1+0x2f68] ;  /* 0x002f680001067983 */ /* 0x001f280000300a00 */
[----:B------:R-:W2:Y:S02]  /*38420*/  LDL.LU.64 R4, [R1+0x2f60] ;  /* 0x002f600001047983 */ /* 0x000ea40000300a00 */
[----:B--2---:R-:W-:-:S02]  /*38430*/  IMAD R4, R4, 0x100, R5 ;  /* 0x0000010004047824 */ /* 0x004fc400078e0205 */
[----:B------:R-:W4:Y:S01]  /*38440*/  LDL.LU R5, [R1+0x2f58] ;  /* 0x002f580001057983 */ /* 0x000f220000300800 */
[----:B------:R-:W-:Y:S02]  /*38450*/  F2FP.F16.E4M3.UNPACK_B R12, R12 ;  /* 0x0000000cff0c723e */ /* 0x000fe400020006ff */
[----:B------:R-:W-:-:S07]  /*38460*/  F2FP.F16.E4M3.UNPACK_B R13, R13 ;  /* 0x0000000dff0d723e */ /* 0x000fce00020006ff */
[----:B------:R-:W-:Y:S01]  /*38470*/  HMMA.16816.F32 R24, R16, R12, R24 ;  /* 0x0000000c1018723c */ /* 0x000fe20000001818 */
[----:B----4-:R-:W-:Y:S02]  /*38480*/  IMAD R5, R5, 0x100, R6 ;  /* 0x0000010005057824 */ /* 0x010fe400078e0206 */
[----:B------:R-:W2:Y:S02]  /*38490*/  LDL.LU R6, [R1+0x2f54] ;  /* 0x002f540001067983 */ /* 0x000ea40000300800 */
[----:B--2---:R-:W-:Y:S02]  /*384a0*/  IMAD R6, R6, 0x100, R10 ;  /* 0x0000010006067824 */ /* 0x004fe400078e020a */
[----:B------:R-:W2:-:S15]  /*384b0*/  LDL.LU R10, [R1+0x2f50] ;  /* 0x002f5000010a7983 */ /* 0x000e9e0000300800 */
[----:B------:R-:W-:-:S01]  /*384c0*/  NOP ;  /* 0x0000000000007918 */ /* 0x000fc20000000000 */
        /* <DEDUP_REMOVED lines=10> */
[----:B------:R-:W-:-:S02]  /*38570*/  F2FP.F16.E4M3.UNPACK_B R11, R11 ;  /* 0x0000000bff0b723e */ /* 0x000fc400020006ff */
[----:B------:R-:W-:Y:S02]  /*38580*/  F2FP.F16.E4M3.UNPACK_B R8, R8 ;  /* 0x00000008ff08723e */ /* 0x000fe400020006ff */
[----:B------:R-:W-:Y:S01]  /*38590*/  F2FP.F16.E4M3.UNPACK_B R9, R9 ;  /* 0x00000009ff09723e */ /* 0x000fe200020006ff */
[----:B------:R-:W-:Y:S02]  /*385a0*/  IMAD R7, R7, 0x100, R0 ;  /* 0x0000010007077824 */ /* 0x000fe400078e0200 */
[----:B------:R-:W3:Y:S01]  /*385b0*/  LDL.LU R0, [R1+0x2f38] ;  /* 0x002f380001007983 */ /* 0x000ee20000300800 */
[----:B--2---:R-:W-:-:S03]  /*385c0*/  F2FP.F16.E4M3.UNPACK_B R10, R10 ;  /* 0x0000000aff0a723e */ /* 0x004fc600020006ff */
[C---:B----4-:R-:W-:Y:S06]  /*385d0*/  HMMA.16816.F32 R24, R16.reuse, R8, R24 ;  /* 0x000000081018723c */ /* 0x050fec0000001818 */
[----:B---3--:R-:W-:-:S15]  /*385e0*/  HMMA.16816.F32 R12, R16, R10, R12 ;  /* 0x0000000a100c723c */ /* 0x008fde000000180c */
[----:B------:R-:W-:-:S08]  /*385f0*/  NOP ;  /* 0x0000000000007918 */ /* 0x000fd00000000000 */
[----:B------:R-:W-:Y:S04]  /*38600*/  STL.64 [R1+0x250], R12 ;  /* 0x0002500c01007387 */ /* 0x000fe80000100a00 */
[----:B------:R-:W-:Y:S04]  /*38610*/  STL.64 [R1+0x258], R14 ;  /* 0x0002580e01007387 */ /* 0x000fe80000100a00 */
        /* <DEDUP_REMOVED lines=8> */
[----:B------:R-:W-:Y:S04]  /*386a0*/  STL [R1+0x2e5c], R8 ;  /* 0x002e5c0801007387 */ /* 0x000fe80000100800 */
[----:B------:R-:W-:Y:S04]  /*386b0*/  STL [R1+0x20], R12 ;  /* 0x0000200c01007387 */ /* 0x000fe80000100800 */
[----:B------:R-:W-:Y:S01]  /*386c0*/  STL [R1+0x2e58], R9 ;  /* 0x002e580901007387 */ /* 0x000fe20000100800 */
[----:B------:R-:W-:Y:S03]  /*386d0*/  HMMA.16816.F32 R20, R16, R2, R20 ;  /* 0x000000021014723c */ /* 0x000fe60000001814 */
[----:B------:R-:W-:Y:S04]  /*386e0*/  STL [R1+0x24], R13 ;  /* 0x0000240d01007387 */ /* 0x000fe80000100800 */
[----:B------:R-:W-:Y:S04]  /*386f0*/  STL.64 [R1+0x2ef8], R10 ;  /* 0x002ef80a01007387 */ /* 0x000fe80000100a00 */
[----:B------:R-:W-:-:S12]  /*38700*/  STL.64 [R1+0x2f10], R2 ;  /* 0x002f100201007387 */ /* 0x000fd80000100a00 */
[----:B------:R0:W-:Y:S04]  /*38710*/  STL.64 [R1+0x880], R20 ;  /* 0x0008801401007387 */ /* 0x0001e80000100a00 */
[----:B------:R1:W-:Y:S04]  /*38720*/  STL.64 [R1+0x888], R22 ;  /* 0x0008881601007387 */ /* 0x0003e80000100a00 */
[----:B0-----:R-:W3:Y:S01]  /*38730*/  LDL.LU R20, [R1+0x730] ;  /* 0x0007300001147983 */ /* 0x001ee20000300800 */
[----:B--2---:R-:W-:-:S15]  /*38740*/  HMMA.16816.F32 R8, R16, R12, R24 ;  /* 0x0000000c1008723c */ /* 0x004fde0000001818 */
[----:B------:R-:W-:-:S08]  /*38750*/  NOP ;  /* 0x0000000000007918 */ /* 0x000fd00000000000 */
[----:B------:R-:W-:Y:S04]  /*38760*/  STL.64 [R1+0x7b0], R8 ;  /* 0x0007b00801007387 */ /* 0x000fe80000100a00 */
[----:B------:R-:W-:Y:S04]  /*38770*/  STL.64 [R1+0x7b8], R10 ;  /* 0x0007b80a01007387 */ /* 0x000fe80000100a00 */
[----:B------:R-:W3:Y:S04]  /*38780*/  LDL.LU R21, [R1+0x734] ;  /* 0x0007340001157983 */ /* 0x000ee80000300800 */
[----:B-1----:R-:W2:Y:S04]  /*38790*/  LDL.LU R22, [R1+0x738] ;  /* 0x0007380001167983 */ /* 0x002ea80000300800 */
[----:B------:R-:W2:Y:S04]  /*387a0*/  LDL.LU R23, [R1+0x73c] ;  /* 0x00073c0001177983 */ /* 0x000ea80000300800 */
[----:B------:R-:W4:Y:S04]  /*387b0*/  LDL.LU R24, [R1+0x750] ;  /* 0x0007500001187983 */ /* 0x000f280000300800 */
[----:B------:R-:W4:Y:S04]  /*387c0*/  LDL.LU R25, [R1+0x754] ;  /* 0x0007540001197983 */ /* 0x000f280000300800 */
[----:B------:R-:W3:Y:S04]  /*387d0*/  LDL.LU R26, [R1+0x758] ;  /* 0x00075800011a7983 */ /* 0x000ee80000300800 */
[----:B------:R-:W3:Y:S04]  /*387e0*/  LDL.LU R27, [R1+0x75c] ;  /* 0x00075c00011b7983 */ /* 0x000ee80000300800 */
[----:B---3--:R-:W-:Y:S04]  /*387f0*/  STL.64 [R1+0x2ed0], R26 ;  /* 0x002ed01a01007387 */ /* 0x008fe80000100a00 */
[----:B----4-:R0:W-:Y:S04]  /*38800*/  STL.64 [R1+0x2ec8], R24 ;  /* 0x002ec81801007387 */ /* 0x0101e80000100a00 */
[----:B0-----:R-:W3:Y:S04]  /*38810*/  LDL.LU R24, [R1+0x760] ;  /* 0x0007600001187983 */ /* 0x001ee80000300800 */
[----:B------:R-:W3:Y:S04]  /*38820*/  LDL.LU R25, [R1+0x764] ;  /* 0x0007640001197983 */ /* 0x000ee80000300800 */
[----:B------:R-:W4:Y:S04]  /*38830*/  LDL.LU R26, [R1+0x768] ;  /* 0x00076800011a7983 */ /* 0x000f280000300800 */
[----:B------:R-:W4:Y:S04]  /*38840*/  LDL.LU R27, [R1+0x76c] ;  /* 0x00076c00011b7983 */ /* 0x000f280000300800 */
[----:B----4-:R0:W-:Y:S04]  /*38850*/  STL.64 [R1+0x2ee0], R26 ;  /* 0x002ee01a01007387 */ /* 0x0101e80000100a00 */
[----:B0-----:R-:W4:Y:S01]  /*38860*/  LDL R26, [R1+0x8] ;  /* 0x00000800011a7983 */ /* 0x001f220000100800 */
[----:B------:R-:W-:-:S03]  /*38870*/  IMAD.MOV.U32 R27, RZ, RZ, R0 ;  /* 0x000000ffff1b7224 */ /* 0x000fc600078e0000 */
[----:B------:R-:W2:Y:S04]  /*38880*/  LDL.LU R0, [R1+0x2f20] ;  /* 0x002f200001007983 */ /* 0x000ea80000300800 */
[----:B------:R-:W3:Y:S04]  /*38890*/  LDL.LU R8, [R1+0x840] ;  /* 0x0008400001087983 */ /* 0x000ee80000300800 */
[----:B------:R-:W3:Y:S04]  /*388a0*/  LDL.LU R9, [R1+0x844] ;  /* 0x0008440001097983 */ /* 0x000ee80000300800 */
[----:B------:R-:W4:Y:S04]  /*388b0*/  LDL.LU R10, [R1+0x848] ;  /* 0x00084800010a7983 */ /* 0x000f280000300800 */
[----:B------:R-:W4:Y:S04]  /*388c0*/  LDL.LU R11, [R1+0x84c] ;  /* 0x00084c00010b7983 */ /* 0x000f280000300800 */
[----:B------:R-:W3:Y:S01]  /*388d0*/  LDL R16, [R1+0x18] ;  /* 0x0000180001107983 */ /* 0x000ee20000100800 */
[----:B--2---:R-:W-:-:S05]  /*388e0*/  IMAD.MOV.U32 R17, RZ, RZ, R0 ;  /* 0x000000ffff117224 */ /* 0x004fca00078e0000 */
[----:B---3--:R0:W-:Y:S04]  /*388f0*/  STL.64 [R1+0x2f18], R16 ;  /* 0x002f181001007387 */ /* 0x0081e80000100a00 */
[----:B0-----:R-:W2:Y:S04]  /*38900*/  LDL.LU R16, [R1+0x8a0] ;  /* 0x0008a00001107983 */ /* 0x001ea80000300800 */
[----:B------:R-:W2:Y:S04]  /*38910*/  LDL.LU R17, [R1+0x8a4] ;  /* 0x0008a40001117983 */ /* 0x000ea80000300800 */
[----:B------:R-:W2:Y:S04]  /*38920*/  LDL.LU R18, [R1+0x8a8] ;  /* 0x0008a80001127983 */ /* 0x000ea80000300800 */
[----:B------:R-:W2:Y:S04]  /*38930*/  LDL.LU R19, [R1+0x8ac] ;  /* 0x0008ac0001137983 */ /* 0x000ea80000300800 */
[----:B------:R-:W2:Y:S04]  /*38940*/  LDL.64 R2, [R1+0x28] ;  /* 0x0000280001027983 */ /* 0x000ea80000100a00 */
[----:B----4-:R-:W-:Y:S04]  /*38950*/  STL.64 [R1+0x2f08], R10 ;  /* 0x002f080a01007387 */ /* 0x010fe80000100a00 */
[----:B------:R0:W-:Y:S04]  /*38960*/  STL.64 [R1+0x2f00], R8 ;  /* 0x002f000801007387 */ /* 0x0001e80000100a00 */
[----:B0-----:R-:W3:Y:S04]  /*38970*/  LDL.LU R8, [R1+0x850] ;  /* 0x0008500001087983 */ /* 0x001ee80000300800 */
[----:B------:R-:W3:Y:S04]  /*38980*/  LDL.LU R9, [R1+0x854] ;  /* 0x0008540001097983 */ /* 0x000ee80000300800 */
[----:B------:R-:W3:Y:S04]  /*38990*/  LDL.LU R10, [R1+0x858] ;  /* 0x00085800010a7983 */ /* 0x000ee80000300800 */
[----:B------:R-:W3:Y:S04]  /*389a0*/  LDL.LU R11, [R1+0x85c] ;  /* 0x00085c00010b7983 */ /* 0x000ee80000300800 */
[----:B------:R0:W-:Y:S04]  /*389b0*/  STL.64 [R1+0x2ed8], R24 ;  /* 0x002ed81801007387 */ /* 0x0001e80000100a00 */
[----:B------:R-:W4:Y:S04]  /*389c0*/  LDL.64 R28, [R1] ;  /* 0x00000000011c7983 */ /* 0x000f280000100a00 */
[----:B0-----:R-:W4:Y:S04]  /*389d0*/  LDL.64 R24, [R1+0x10] ;  /* 0x0000100001187983 */ /* 0x001f280000100a00 */
[----:B------:R-:W-:Y:S04]  /*389e0*/  STL.64 [R1+0x2ea8], R22 ;  /* 0x002ea81601007387 */ /* 0x000fe80000100a00 */
[----:B------:R0:W-:Y:S04]  /*389f0*/  STL.64 [R1+0x2ea0], R20 ;  /* 0x002ea01401007387 */ /* 0x0001e80000100a00 */
[----:B0-----:R-:W2:Y:S04]  /*38a00*/  LDL.LU R20, [R1+0x740] ;  /* 0x0007400001147983 */ /* 0x001ea80000300800 */
[----:B------:R-:W2:Y:S04]  /*38a10*/  LDL.LU R21, [R1+0x744] ;  /* 0x0007440001157983 */ /* 0x000ea80000300800 */
[----:B------:R-:W3:Y:S04]  /*38a20*/  LDL.LU R22, [R1+0x748] ;  /* 0x0007480001167983 */ /* 0x000ee80000300800 */
[----:B------:R-:W3:Y:S01]  /*38a30*/  LDL.LU R23, [R1+0x74c] ;  /* 0x00074c0001177983 */ /* 0x000ee20000300800 */
[----:B------:R-:W-:-:S02]  /*38a40*/  F2FP.F16.E4M3.UNPACK_B R4, R4 ;  /* 0x00000004ff04723e */ /* 0x000fc400020006ff */
[----:B------:R-:W-:Y:S02]  /*38a50*/  F2FP.F16.E4M3.UNPACK_B R5, R5 ;  /* 0x00000005ff05723e */ /* 0x000fe400020006ff */
[----:B------:R-:W-:Y:S02]  /*38a60*/  F2FP.F16.E4M3.UNPACK_B R6, R6 ;  /* 0x00000006ff06723e */ /* 0x000fe400020006ff */
[----:B------:R-:W-:Y:S01]  /*38a70*/  F2FP.F16.E4M3.UNPACK_B R7, R7 ;  /* 0x00000007ff07723e */ /* 0x000fe200020006ff */
        /* <DEDUP_REMOVED lines=8> */
[----:B------:R-:W4:Y:S04]  /*38b00*/  LDL.LU R14, [R1+0x718] ;  /* 0x00071800010e7983 */ /* 0x000f280000300800 */
[----:B------:R-:W4:Y:S01]  /*38b10*/  LDL.LU R15, [R1+0x71c] ;  /* 0x00071c00010f7983 */ /* 0x000f220000300800 */
[----:B------:R-:W-:Y:S03]  /*38b20*/  HMMA.16816.F32 R16, R4, R2, R16 ;  /* 0x000000020410723c */ /* 0x000fe60000001810 */
[----:B----4-:R-:W-:Y:S04]  /*38b30*/  STL.64 [R1+0x2e88], R14 ;  /* 0x002e880e01007387 */ /* 0x010fe80000100a00 */
[----:B---3--:R0:W-:Y:S04]  /*38b40*/  STL.64 [R1+0x2e80], R12 ;  /* 0x002e800c01007387 */ /* 0x0081e80000100a00 */
[----:B0-----:R-:W3:Y:S04]  /*38b50*/  LDL.LU R12, [R1+0x720] ;  /* 0x00072000010c7983 */ /* 0x001ee80000300800 */
[----:B------:R-:W3:Y:S04]  /*38b60*/  LDL.LU R13, [R1+0x724] ;  /* 0x00072400010d7983 */ /* 0x000ee80000300800 */
[----:B------:R-:W3:Y:S04]  /*38b70*/  LDL.LU R14, [R1+0x728] ;  /* 0x00072800010e7983 */ /* 0x000ee80000300800 */
[----:B------:R-:W3:Y:S04]  /*38b80*/  LDL.LU R15, [R1+0x72c] ;  /* 0x00072c00010f7983 */ /* 0x000ee80000300800 */
[----:B------:R0:W-:Y:S04]  /*38b90*/  STL.64 [R1+0x7a0], R16 ;  /* 0x0007a01001007387 */ /* 0x0001e80000100a00 */
[----:B------:R1:W-:Y:S04]  /*38ba0*/  STL.64 [R1+0x7a8], R18 ;  /* 0x0007a81201007387 */ /* 0x0003e80000100a00 */
[----:B0-----:R-:W4:Y:S01]  /*38bb0*/  LDL.LU.64 R16, [R1+0x2f18] ;  /* 0x002f180001107983 */ /* 0x001f220000300a00 */
[----:B-1----:R-:W-:-:S02]  /*38bc0*/  IMAD.MOV.U32 R19, RZ, RZ, R2 ;  /* 0x000000ffff137224 */ /* 0x002fc400078e0002 */
[----:B------:R-:W-:Y:S02]  /*38bd0*/  IMAD.MOV.U32 R18, RZ, RZ, R3 ;  /* 0x000000ffff127224 */ /* 0x000fe400078e0003 */
[----:B------:R-:W3:Y:S01]  /*38be0*/  LDL.LU.64 R2, [R1+0x2f10] ;  /* 0x002f100001027983 */ /* 0x000ee20000300a00 */
[----:B----4-:R-:W-:-:S15]  /*38bf0*/  HMMA.16816.F32 R8, R4, R16, R8 ;  /* 0x000000100408723c */ /* 0x010fde0000001808 */
[----:B------:R-:W-:-:S08]  /*38c00*/  NOP ;  /* 0x0000000000007918 */ /* 0x000fd00000000000 */
[----:B------:R-:W-:Y:S04]  /*38c10*/  STL.64 [R1+0x790], R8 ;  /* 0x0007900801007387 */ /* 0x000fe80000100a00 */
[----:B------:R0:W-:Y:S04]  /*38c20*/  STL.64 [R1+0x798], R10 ;  /* 0x0007980a01007387 */ /* 0x0001e80000100a00 */
[----:B0-----:R-:W4:Y:S04]  /*38c30*/  LDL.LU.64 R10, [R1+0x2f08] ;  /* 0x002f0800010a7983 */ /* 0x001f280000300a00 */
[----:B------:R-:W4:Y:S04]  /*38c40*/  LDL.LU.64 R8, [R1+0x2f00] ;  /* 0x002f000001087983 */ /* 0x000f280000300a00 */
[----:B------:R-:W2:Y:S04]  /*38c50*/  LDL.LU R16, [R1+0x116c] ;  /* 0x00116c0001107983 */ /* 0x000ea80000300800 */
[----:B------:R-:W2:Y:S04]  /*38c60*/  LDL.LU R17, [R1+0x1174] ;  /* 0x0011740001117983 */ /* 0x000ea80000300800 */
[----:B------:R-:W-:Y:S01]  /*38c70*/  STL.64 [R1+0x2e68], R18 ;  /* 0x002e681201007387 */ /* 0x000fe20000100a00 */
[----:B----4-:R-:W-:Y:S03]  /*38c80*/  HMMA.16816.F32 R8, R4, R24, R8 ;  /* 0x000000180408723c */ /* 0x010fe60000001808 */
[----:B--2---:R0:W-:Y:S04]  /*38c90*/  STL.64 [R1+0x2e60], R16 ;  /* 0x002e601001007387 */ /* 0x0041e80000100a00 */
[----:B0-----:R-:W2:Y:S04]  /*38ca0*/  LDL.LU R16, [R1+0x700] ;  /* 0x0007000001107983 */ /* 0x001ea80000300800 */
[----:B------:R-:W2:Y:S04]  /*38cb0*/  LDL.LU R17, [R1+0x704] ;  /* 0x0007040001117983 */ /* 0x000ea80000300800 */
[----:B------:R-:W2:Y:S04]  /*38cc0*/  LDL.LU R18, [R1+0x708] ;  /* 0x0007080001127983 */ /* 0x000ea80000300800 */
[----:B------:R-:W2:Y:S04]  /*38cd0*/  LDL.LU R19, [R1+0x70c] ;  /* 0x00070c0001137983 */ /* 0x000ea80000300800 */
[----:B------:R0:W-:Y:S02]  /*38ce0*/  STL.64 [R1+0x780], R8 ;  /* 0x0007800801007387 */ /* 0x0001e40000100a00 */
[----:B0-----:R-:W-:-:S02]  /*38cf0*/  IMAD.MOV.U32 R8, RZ, RZ, R24 ;  /* 0x000000ffff087224 */ /* 0x001fc400078e0018 */
[----:B------:R-:W-:Y:S02]  /*38d00*/  IMAD.MOV.U32 R9, RZ, RZ, R25 ;  /* 0x000000ffff097224 */ /* 0x000fe400078e0019 */
[C---:B------:R-:W-:Y:S01]  /*38d10*/  HMMA.16816.F32 R24, R4.reuse, R26, R20 ;  /* 0x0000001a0418723c */ /* 0x040fe20000001814 */
[----:B------:R0:W-:Y:S04]  /*38d20*/  STL.64 [R1+0x788], R10 ;  /* 0x0007880a01007387 */ /* 0x0001e80000100a00 */
[----:B0-----:R-:W4:Y:S04]  /*38d30*/  LDL.LU.64 R10, [R1+0x2ef8] ;  /* 0x002ef800010a7983 */ /* 0x001f280000300a00 */
[----:B------:R-:W3:Y:S04]  /*38d40*/  LDL.LU.64 R22, [R1+0x2ef0] ;  /* 0x002ef00001167983 */ /* 0x000ee80000300a00 */
[----:B------:R-:W3:Y:S10]  /*38d50*/  LDL.LU.64 R20, [R1+0x2ee8] ;  /* 0x002ee80001147983 */ /* 0x000ef40000300a00 */
[----:B------:R-:W-:Y:S04]  /*38d60*/  STL.64 [R1+0x770], R24 ;  /* 0x0007701801007387 */ /* 0x000fe80000100a00 */
[----:B------:R0:W-:Y:S04]  /*38d70*/  STL.64 [R1+0x778], R26 ;  /* 0x0007781a01007387 */ /* 0x0001e80000100a00 */
[----:B0-----:R-:W2:Y:S04]  /*38d80*/  LDL.LU.64 R26, [R1+0x2ee0] ;  /* 0x002ee000011a7983 */ /* 0x001ea80000300a00 */
[----:B------:R-:W2:Y:S01]  /*38d90*/  LDL.LU.64 R24, [R1+0x2ed8] ;  /* 0x002ed80001187983 */ /* 0x000ea20000300a00 */
        /* <DEDUP_REMOVED lines=12> */
[----:B0-----:R-:W3:Y:S04]  /*38e60*/  LDL.LU.64 R26, [R1+0x2eb8] ;  /* 0x002eb800011a7983 */ /* 0x001ee80000300a00 */
[----:B------:R-:W2:Y:S04]  /*38e70*/  LDL.LU.64 R24, [R1+0x2eb0] ;  /* 0x002eb00001187983 */ /* 0x000ea80000300a00 */
[----:B------:R0:W-:Y:S04]  /*38e80*/  STL.64 [R1+0x2dc0], R28 ;  /* 0x002dc01c01007387 */ /* 0x0001e80000100a00 */
[----:B0-----:R-:W4:Y:S04]  /*38e90*/  LDL.LU R28, [R1+0x1170] ;  /* 0x00117000011c7983 */ /* 0x001f280000300800 */
        /* <DEDUP_REMOVED lines=33> */
[----:B0-----:R-:W3:Y:S04]  /*390b0*/  LDL.LU R20, [R1+0x6f0] ;  /* 0x0006f00001147983 */ /* 0x001ee80000300800 */
[----:B------:R-:W3:Y:S04]  /*390c0*/  LDL.LU R21, [R1+0x6f4] ;  /* 0x0006f40001157983 */ /* 0x000ee80000300800 */
[----:B------:R-:W3:Y:S04]  /*390d0*/  LDL.LU R22, [R1+0x6f8] ;  /* 0x0006f80001167983 */ /* 0x000ee80000300800 */
[----:B------:R-:W3:Y:S01]  /*390e0*/  LDL.LU R23, [R1+0x6fc] ;  /* 0x0006fc0001177983 */ /* 0x000ee20000300800 */
        /* <DEDUP_REMOVED lines=14> */
[----:B----4-:R-:W-:Y:S04]  /*391d0*/  STL.64 [R1+0x2dd8], R20 ;  /* 0x002dd81401007387 */ /* 0x010fe80000100a00 */
[----:B------:R-:W-:Y:S04]  /*391e0*/  STL.64 [R1+0x2d98], R14 ;  /* 0x002d980e01007387 */ /* 0x000fe80000100a00 */
[----:B------:R0:W-:Y:S02]  /*391f0*/  STL.64 [R1+0x2d90], R12 ;  /* 0x002d900c01007387 */ /* 0x0001e40000100a00 */
[----:B0-----:R-:W-:Y:S02]  /*39200*/  HMMA.16816.F32 R12, R4, R10, R24 ;  /* 0x0000000a040c723c */ /* 0x001fe40000001818 */
[----:B------:R-:W2:-:S15]  /*39210*/  LDL.LU R24, [R1+0x690] ;  /* 0x0006900001187983 */ /* 0x000e9e0000300800 */
[----:B------:R-:W-:-:S06]  /*39220*/  NOP ;  /* 0x0000000000007918 */ /* 0x000fcc0000000000 */
[----:B------:R-:W-:Y:S04]  /*39230*/  STL.64 [R1+0x6e0], R12 ;  /* 0x0006e00c01007387 */ /* 0x000fe80000100a00 */
[----:B------:R-:W-:Y:S04]  /*39240*/  STL.64 [R1+0x6e8], R14 ;  /* 0x0006e80e01007387 */ /* 0x000fe80000100a00 */
[----:B------:R-:W2:Y:S04]  /*39250*/  LDL.LU R25, [R1+0x694] ;  /* 0x0006940001197983 */ /* 0x000ea80000300800 */
[----:B------:R-:W4:Y:S04]  /*39260*/  LDL.LU R26, [R1+0x698] ;  /* 0x00069800011a7983 */ /* 0x000f280000300800 */
[----:B------:R-:W4:Y:S01]  /*39270*/  LDL.LU R27, [R1+0x69c] ;  /* 0x00069c00011b7983 */ /* 0x000f220000300800 */
[----:B------:R-:W-:-:S02]  /*39280*/  IMAD.MOV.U32 R22, RZ, RZ, R8 ;  /* 0x000000ffff167224 */ /* 0x000fc400078e0008 */
[----:B------:R-:W-:Y:S01]  /*39290*/  IMAD.MOV.U32 R23, RZ, RZ, R9 ;  /* 0x000000ffff177224 */ /* 0x000fe200078e0009 */
[----:B----4-:R-:W-:Y:S04]  /*392a0*/  STL.64 [R1+0x2df0], R26 ;  /* 0x002df01a01007387 */ /* 0x010fe80000100a00 */
[----:B--2---:R-:W-:Y:S04]  /*392b0*/  STL.64 [R1+0x2de8], R24 ;  /* 0x002de81801007387 */ /* 0x004fe80000100a00 */
[----:B------:R-:W2:Y:S04]  /*392c0*/  LDL.LU R8, [R1+0x2e5c] ;  /* 0x002e5c0001087983 */ /* 0x000ea80000300800 */
[----:B------:R-:W2:Y:S04]  /*392d0*/  LDL.LU R9, [R1+0x2e58] ;  /* 0x002e580001097983 */ /* 0x000ea80000300800 */
[----:B------:R-:W4:Y:S04]  /*392e0*/  LDL.64 R20, [R1+0x18] ;  /* 0x0000180001147983 */ /* 0x000f280000100a00 */
[----:B------:R0:W-:Y:S02]  /*392f0*/  STL.64 [R1+0x2e10], R22 ;  /* 0x002e101601007387 */ /* 0x0001e40000100a00 */
[----:B0-----:R-:W-:-:S02]  /*39300*/  IMAD.MOV.U32 R23, RZ, RZ, R18 ;  /* 0x000000ffff177224 */ /* 0x001fc400078e0012 */
[----:B----4-:R0:W-:Y:S04]  /*39310*/  STL.64 [R1+0x2e08], R20 ;  /* 0x002e081401007387 */ /* 0x0101e80000100a00 */
[----:B------:R-:W4:Y:S04]  /*39320*/  LDL.LU R24, [R1+0x6a0] ;  /* 0x0006a00001187983 */ /* 0x000f280000300800 */
[----:B------:R-:W4:Y:S04]  /*39330*/  LDL.LU R25, [R1+0x6a4] ;  /* 0x0006a40001197983 */ /* 0x000f280000300800 */
[----:B------:R-:W3:Y:S04]  /*39340*/  LDL.LU R26, [R1+0x6a8] ;  /* 0x0006a800011a7983 */ /* 0x000ee80000300800 */
[----:B------:R-:W3:Y:S04]  /*39350*/  LDL.LU R27, [R1+0x6ac] ;  /* 0x0006ac00011b7983 */ /* 0x000ee80000300800 */
[----:B------:R-:W2:Y:S04]  /*39360*/  LDL.LU R15, [R1+0x1d70] ;  /* 0x001d7000010f7983 */ /* 0x000ea80000300800 */
[----:B------:R-:W2:Y:S04]  /*39370*/  LDL.LU R18, [R1+0x1d6c] ;  /* 0x001d6c0001127983 */ /* 0x000ea80000300800 */
[----:B0-----:R-:W4:Y:S01]  /*39380*/  LDL.64 R20, [R1+0x20] ;  /* 0x0000200001147983 */ /* 0x001f220000100a00 */
[----:B------:R-:W-:-:S05]  /*39390*/  IMAD.MOV.U32 R22, RZ, RZ, R19 ;  /* 0x000000ffff167224 */ /* 0x000fca00078e0013 */
[----:B------:R-:W-:Y:S04]  /*393a0*/  STL.64 [R1+0x2e40], R22 ;  /* 0x002e401601007387 */ /* 0x000fe80000100a00 */
[----:B----4-:R-:W-:Y:S04]  /*393b0*/  STL.64 [R1+0x2e38], R20 ;  /* 0x002e381401007387 */ /* 0x010fe80000100a00 */
[----:B---3--:R-:W-:Y:S04]  /*393c0*/  STL.64 [R1+0x2e00], R26 ;  /* 0x002e001a01007387 */ /* 0x008fe80000100a00 */
[----:B------:R0:W-:Y:S04]  /*393d0*/  STL.64 [R1+0x2df8], R24 ;  /* 0x002df81801007387 */ /* 0x0001e80000100a00 */
[----:B0-----:R-:W3:Y:S04]  /*393e0*/  LDL.LU R24, [R1+0x6b0] ;  /* 0x0006b00001187983 */ /* 0x001ee80000300800 */
[----:B------:R-:W3:Y:S04]  /*393f0*/  LDL.LU R25, [R1+0x6b4] ;  /* 0x0006b40001197983 */ /* 0x000ee80000300800 */
[----:B------:R-:W4:Y:S04]  /*39400*/  LDL.LU R26, [R1+0x6b8] ;  /* 0x0006b800011a7983 */ /* 0x000f280000300800 */
[----:B------:R-:W4:Y:S04]  /*39410*/  LDL.LU R27, [R1+0x6bc] ;  /* 0x0006bc00011b7983 */ /* 0x000f280000300800 */
[----:B------:R-:W2:Y:S04]  /*39420*/  LDL.LU R19, [R1+0x1d74] ;  /* 0x001d740001137983 */ /* 0x000ea80000300800 */
        /* <DEDUP_REMOVED lines=15> */
[----:B------:R-:W4:Y:S01]  /*39520*/  LDL.LU R27, [R1+0x6cc] ;  /* 0x0006cc00011b7983 */ /* 0x000f220000300800 */
[----:B------:R-:W-:-:S02]  /*39530*/  IMAD R16, R16, 0x100, R28 ;  /* 0x0000010010107824 */ /* 0x000fc400078e021c */
[----:B------:R-:W-:Y:S02]  /*39540*/  IMAD R17, R17, 0x100, R29 ;  /* 0x0000010011117824 */ /* 0x000fe400078e021d */
[----:B--2---:R-:W-:Y:S01]  /*39550*/  IMAD R18, R18, 0x100, R15 ;  /* 0x0000010012127824 */ /* 0x004fe200078e020f */
[C---:B---3--:R-:W-:Y:S01]  /*39560*/  HMMA.16816.F32 R20, R4.reuse, R8, R20 ;  /* 0x000000080414723c */ /* 0x048fe20000001814 */
[----:B----4-:R-:W-:Y:S04]  /*39570*/  STL.64 [R1+0x2e30], R26 ;  /* 0x002e301a01007387 */ /* 0x010fe80000100a00 */
[----:B------:R0:W-:Y:S04]  /*39580*/  STL.64 [R1+0x2e28], R24 ;  /* 0x002e281801007387 */ /* 0x0001e80000100a00 */
[----:B0-----:R-:W2:Y:S04]  /*39590*/  LDL.LU R24, [R1+0x6d0] ;  /* 0x0006d00001187983 */ /* 0x001ea80000300800 */
[----:B------:R-:W2:Y:S04]  /*395a0*/  LDL.LU R25, [R1+0x6d4] ;  /* 0x0006d40001197983 */ /* 0x000ea80000300800 */
[----:B------:R-:W2:Y:S04]  /*395b0*/  LDL.LU R26, [R1+0x6d8] ;  /* 0x0006d800011a7983 */ /* 0x000ea80000300800 */
[----:B------:R-:W2:Y:S04]  /*395c0*/  LDL.LU R27, [R1+0x6dc] ;  /* 0x0006dc00011b7983 */ /* 0x000ea80000300800 */
[----:B------:R-:W3:Y:S04]  /*395d0*/  LDL.64 R28, [R1+0x8] ;  /* 0x00000800011c7983 */ /* 0x000ee80000100a00 */
[----:B------:R0:W-:Y:S04]  /*395e0*/  STL [R1+0x2d6c], R10 ;  /* 0x002d6c0a01007387 */ /* 0x0001e80000100800 */
[----:B0-----:R-:W4:Y:S04]  /*395f0*/  LDL.LU R10, [R1+0x1d78] ;  /* 0x001d7800010a7983 */ /* 0x001f280000300800 */
[----:B------:R-:W-:Y:S04]  /*39600*/  STL [R1+0x2d68], R11 ;  /* 0x002d680b01007387 */ /* 0x000fe80000100800 */
[----:B------:R-:W3:Y:S04]  /*39610*/  LDL.LU R12, [R1+0x660] ;  /* 0x00066000010c7983 */ /* 0x000ee80000300800 */
[----:B------:R-:W3:Y:S04]  /*39620*/  LDL.LU R13, [R1+0x664] ;  /* 0x00066400010d7983 */ /* 0x000ee80000300800 */
[----:B------:R-:W3:Y:S04]  /*39630*/  LDL.LU R14, [R1+0x668] ;  /* 0x00066800010e7983 */ /* 0x000ee80000300800 */
[----:B------:R-:W3:Y:S04]  /*39640*/  LDL.LU R15, [R1+0x66c] ;  /* 0x00066c00010f7983 */ /* 0x000ee80000300800 */
[----:B------:R-:W-:Y:S04]  /*39650*/  STL.64 [R1+0x870], R20 ;  /* 0x0008701401007387 */ /* 0x000fe80000100a00 */
[----:B------:R0:W-:Y:S04]  /*39660*/  STL.64 [R1+0x878], R22 ;  /* 0x0008781601007387 */ /* 0x0001e80000100a00 */
[----:B0-----:R-:W2:Y:S04]  /*39670*/  LDL.LU.64 R22, [R1+0x2e50] ;  /* 0x002e500001167983 */ /* 0x001ea80000300a00 */
[----:B------:R-:W2:Y:S04]  /*39680*/  LDL.LU.64 R20, [R1+0x2e48] ;  /* 0x002e480001147983 */ /* 0x000ea80000300a00 */
[----:B------:R0:W-:Y:S04]  /*39690*/  STL [R1+0x2d50], R8 ;  /* 0x002d500801007387 */ /* 0x0001e80000100800 */
[----:B------:R-:W-:Y:S04]  /*396a0*/  STL [R1+0x2d4c], R9 ;  /* 0x002d4c0901007387 */ /* 0x000fe80000100800 */
[----:B0-----:R-:W3:Y:S01]  /*396b0*/  LDL R8, [R1] ;  /* 0x0000000001087983 */ /* 0x001ee20000100800 */
[----:B--2---:R-:W-:-:S15]  /*396c0*/  HMMA.16816.F32 R20, R4, R2, R20 ;  /* 0x000000020414723c */ /* 0x004fde0000001814 */
[----:B------:R-:W-:-:S08]  /*396d0*/  NOP ;  /* 0x0000000000007918 */ /* 0x000fd00000000000 */
[----:B------:R-:W-:Y:S04]  /*396e0*/  STL.64 [R1+0x860], R20 ;  /* 0x0008601401007387 */ /* 0x000fe80000100a00 */
[----:B------:R0:W-:Y:S04]  /*396f0*/  STL.64 [R1+0x868], R22 ;  /* 0x0008681601007387 */ /* 0x0001e80000100a00 */
[----:B0-----:R-:W2:Y:S04]  /*39700*/  LDL.LU.64 R22, [R1+0x2e40] ;  /* 0x002e400001167983 */ /* 0x001ea80000300a00 */
[----:B------:R-:W3:Y:S01]  /*39710*/  LDL.LU.64 R20, [R1+0x2e38] ;  /* 0x002e380001147983 */ /* 0x000ee20000300a00 */
[----:B----4-:R-:W-:Y:S01]  /*39720*/  IMAD R19, R19, 0x100, R10 ;  /* 0x0000010013137824 */ /* 0x010fe200078e020a */
[----:B------:R-:W-:-:S02]  /*39730*/  F2FP.F16.E4M3.UNPACK_B R16, R16 ;  /* 0x00000010ff10723e */ /* 0x000fc400020006ff */
[----:B------:R-:W-:Y:S02]  /*39740*/  F2FP.F16.E4M3.UNPACK_B R17, R17 ;  /* 0x00000011ff11723e */ /* 0x000fe400020006ff */
[----:B------:R-:W-:Y:S01]  /*39750*/  F2FP.F16.E4M3.UNPACK_B R18, R18 ;  /* 0x00000012ff12723e */ /* 0x000fe200020006ff */
[----:B---3--:R-:W-:Y:S01]  /*39760*/  HMMA.16816.F32 R4, R4, R20, R24 ;  /* 0x000000140404723c */ /* 0x008fe20000001818 */
[----:B------:R-:W2:Y:S04]  /*39770*/  LDL.LU.64 R26, [R1+0x2e30] ;  /* 0x002e3000011a7983 */ /* 0x000ea80000300a00 */
[----:B------:R-:W2:Y:S01]  /*39780*/  LDL.LU.64 R24, [R1+0x2e28] ;  /* 0x002e280001187983 */ /* 0x000ea20000300a00 */
[----:B------:R-:W-:Y:S01]  /*39790*/  F2FP.F16.E4M3.UNPACK_B R19, R19 ;  /* 0x00000013ff13723e */ /* 0x000fe200020006ff */
[----:B------:R-:W-:-:S02]  /*397a0*/  IMAD.MOV.U32 R11, RZ, RZ, R20 ;  /* 0x000000ffff0b7224 */ /* 0x000fc400078e0014 */
[----:B------:R-:W-:-:S14]  /*397b0*/  IMAD.MOV.U32 R10, RZ, RZ, R21 ;  /* 0x000000ffff0a7224 */ /* 0x000fdc00078e0015 */
[----:B------:R0:W-:Y:S04]  /*397c0*/  STL.64 [R1+0x6d0], R4 ;  /* 0x0006d00401007387 */ /* 0x0001e80000100a00 */
[----:B------:R1:W-:Y:S04]  /*397d0*/  STL.64 [R1+0x6d8], R6 ;  /* 0x0006d80601007387 */ /* 0x0003e80000100a00 */
[----:B0-----:R-:W3:Y:S04]  /*397e0*/  LDL.LU R4, [R1+0x680] ;  /* 0x0006800001047983 */ /* 0x001ee80000300800 */
[----:B------:R-:W3:Y:S04]  /*397f0*/  LDL.LU R5, [R1+0x684] ;  /* 0x0006840001057983 */ /* 0x000ee80000300800 */
[----:B-1----:R-:W3:Y:S04]  /*39800*/  LDL.LU R6, [R1+0x688] ;  /* 0x0006880001067983 */ /* 0x002ee80000300800 */
[----:B------:R-:W3:Y:S01]  /*39810*/  LDL.LU R7, [R1+0x68c] ;  /* 0x00068c0001077983 */ /* 0x000ee20000300800 */
[----:B--2---:R-:W-:Y:S03]  /*39820*/  HMMA.16816.F32 R20, R16, R22, R24 ;  /* 0x000000161014723c */ /* 0x004fe60000001818 */
[----:B------:R-:W2:Y:S04]  /*39830*/  LDL.LU.64 R26, [R1+0x2e20] ;  /* 0x002e2000011a7983 */ /* 0x000ea80000300a00 */
[----:B------:R-:W2:-:S15]  /*39840*/  LDL.LU.64 R24, [R1+0x2e18] ;  /* 0x002e180001187983 */ /* 0x000e9e0000300a00 */
[----:B------:R-:W-:-:S01]  /*39850*/  NOP ;  /* 0x0000000000007918 */ /* 0x000fc20000000000 */
[----:B------:R-:W-:Y:S04]  /*39860*/  STL.64 [R1+0x6c0], R20 ;  /* 0x0006c01401007387 */ /* 0x000fe80000100a00 */
[----:B------:R0:W-:Y:S04]  /*39870*/  STL.64 [R1+0x6c8], R22 ;  /* 0x0006c81601007387 */ /* 0x0001e80000100a00 */
[----:B0-----:R-:W4:Y:S04]  /*39880*/  LDL.LU.64 R22, [R1+0x2e10] ;  /* 0x002e100001167983 */ /* 0x001f280000300a00 */
[----:B------:R-:W2:Y:S02]  /*39890*/  LDL.LU.64 R20, [R1+0x2e08] ;  /* 0x002e080001147983 */ /* 0x000ea40000300a00 */
[----:B--2---:R-:W-:-:S15]  /*398a0*/  HMMA.16816.F32 R24, R16, R20, R24 ;  /* 0x000000141018723c */ /* 0x004fde0000001818 */
[----:B------:R-:W-:-:S08]  /*398b0*/  NOP ;  /* 0x0000000000007918 */ /* 0x000fd00000000000 */
[----:B------:R-:W-:Y:S04]  /*398c0*/  STL.64 [R1+0x6b0], R24 ;  /* 0x0006b01801007387 */ /* 0x000fe80000100a00 */
[----:B------:R0:W-:Y:S04]  /*398d0*/  STL.64 [R1+0x6b8], R26 ;  /* 0x0006b81a01007387 */ /* 0x0001e80000100a00 */
[----:B0-----:R-:W4:Y:S04]  /*398e0*/  LDL.LU.64 R26, [R1+0x2e00] ;  /* 0x002e0000011a7983 */ /* 0x001f280000300a00 */
[----:B------:R-:W4:Y:S01]  /*398f0*/  LDL.LU.64 R24, [R1+0x2df8] ;  /* 0x002df80001187983 */ /* 0x000f220000300a00 */
[----:B------:R-:W-:-:S02]  /*39900*/  IMAD.MOV.U32 R9, RZ, RZ, R0 ;  /* 0x000000ffff097224 */ /* 0x000fc400078e0000 */
[----:B------:R-:W-:-:S05]  /*39910*/  IMAD.MOV.U32 R0, RZ, RZ, R21 ;  /* 0x000000ffff007224 */ /* 0x000fca00078e0015 */
[----:B------:R0:W-:Y:S01]  /*39920*/  STL [R1+0x2d48], R0 ;  /* 0x002d480001007387 */ /* 0x0001e20000100800 */
[----:B----4-:R-:W-:Y:S03]  /*39930*/  HMMA.16816.F32 R20, R16, R22, R24 ;  /* 0x000000161014723c */ /* 0x010fe60000001818 */
[----:B------:R-:W2:Y:S04]  /*39940*/  LDL.LU.64 R26, [R1+0x2df0] ;  /* 0x002df000011a7983 */ /* 0x000ea80000300a00 */
[----:B------:R-:W2:Y:S01]  /*39950*/  LDL.LU.64 R24, [R1+0x2de8] ;  /* 0x002de80001187983 */ /* 0x000ea20000300a00 */
[----:B0-----:R-:W-:-:S15]  /*39960*/  IMAD.MOV.U32 R0, RZ, RZ, R29 ;  /* 0x000000ffff007224 */ /* 0x001fde00078e001d */
        /* <DEDUP_REMOVED lines=9> */
[----:B------:R-:W2:Y:S04]  /*39a00*/  LDL.LU.64 R24, [R1+0x2dc8] ;  /* 0x002dc80001187983 */ /* 0x000ea80000300a00 */
[----:B------:R-:W4:Y:S01]  /*39a10*/  LDL.LU.64 R28, [R1+0x2dc0] ;  /* 0x002dc000011c7983 */ /* 0x000f220000300a00 */
[----:B---3--:R-:W-:-:S15]  /*39a20*/  HMMA.16816.F32 R4, R16, R8, R4 ;  /* 0x000000081004723c */ /* 0x008fde0000001804 */
[----:B------:R-:W-:-:S08]  /*39a30*/  NOP ;  /* 0x0000000000007918 */ /* 0x000fd00000000000 */
[----:B------:R-:W-:Y:S04]  /*39a40*/  STL.64 [R1+0x680], R4 ;  /* 0x0006800401007387 */ /* 0x000fe80000100a00 */
[----:B------:R4:W-:Y:S02]  /*39a50*/  STL.64 [R1+0x688], R6 ;  /* 0x0006880601007387 */ /* 0x0009e40000100a00 */
[C---:B----4-:R-:W-:Y:S06]  /*39a60*/  HMMA.16816.F32 R4, R16.reuse, R28, R20 ;  /* 0x0000001c1004723c */ /* 0x050fec0000001814 */
[----:B--2---:R-:W-:Y:S01]  /*39a70*/  HMMA.16816.F32 R12, R16, R26, R12 ;  /* 0x0000001a100c723c */ /* 0x004fe2000000180c */
[----:B------:R-:W2:-:S15]  /*39a80*/  LDL.LU R20, [R1+0x650] ;  /* 0x0006500001147983 */ /* 0x000e9e0000300800 */
[----:B------:R-:W-:-:S01]  /*39a90*/  NOP ;  /* 0x0000000000007918 */ /* 0x000fc20000000000 */
[----:B------:R-:W-:Y:S04]  /*39aa0*/  STL.64 [R1+0x670], R4 ;  /* 0x0006700401007387 */ /* 0x000fe80000100a00 */
[----:B------:R0:W-:Y:S04]  /*39ab0*/  STL.64 [R1+0x678], R6 ;  /* 0x0006780601007387 */ /* 0x0001e80000100a00 */
[----:B------:R-:W2:Y:S04]  /*39ac0*/  LDL.LU R21, [R1+0x654] ;  /* 0x0006540001157983 */ /* 0x000ea80000300800 */
[----:B------:R-:W2:Y:S04]  /*39ad0*/  LDL.LU R22, [R1+0x658] ;  /* 0x0006580001167983 */ /* 0x000ea80000300800 */
[----:B------:R-:W2:Y:S04]  /*39ae0*/  LDL.LU R23, [R1+0x65c] ;  /* 0x00065c0001177983 */ /* 0x000ea80000300800 */
[----:B------:R-:W3:Y:S04]  /*39af0*/  LDL.LU R8, [R1+0x1d90] ;  /* 0x001d900001087983 */ /* 0x000ee80000300800 */
[----:B0-----:R-:W4:Y:S04]  /*39b00*/  LDL.LU R6, [R1+0x1d8c] ;  /* 0x001d8c0001067983 */ /* 0x001f280000300800 */
[----:B------:R-:W3:Y:S04]  /*39b10*/  LDL.LU R9, [R1+0x1d98] ;  /* 0x001d980001097983 */ /* 0x000ee80000300800 */
[----:B------:R-:W4:Y:S04]  /*39b20*/  LDL.LU R7, [R1+0x1d94] ;  /* 0x001d940001077983 */ /* 0x000f280000300800 */
[----:B------:R-:W-:Y:S04]  /*39b30*/  STL.64 [R1+0x2cd0], R28 ;  /* 0x002cd01c01007387 */ /* 0x000fe80000100a00 */
[----:B------:R0:W-:Y:S04]  /*39b40*/  STL.64 [R1+0x660], R12 ;  /* 0x0006600c01007387 */ /* 0x0001e80000100a00 */
[----:B------:R1:W-:Y:S04]  /*39b50*/  STL.64 [R1+0x668], R14 ;  /* 0x0006680e01007387 */ /* 0x0003e80000100a00 */
[----:B0-----:R-:W2:Y:S04]  /*39b60*/  LDL.LU R12, [R1+0x630] ;  /* 0x00063000010c7983 */ /* 0x001ea80000300800 */
[----:B------:R-:W2:Y:S04]  /*39b70*/  LDL.LU R13, [R1+0x634] ;  /* 0x00063400010d7983 */ /* 0x000ea80000300800 */
[----:B-1----:R-:W3:Y:S04]  /*39b80*/  LDL.LU R14, [R1+0x638] ;  /* 0x00063800010e7983 */ /* 0x002ee80000300800 */
[----:B------:R-:W3:Y:S01]  /*39b90*/  LDL.LU R15, [R1+0x63c] ;  /* 0x00063c00010f7983 */ /* 0x000ee20000300800 */
        /* <DEDUP_REMOVED lines=9> */
[----:B------:R-:W4:Y:S04]  /*39c30*/  LDL.LU R4, [R1+0x1d7c] ;  /* 0x001d7c0001047983 */ /* 0x000f280000300800 */
[----:B------:R-:W3:Y:S01]  /*39c40*/  LDL.LU R11, [R1+0x1d88] ;  /* 0x001d8800010b7983 */ /* 0x000ee20000300800 */
[C---:B------:R-:W-:Y:S03]  /*39c50*/  HMMA.16816.F32 R20, R16.reuse, R24, R20 ;  /* 0x000000181014723c */ /* 0x040fe60000001814 */
        /* <DEDUP_REMOVED lines=13> */
[----:B------:R-:W-:Y:S04]  /*39d30*/  STL.64 [R1+0x650], R20 ;  /* 0x0006501401007387 */ /* 0x000fe80000100a00 */
[----:B------:R0:W-:Y:S04]  /*39d40*/  STL.64 [R1+0x658], R22 ;  /* 0x0006581601007387 */ /* 0x0001e80000100a00 */
[----:B0-----:R-:W4:Y:S04]  /*39d50*/  LDL.LU.64 R22, [R1+0x2db8] ;  /* 0x002db80001167983 */ /* 0x001f280000300a00 */
[----:B------:R-:W2:Y:S04]  /*39d60*/  LDL.LU.64 R20, [R1+0x2db0] ;  /* 0x002db00001147983 */ /* 0x000ea80000300a00 */
[----:B------:R-:W-:Y:S04]  /*39d70*/  STL.64 [R1+0x2cc8], R26 ;  /* 0x002cc81a01007387 */ /* 0x000fe80000100a00 */
[----:B------:R0:W-:Y:S04]  /*39d80*/  STL.64 [R1+0x2cc0], R24 ;  /* 0x002cc01801007387 */ /* 0x0001e80000100a00 */
[----:B0-----:R-:W3:Y:S04]  /*39d90*/  LDL.LU R24, [R1+0x5f0] ;  /* 0x0005f00001187983 */ /* 0x001ee80000300800 */
[----:B------:R-:W3:Y:S04]  /*39da0*/  LDL.LU R25, [R1+0x5f4] ;  /* 0x0005f40001197983 */ /* 0x000ee80000300800 */
[----:B------:R-:W2:Y:S04]  /*39db0*/  LDL.LU R26, [R1+0x5f8] ;  /* 0x0005f800011a7983 */ /* 0x000ea80000300800 */
[----:B------:R-:W2:Y:S01]  /*39dc0*/  LDL.LU R27, [R1+0x5fc] ;  /* 0x0005fc00011b7983 */ /* 0x000ea20000300800 */
[C---:B----4-:R-:W-:Y:S03]  /*39dd0*/  HMMA.16816.F32 R12, R16.reuse, R22, R12 ;  /* 0x00000016100c723c */ /* 0x050fe6000000180c */
        /* <DEDUP_REMOVED lines=44> */
[----:B----4-:R-:W-:Y:S02]  /*3a0a0*/  IMAD R6, R6, 0x100, R8 ;  /* 0x0000010006067824 */ /* 0x010fe400078e0208 */
[----:B------:R-:W-:Y:S01]  /*3a0b0*/  IMAD R7, R7, 0x100, R9 ;  /* 0x0000010007077824 */ /* 0x000fe200078e0209 */
[----:B--2---:R-:W-:-:S15]  /*3a0c0*/  HMMA.16816.F32 R24, R16, R10, R24 ;  /* 0x0000000a1018723c */ /* 0x004fde0000001818 */
[----:B------:R-:W-:-:S08]  /*3a0d0*/  NOP ;  /* 0x0000000000007918 */ /* 0x000fd00000000000 */
[----:B------:R-:W-:Y:S04]  /*3a0e0*/  STL.64 [R1+0x600], R24 ;  /* 0x0006001801007387 */ /* 0x000fe80000100a00 */
[----:B------:R0:W-:Y:S04]  /*3a0f0*/  STL.64 [R1+0x608], R26 ;  /* 0x0006081a01007387 */ /* 0x0001e80000100a00 */
[----:B0-----:R-:W2:Y:S04]  /*3a100*/  LDL.LU.64 R26, [R1+0x2d60] ;  /* 0x002d6000011a7983 */ /* 0x001ea80000300a00 */
[----:B------:R-:W2:Y:S04]  /*3a110*/  LDL.LU.64 R24, [R1+0x2d58] ;  /* 0x002d580001187983 */ /* 0x000ea80000300a00 */
[----:B------:R-:W3:Y:S04]  /*3a120*/  LDL.LU R8, [R1+0x2d50] ;  /* 0x002d500001087983 */ /* 0x000ee80000300800 */
[----:B------:R-:W3:Y:S01]  /*3a130*/  LDL.LU R9, [R1+0x2d4c] ;  /* 0x002d4c0001097983 */ /* 0x000ee20000300800 */
[C---:B------:R-:W-:Y:S06]  /*3a140*/  HMMA.16816.F32 R20, R16.reuse, R2, R20 ;  /* 0x000000021014723c */ /* 0x040fec0000001814 */
[----:B---3--:R-:W-:Y:S06]  /*3a150*/  HMMA.16816.F32 R12, R16, R8, R12 ;  /* 0x00000008100c723c */ /* 0x008fec000000180c */
[----:B------:R-:W-:Y:S04]  /*3a160*/  STL [R1+0x2c68], R9 ;  /* 0x002c680901007387 */ /* 0x000fe80000100800 */
[----:B------:R-:W-:-:S13]  /*3a170*/  STL.64 [R1+0x2ce0], R10 ;  /* 0x002ce00a01007387 */ /* 0x000fda0000100a00 */
[----:B------:R-:W-:Y:S04]  /*3a180*/  STL.64 [R1+0x850], R12 ;  /* 0x0008500c01007387 */ /* 0x000fe80000100a00 */
[----:B------:R2:W-:Y:S02]  /*3a190*/  STL.64 [R1+0x858], R14 ;  /* 0x0008580e01007387 */ /* 0x0005e40000100a00 */
[----:B--2---:R-:W-:Y:S02]  /*3a1a0*/  HMMA.16816.F32 R12, R16, R28, R24 ;  /* 0x0000001c100c723c */ /* 0x004fe40000001818 */
[----:B------:R0:W-:Y:S04]  /*3a1b0*/  STL [R1+0x2cd8], R8 ;  /* 0x002cd80801007387 */ /* 0x0001e80000100800 */
[----:B0-----:R-:W2:Y:S04]  /*3a1c0*/  LDL.LU R8, [R1+0x5a0] ;  /* 0x0005a00001087983 */ /* 0x001ea80000300800 */
[----:B------:R-:W-:Y:S04]  /*3a1d0*/  STL.64 [R1+0x840], R20 ;  /* 0x0008401401007387 */ /* 0x000fe80000100a00 */
[----:B------:R-:W-:Y:S09]  /*3a1e0*/  STL.64 [R1+0x848], R22 ;  /* 0x0008481601007387 */ /* 0x000ff20000100a00 */
[----:B------:R-:W-:Y:S04]  /*3a1f0*/  STL.64 [R1+0x5f0], R12 ;  /* 0x0005f00c01007387 */ /* 0x000fe80000100a00 */
[----:B------:R-:W-:Y:S04]  /*3a200*/  STL.64 [R1+0x5f8], R14 ;  /* 0x0005f80e01007387 */ /* 0x000fe80000100a00 */
[----:B------:R-:W2:Y:S04]  /*3a210*/  LDL.LU R9, [R1+0x5a4] ;  /* 0x0005a40001097983 */ /* 0x000ea80000300800 */
[----:B------:R-:W3:Y:S04]  /*3a220*/  LDL.LU R10, [R1+0x5a8] ;  /* 0x0005a800010a7983 */ /* 0x000ee80000300800 */
[----:B------:R-:W3:Y:S04]  /*3a230*/  LDL.LU R11, [R1+0x5ac] ;  /* 0x0005ac00010b7983 */ /* 0x000ee80000300800 */
[----:B---3--:R0:W-:Y:S04]  /*3a240*/  STL.64 [R1+0x2cf0], R10 ;  /* 0x002cf00a01007387 */ /* 0x0081e80000100a00 */
[----:B0-----:R-:W3:Y:S01]  /*3a250*/  LDL R10, [R1+0x8] ;  /* 0x00000800010a7983 */ /* 0x001ee20000100800 */
[----:B------:R-:W-:-:S03]  /*3a260*/  IMAD.MOV.U32 R11, RZ, RZ, R0 ;  /* 0x000000ffff0b7224 */ /* 0x000fc600078e0000 */
[----:B------:R-:W4:Y:S04]  /*3a270*/  LDL.LU R0, [R1+0x2d48] ;  /* 0x002d480001007983 */ /* 0x000f280000300800 */
[----:B--2---:R0:W-:Y:S04]  /*3a280*/  STL.64 [R1+0x2ce8], R8 ;  /* 0x002ce80801007387 */ /* 0x0041e80000100a00 */
[----:B---3--:R1:W-:Y:S04]  /*3a290*/  STL.64 [R1+0x2d08], R10 ;  /* 0x002d080a01007387 */ /* 0x0083e80000100a00 */
[----:B------:R-:W2:Y:S04]  /*3a2a0*/  LDL.64 R28, [R1] ;  /* 0x00000000011c7983 */ /* 0x000ea80000100a00 */
[----:B------:R-:W3:Y:S04]  /*3a2b0*/  LDL.LU R20, [R1+0x570] ;  /* 0x0005700001147983 */ /* 0x000ee80000300800 */
[----:B------:R-:W3:Y:S04]  /*3a2c0*/  LDL.LU R21, [R1+0x574] ;  /* 0x0005740001157983 */ /* 0x000ee80000300800 */
[----:B------:R-:W4:Y:S04]  /*3a2d0*/  LDL.LU R22, [R1+0x578] ;  /* 0x0005780001167983 */ /* 0x000f280000300800 */
[----:B------:R-:W4:Y:S04]  /*3a2e0*/  LDL.LU R23, [R1+0x57c] ;  /* 0x00057c0001177983 */ /* 0x000f280000300800 */
[----:B0-----:R-:W2:Y:S04]  /*3a2f0*/  LDL R8, [R1+0x10] ;  /* 0x0000100001087983 */ /* 0x001ea80000100800 */
[----:B------:R-:W2:Y:S04]  /*3a300*/  LDL R9, [R1+0x14] ;  /* 0x0000140001097983 */ /* 0x000ea80000100800 */
[----:B--2---:R-:W-:Y:S04]  /*3a310*/  STL.64 [R1+0x2d20], R8 ;  /* 0x002d200801007387 */ /* 0x004fe80000100a00 */
[----:B------:R-:W2:Y:S04]  /*3a320*/  LDL.LU R24, [R1+0x590] ;  /* 0x0005900001187983 */ /* 0x000ea80000300800 */
[----:B------:R-:W2:Y:S04]  /*3a330*/  LDL.LU R25, [R1+0x594] ;  /* 0x0005940001197983 */ /* 0x000ea80000300800 */
[----:B------:R-:W3:Y:S04]  /*3a340*/  LDL.LU R26, [R1+0x598] ;  /* 0x00059800011a7983 */ /* 0x000ee80000300800 */
[----:B------:R-:W3:Y:S04]  /*3a350*/  LDL.LU R27, [R1+0x59c] ;  /* 0x00059c00011b7983 */ /* 0x000ee80000300800 */
[----:B-1----:R-:W4:Y:S04]  /*3a360*/  LDL R10, [R1+0x18] ;  /* 0x00001800010a7983 */ /* 0x002f280000100800 */
[----:B---3--:R-:W-:Y:S04]  /*3a370*/  STL.64 [R1+0x2d00], R26 ;  /* 0x002d001a01007387 */ /* 0x008fe80000100a00 */
[----:B--2---:R0:W-:Y:S04]  /*3a380*/  STL.64 [R1+0x2cf8], R24 ;  /* 0x002cf81801007387 */ /* 0x0041e80000100a00 */
[----:B0-----:R-:W2:Y:S04]  /*3a390*/  LDL.LU R24, [R1+0x5b0] ;  /* 0x0005b00001187983 */ /* 0x001ea80000300800 */
[----:B------:R-:W2:Y:S04]  /*3a3a0*/  LDL.LU R25, [R1+0x5b4] ;  /* 0x0005b40001197983 */ /* 0x000ea80000300800 */
[----:B------:R-:W3:Y:S04]  /*3a3b0*/  LDL.LU R26, [R1+0x5b8] ;  /* 0x0005b800011a7983 */ /* 0x000ee80000300800 */
[----:B------:R-:W3:Y:S04]  /*3a3c0*/  LDL.LU R27, [R1+0x5bc] ;  /* 0x0005bc00011b7983 */ /* 0x000ee80000300800 */
[----:B------:R-:W4:Y:S04]  /*3a3d0*/  LDL.64 R8, [R1+0x28] ;  /* 0x0000280001087983 */ /* 0x000f280000100a00 */
        /* <DEDUP_REMOVED lines=16> */
[----:B0-----:R-:W2:Y:S04]  /*3a4e0*/  LDL.LU R24, [R1+0x5e0] ;  /* 0x0005e00001187983 */ /* 0x001ea80000300800 */
[----:B------:R-:W2:Y:S04]  /*3a4f0*/  LDL.LU R25, [R1+0x5e4] ;  /* 0x0005e40001197983 */ /* 0x000ea80000300800 */
[----:B------:R-:W2:Y:S04]  /*3a500*/  LDL.LU R26, [R1+0x5e8] ;  /* 0x0005e800011a7983 */ /* 0x000ea80000300800 */
[----:B------:R-:W2:Y:S04]  /*3a510*/  LDL.LU R27, [R1+0x5ec] ;  /* 0x0005ec00011b7983 */ /* 0x000ea80000300800 */
[----:B----4-:R-:W-:Y:S04]  /*3a520*/  STL.64 [R1+0x2cb8], R22 ;  /* 0x002cb81601007387 */ /* 0x010fe80000100a00 */
[----:B------:R0:W-:Y:S04]  /*3a530*/  STL.64 [R1+0x2cb0], R20 ;  /* 0x002cb01401007387 */ /* 0x0001e80000100a00 */
[----:B0-----:R-:W3:Y:S04]  /*3a540*/  LDL.LU R20, [R1+0x580] ;  /* 0x0005800001147983 */ /* 0x001ee80000300800 */
[----:B------:R-:W3:Y:S04]  /*3a550*/  LDL.LU R21, [R1+0x584] ;  /* 0x0005840001157983 */ /* 0x000ee80000300800 */
[----:B------:R-:W3:Y:S04]  /*3a560*/  LDL.LU R22, [R1+0x588] ;  /* 0x0005880001167983 */ /* 0x000ee80000300800 */
[----:B------:R-:W3:Y:S04]  /*3a570*/  LDL.LU R23, [R1+0x58c] ;  /* 0x00058c0001177983 */ /* 0x000ee80000300800 */
[----:B------:R-:W4:Y:S04]  /*3a580*/  LDL.LU R12, [R1+0x550] ;  /* 0x00055000010c7983 */ /* 0x000f280000300800 */
[----:B------:R-:W4:Y:S04]  /*3a590*/  LDL.LU R13, [R1+0x554] ;  /* 0x00055400010d7983 */ /* 0x000f280000300800 */
[----:B------:R-:W3:Y:S04]  /*3a5a0*/  LDL.LU R14, [R1+0x558] ;  /* 0x00055800010e7983 */ /* 0x000ee80000300800 */
[----:B------:R-:W3:Y:S01]  /*3a5b0*/  LDL.LU R15, [R1+0x55c] ;  /* 0x00055c00010f7983 */ /* 0x000ee20000300800 */
[----:B------:R-:W-:-:S02]  /*3a5c0*/  F2FP.F16.E4M3.UNPACK_B R6, R6 ;  /* 0x00000006ff06723e */ /* 0x000fc400020006ff */
[----:B------:R-:W-:-:S07]  /*3a5d0*/  F2FP.F16.E4M3.UNPACK_B R7, R7 ;  /* 0x00000007ff07723e */ /* 0x000fce00020006ff */
[----:B--2---:R-:W-:Y:S01]  /*3a5e0*/  HMMA.16816.F32 R24, R4, R8, R24 ;  /* 0x000000080418723c */ /* 0x004fe20000001818 */
[----:B---3--:R-:W-:Y:S04]  /*3a5f0*/  STL.64 [R1+0x2c98], R14 ;  /* 0x002c980e01007387 */ /* 0x008fe80000100a00 */
[----:B----4-:R0:W-:Y:S04]  /*3a600*/  STL.64 [R1+0x2c90], R12 ;  /* 0x002c900c01007387 */ /* 0x0101e80000100a00 */
[----:B0-----:R-:W2:Y:S04]  /*3a610*/  LDL.LU R12, [R1+0x560] ;  /* 0x00056000010c7983 */ /* 0x001ea80000300800 */
[----:B------:R-:W2:Y:S04]  /*3a620*/  LDL.LU R13, [R1+0x564] ;  /* 0x00056400010d7983 */ /* 0x000ea80000300800 */
[----:B------:R-:W2:Y:S04]  /*3a630*/  LDL.LU R14, [R1+0x568] ;  /* 0x00056800010e7983 */ /* 0x000ea80000300800 */
[----:B------:R-:W2:Y:S04]  /*3a640*/  LDL.LU R15, [R1+0x56c] ;  /* 0x00056c00010f7983 */ /* 0x000ea80000300800 */
[----:B------:R-:W3:Y:S04]  /*3a650*/  LDL.LU R16, [R1+0x1d9c] ;  /* 0x001d9c0001107983 */ /* 0x000ee80000300800 */
[----:B------:R-:W4:Y:S04]  /*3a660*/  LDL.LU R17, [R1+0x1da4] ;  /* 0x001da40001117983 */ /* 0x000f280000300800 */
[----:B------:R-:W-:Y:S04]  /*3a670*/  STL.64 [R1+0x5e0], R24 ;  /* 0x0005e01801007387 */ /* 0x000fe80000100a00 */
[----:B------:R0:W-:Y:S04]  /*3a680*/  STL.64 [R1+0x5e8], R26 ;  /* 0x0005e81a01007387 */ /* 0x0001e80000100a00 */
[----:B0-----:R-:W2:Y:S04]  /*3a690*/  LDL.LU.64 R26, [R1+0x2d40] ;  /* 0x002d4000011a7983 */ /* 0x001ea80000300a00 */
[----:B------:R-:W2:Y:S01]  /*3a6a0*/  LDL.LU.64 R24, [R1+0x2d38] ;  /* 0x002d380001187983 */ /* 0x000ea20000300a00 */
[----:B------:R-:W-:-:S02]  /*3a6b0*/  IMAD.MOV.U32 R11, RZ, RZ, R0 ;  /* 0x000000ffff0b7224 */ /* 0x000fc400078e0000 */
[----:B------:R-:W-:Y:S02]  /*3a6c0*/  IMAD.MOV.U32 R18, RZ, RZ, R8 ;  /* 0x000000ffff127224 */ /* 0x000fe400078e0008 */
[----:B------:R-:W-:-:S03]  /*3a6d0*/  IMAD.MOV.U32 R0, RZ, RZ, R9 ;  /* 0x000000ffff007224 */ /* 0x000fc600078e0009 */
[----:B--2---:R-:W-:Y:S01]  /*3a6e0*/  HMMA.16816.F32 R8, R4, R10, R24 ;  /* 0x0000000a0408723c */ /* 0x004fe20000001818 */
[----:B------:R-:W2:Y:S04]  /*3a6f0*/  LDL.LU.64 R26, [R1+0x2d30] ;  /* 0x002d3000011a7983 */ /* 0x000ea80000300a00 */
[----:B------:R-:W2:-:S15]  /*3a700*/  LDL.LU.64 R24, [R1+0x2d28] ;  /* 0x002d280001187983 */ /* 0x000e9e0000300a00 */
[----:B------:R-:W-:-:S03]  /*3a710*/  NOP ;  /* 0x0000000000007918 */ /* 0x000fc60000000000 */
        /* <DEDUP_REMOVED lines=17> */
[----:B------:R-:W3:Y:S01]  /*3a830*/  LDL.LU.64 R8, [R1+0x2ce8] ;  /* 0x002ce80001087983 */ /* 0x000ee20000300a00 */
[----:B------:R-:W-:Y:S01]  /*3a840*/  IMAD.MOV.U32 R19, RZ, RZ, R29 ;  /* 0x000000ffff137224 */ /* 0x000fe200078e001d */
[----:B---3--:R-:W-:-:S15]  /*3a850*/  HMMA.16816.F32 R8, R4, R28, R8 ;  /* 0x0000001c0408723c */ /* 0x008fde0000001808 */
[----:B------:R-:W-:-:S08]  /*3a860*/  NOP ;  /* 0x0000000000007918 */ /* 0x000fd00000000000 */
[----:B------:R0:W-:Y:S04]  /*3a870*/  STL.64 [R1+0x5a0], R8 ;  /* 0x0005a00801007387 */ /* 0x0001e80000100a00 */
[----:B------:R1:W-:Y:S01]  /*3a880*/  STL.64 [R1+0x5a8], R10 ;  /* 0x0005a80a01007387 */ /* 0x0003e20000100a00 */
[----:B0-----:R-:W-:-:S03]  /*3a890*/  IMAD.MOV.U32 R9, RZ, RZ, R28 ;  /* 0x000000ffff097224 */ /* 0x001fc600078e001c */
[----:B-1----:R-:W3:Y:S04]  /*3a8a0*/  LDL.LU.64 R10, [R1+0x2ce0] ;  /* 0x002ce000010a7983 */ /* 0x002ee80000300a00 */
[----:B------:R-:W4:Y:S04]  /*3a8b0*/  LDL.LU R8, [R1+0x2cd8] ;  /* 0x002cd80001087983 */ /* 0x000f280000300800 */
[----:B------:R-:W2:Y:S02]  /*3a8c0*/  LDL.LU.64 R28, [R1+0x2cd0] ;  /* 0x002cd000011c7983 */ /* 0x000ea40000300a00 */
[C---:B--2---:R-:W-:Y:S02]  /*3a8d0*/  HMMA.16816.F32 R24, R4.reuse, R28, R24 ;  /* 0x0000001c0418723c */ /* 0x044fe40000001818 */
        /* <DEDUP_REMOVED lines=8> */
[----:B0-----:R-:W3:Y:S04]  /*3a960*/  LDL.LU.64 R26, [R1+0x2cc8] ;  /* 0x002cc800011a7983 */ /* 0x001ee80000300a00 */
[----:B------:R-:W4:Y:S04]  /*3a970*/  LDL.LU.64 R24, [R1+0x2cc0] ;  /* 0x002cc00001187983 */ /* 0x000f280000300a00 */
[----:B------:R0:W-:Y:S04]  /*3a980*/  STL.64 [R1+0x2bf0], R28 ;  /* 0x002bf01c01007387 */ /* 0x0001e80000100a00 */
[----:B0-----:R-:W2:Y:S04]  /*3a990*/  LDL.LU R28, [R1+0x1da0] ;  /* 0x001da000011c7983 */ /* 0x001ea80000300800 */
        /* <DEDUP_REMOVED lines=41> */
[----:B0-----:R-:W2:Y:S04]  /*3ac30*/  LDL.LU.64 R10, [R1+0x2c78] ;  /* 0x002c7800010a7983 */ /* 0x001ea80000300a00 */
[----:B------:R-:W4:Y:S01]  /*3ac40*/  LDL.LU.64 R8, [R1+0x2c70] ;  /* 0x002c700001087983 */ /* 0x000f220000300a00 */
[----:B---3--:R-:W-:Y:S03]  /*3ac50*/  HMMA.16816.F32 R20, R4, R12, R20 ;  /* 0x0000000c0414723c */ /* 0x008fe60000001814 */
[----:B------:R-:W-:Y:S04]  /*3ac60*/  STL.64 [R1+0x2b88], R14 ;  /* 0x002b880e01007387 */ /* 0x000fe80000100a00 */
[----:B------:R-:W-:-:S15]  /*3ac70*/  STL.64 [R1+0x2b80], R12 ;  /* 0x002b800c01007387 */ /* 0x000fde0000100a00 */
[----:B------:R-:W-:-:S01]  /*3ac80*/  NOP ;  /* 0x0000000000007918 */ /* 0x000fc20000000000 */
        /* <DEDUP_REMOVED lines=10> */
[----:B------:R-:W3:Y:S04]  /*3ad30*/  LDL.LU R24, [R1+0x4b0] ;  /* 0x0004b00001187983 */ /* 0x000ee80000300800 */
[----:B------:R-:W3:Y:S04]  /*3ad40*/  LDL.LU R25, [R1+0x4b4] ;  /* 0x0004b40001197983 */ /* 0x000ee80000300800 */
[----:B------:R-:W4:Y:S04]  /*3ad50*/  LDL.LU R26, [R1+0x4b8] ;  /* 0x0004b800011a7983 */ /* 0x000f280000300800 */
[----:B------:R-:W4:Y:S04]  /*3ad60*/  LDL.LU R27, [R1+0x4bc] ;  /* 0x0004bc00011b7983 */ /* 0x000f280000300800 */
[----:B----4-:R0:W-:Y:S02]  /*3ad70*/  STL.64 [R1+0x2bc8], R26 ;  /* 0x002bc81a01007387 */ /* 0x0101e40000100a00 */
[----:B0-----:R-:W-:-:S02]  /*3ad80*/  IMAD.MOV.U32 R26, RZ, RZ, R9 ;  /* 0x000000ffff1a7224 */ /* 0x001fc400078e0009 */
[----:B------:R-:W4:Y:S04]  /*3ad90*/  LDL.LU R9, [R1+0x2c68] ;  /* 0x002c680001097983 */ /* 0x000f280000300800 */
[----:B---3--:R-:W-:Y:S04]  /*3ada0*/  STL.64 [R1+0x2bc0], R24 ;  /* 0x002bc01801007387 */ /* 0x008fe80000100a00 */
[----:B--2---:R-:W-:Y:S04]  /*3adb0*/  STL.64 [R1+0x2ba8], R22 ;  /* 0x002ba81601007387 */ /* 0x004fe80000100a00 */
[----:B------:R0:W-:Y:S04]  /*3adc0*/  STL.64 [R1+0x2ba0], R20 ;  /* 0x002ba01401007387 */ /* 0x0001e80000100a00 */
[----:B0-----:R-:W2:Y:S04]  /*3add0*/  LDL.LU R20, [R1+0x4a0] ;  /* 0x0004a00001147983 */ /* 0x001ea80000300800 */
[----:B------:R-:W2:Y:S04]  /*3ade0*/  LDL.LU R21, [R1+0x4a4] ;  /* 0x0004a40001157983 */ /* 0x000ea80000300800 */
[----:B------:R-:W3:Y:S04]  /*3adf0*/  LDL.LU R22, [R1+0x4a8] ;  /* 0x0004a80001167983 */ /* 0x000ee80000300800 */
[----:B------:R-:W3:Y:S04]  /*3ae00*/  LDL.LU R23, [R1+0x4ac] ;  /* 0x0004ac0001177983 */ /* 0x000ee80000300800 */
[----:B------:R-:W4:Y:S01]  /*3ae10*/  LDL.64 R24, [R1+0x8] ;  /* 0x0000080001187983 */ /* 0x000f220000100a00 */
[----:B------:R-:W-:-:S02]  /*3ae20*/  IMAD.MOV.U32 R27, RZ, RZ, R19 ;  /* 0x000000ffff1b7224 */ /* 0x000fc400078e0013 */
[----:B------:R-:W-:Y:S02]  /*3ae30*/  IMAD R16, R16, 0x100, R28 ;  /* 0x0000010010107824 */ /* 0x000fe400078e021c */
[----:B------:R-:W-:Y:S02]  /*3ae40*/  IMAD R17, R17, 0x100, R29 ;  /* 0x0000010011117824 */ /* 0x000fe400078e021d */
[----:B------:R-:W2:Y:S04]  /*3ae50*/  LDL.64 R28, [R1+0x10] ;  /* 0x00001000011c7983 */ /* 0x000ea80000100a00 */
[----:B------:R-:W-:Y:S04]  /*3ae60*/  STL.64 [R1+0x2c00], R26 ;  /* 0x002c001a01007387 */ /* 0x000fe80000100a00 */
[----:B----4-:R0:W-:Y:S04]  /*3ae70*/  STL.64 [R1+0x2bf8], R24 ;  /* 0x002bf81801007387 */ /* 0x0101e80000100a00 */
[----:B0-----:R-:W4:Y:S04]  /*3ae80*/  LDL.LU R24, [R1+0x4e0] ;  /* 0x0004e00001187983 */ /* 0x001f280000300800 */
        /* <DEDUP_REMOVED lines=9> */
[----:B----4-:R-:W-:Y:S04]  /*3af20*/  STL.64 [R1+0x2c20], R26 ;  /* 0x002c201a01007387 */ /* 0x010fe80000100a00 */
[----:B---3--:R0:W-:Y:S04]  /*3af30*/  STL.64 [R1+0x2c18], R24 ;  /* 0x002c181801007387 */ /* 0x0081e80000100a00 */
[----:B0-----:R-:W3:Y:S01]  /*3af40*/  LDL.64 R24, [R1+0x20] ;  /* 0x0000200001187983 */ /* 0x001ee20000100a00 */
[----:B------:R-:W-:-:S02]  /*3af50*/  IMAD.MOV.U32 R26, RZ, RZ, R18 ;  /* 0x000000ffff1a7224 */ /* 0x000fc400078e0012 */
[----:B------:R-:W-:-:S05]  /*3af60*/  IMAD.MOV.U32 R27, RZ, RZ, R0 ;  /* 0x000000ffff1b7224 */ /* 0x000fca00078e0000 */
[----:B------:R-:W-:Y:S04]  /*3af70*/  STL.64 [R1+0x2c50], R26 ;  /* 0x002c501a01007387 */ /* 0x000fe80000100a00 */
[----:B---3--:R-:W-:Y:S04]  /*3af80*/  STL.64 [R1+0x2c48], R24 ;  /* 0x002c481801007387 */ /* 0x008fe80000100a00 */
[----:B------:R-:W-:Y:S04]  /*3af90*/  STL.64 [R1+0x2bd8], R22 ;  /* 0x002bd81601007387 */ /* 0x000fe80000100a00 */
        /* <DEDUP_REMOVED lines=11> */
[----:B------:R-:W3:Y:S04]  /*3b050*/  LDL.LU R0, [R1+0x1db4] ;  /* 0x001db40001007983 */ /* 0x000ee80000300800 */
[----:B--2---:R-:W-:Y:S04]  /*3b060*/  STL.64 [R1+0x2c60], R26 ;  /* 0x002c601a01007387 */ /* 0x004fe80000100a00 */
[----:B----4-:R0:W-:Y:S04]  /*3b070*/  STL.64 [R1+0x2c58], R24 ;  /* 0x002c581801007387 */ /* 0x0101e80000100a00 */
[----:B0-----:R-:W2:Y:S04]  /*3b080*/  LDL.LU R24, [R1+0x830] ;  /* 0x0008300001187983 */ /* 0x001ea80000300800 */
[----:B------:R-:W2:Y:S04]  /*3b090*/  LDL.LU R25, [R1+0x834] ;  /* 0x0008340001197983 */ /* 0x000ea80000300800 */
[----:B------:R-:W2:Y:S04]  /*3b0a0*/  LDL.LU R26, [R1+0x838] ;  /* 0x00083800011a7983 */ /* 0x000ea80000300800 */
[----:B------:R-:W2:Y:S04]  /*3b0b0*/  LDL.LU R27, [R1+0x83c] ;  /* 0x00083c00011b7983 */ /* 0x000ea80000300800 */
        /* <DEDUP_REMOVED lines=11> */
[----:B------:R-:W4:Y:S01]  /*3b170*/  LDL.LU R23, [R1+0x50c] ;  /* 0x00050c0001177983 */ /* 0x000f220000300800 */
[C---:B--2---:R-:W-:Y:S03]  /*3b180*/  HMMA.16816.F32 R24, R4.reuse, R8, R24 ;  /* 0x000000080418723c */ /* 0x044fe60000001818 */
[----:B----4-:R-:W-:Y:S04]  /*3b190*/  STL.64 [R1+0x2c40], R22 ;  /* 0x002c401601007387 */ /* 0x010fe80000100a00 */
[----:B---3--:R0:W-:Y:S04]  /*3b1a0*/  STL.64 [R1+0x2c38], R20 ;  /* 0x002c381401007387 */ /* 0x0081e80000100a00 */
        /* <DEDUP_REMOVED lines=8> */
[----:B------:R0:W-:Y:S04]  /*3b230*/  STL [R1+0x2b5c], R10 ;  /* 0x002b5c0a01007387 */ /* 0x0001e80000100800 */
[----:B0-----:R-:W4:Y:S04]  /*3b240*/  LDL.LU R10, [R1+0x1db0] ;  /* 0x001db000010a7983 */ /* 0x001f280000300800 */
[----:B------:R-:W-:Y:S04]  /*3b250*/  STL [R1+0x2b58], R11 ;  /* 0x002b580b01007387 */ /* 0x000fe80000100800 */
[----:B------:R-:W-:Y:S04]  /*3b260*/  STL.64 [R1+0x830], R24 ;  /* 0x0008301801007387 */ /* 0x000fe80000100a00 */
[----:B------:R0:W-:Y:S04]  /*3b270*/  STL.64 [R1+0x838], R26 ;  /* 0x0008381a01007387 */ /* 0x0001e80000100a00 */
[----:B0-----:R-:W2:Y:S04]  /*3b280*/  LDL.LU.64 R26, [R1+0x2c60] ;  /* 0x002c6000011a7983 */ /* 0x001ea80000300a00 */
[----:B------:R-:W2:Y:S04]  /*3b290*/  LDL.LU.64 R24, [R1+0x2c58] ;  /* 0x002c580001187983 */ /* 0x000ea80000300a00 */
[----:B------:R-:W-:Y:S01]  /*3b2a0*/  STL [R1+0x2b40], R9 ;  /* 0x002b400901007387 */ /* 0x000fe20000100800 */
[----:B--2---:R-:W-:-:S15]  /*3b2b0*/  HMMA.16816.F32 R24, R4, R2, R24 ;  /* 0x000000020418723c */ /* 0x004fde0000001818 */
[----:B------:R-:W-:-:S08]  /*3b2c0*/  NOP ;  /* 0x0000000000007918 */ /* 0x000fd00000000000 */
[----:B------:R-:W-:Y:S04]  /*3b2d0*/  STL.64 [R1+0x820], R24 ;  /* 0x0008201801007387 */ /* 0x000fe80000100a00 */
[----:B------:R0:W-:Y:S04]  /*3b2e0*/  STL.64 [R1+0x828], R26 ;  /* 0x0008281a01007387 */ /* 0x0001e80000100a00 */
[----:B0-----:R-:W2:Y:S04]  /*3b2f0*/  LDL.LU.64 R26, [R1+0x2c50] ;  /* 0x002c5000011a7983 */ /* 0x001ea80000300a00 */
[----:B------:R-:W3:Y:S01]  /*3b300*/  LDL.LU.64 R24, [R1+0x2c48] ;  /* 0x002c480001187983 */ /* 0x000ee20000300a00 */
[----:B----4-:R-:W-:-:S02]  /*3b310*/  IMAD R18, R18, 0x100, R10 ;  /* 0x0000010012127824 */ /* 0x010fc400078e020a */
[----:B------:R-:W-:Y:S01]  /*3b320*/  IMAD R19, R0, 0x100, R19 ;  /* 0x0000010000137824 */ /* 0x000fe200078e0213 */
[----:B------:R-:W-:Y:S02]  /*3b330*/  F2FP.F16.E4M3.UNPACK_B R16, R16 ;  /* 0x00000010ff10723e */ /* 0x000fe400020006ff */
[----:B------:R-:W-:Y:S01]  /*3b340*/  F2FP.F16.E4M3.UNPACK_B R17, R17 ;  /* 0x00000011ff11723e */ /* 0x000fe200020006ff */
[----:B---3--:R-:W-:Y:S01]  /*3b350*/  HMMA.16816.F32 R4, R4, R24, R20 ;  /* 0x000000180404723c */ /* 0x008fe20000001814 */
[----:B------:R-:W2:Y:S04]  /*3b360*/  LDL.LU.64 R22, [R1+0x2c40] ;  /* 0x002c400001167983 */ /* 0x000ea80000300a00 */
[----:B------:R-:W2:Y:S01]  /*3b370*/  LDL.LU.64 R20, [R1+0x2c38] ;  /* 0x002c380001147983 */ /* 0x000ea20000300a00 */
[----:B------:R-:W-:-:S02]  /*3b380*/  F2FP.F16.E4M3.UNPACK_B R18, R18 ;  /* 0x00000012ff12723e */ /* 0x000fc400020006ff */
[----:B------:R-:W-:Y:S01]  /*3b390*/  F2FP.F16.E4M3.UNPACK_B R19, R19 ;  /* 0x00000013ff13723e */ /* 0x000fe200020006ff */
[----:B------:R-:W-:Y:S02]  /*3b3a0*/  IMAD.MOV.U32 R10, RZ, RZ, R24 ;  /* 0x000000ffff0a7224 */ /* 0x000fe400078e0018 */
[----:B------:R-:W-:-:S12]  /*3b3b0*/  IMAD.MOV.U32 R9, RZ, RZ, R25 ;  /* 0x000000ffff097224 */ /* 0x000fd800078e0019 */
[----:B------:R-:W-:Y:S04]  /*3b3c0*/  STL.64 [R1+0x510], R4 ;  /* 0x0005100401007387 */ /* 0x000fe80000100a00 */
[----:B------:R0:W-:Y:S04]  /*3b3d0*/  STL.64 [R1+0x518], R6 ;  /* 0x0005180601007387 */ /* 0x0001e80000100a00 */
[----:B0-----:R-:W3:Y:S01]  /*3b3e0*/  LDL.64 R6, [R1+0x18] ;  /* 0x0000180001067983 */ /* 0x001ee20000100a00 */
[----:B--2---:R-:W-:Y:S03]  /*3b3f0*/  HMMA.16816.F32 R24, R16, R26, R20 ;  /* 0x0000001a1018723c */ /* 0x004fe60000001814 */
[----:B------:R-:W2:Y:S04]  /*3b400*/  LDL.LU.64 R22, [R1+0x2c30] ;  /* 0x002c300001167983 */ /* 0x000ea80000300a00 */
[----:B------:R-:W2:-:S15]  /*3b410*/  LDL.LU.64 R20, [R1+0x2c28] ;  /* 0x002c280001147983 */ /* 0x000e9e0000300a00 */
[----:B------:R-:W-:-:S01]  /*3b420*/  NOP ;  /* 0x0000000000007918 */ /* 0x000fc20000000000 */
        /* <DEDUP_REMOVED lines=15> */
[----:B------:R-:W2:Y:S01]  /*3b520*/  LDL.LU.64 R24, [R1+0x2bf8] ;  /* 0x002bf80001187983 */ /* 0x000ea20000300a00 */
[----:B------:R-:W-:-:S02]  /*3b530*/  IMAD.MOV.U32 R5, RZ, RZ, R6 ;  /* 0x000000ffff057224 */ /* 0x000fc400078e0006 */
[----:B------:R-:W-:Y:S02]  /*3b540*/  IMAD.MOV.U32 R4, RZ, RZ, R7 ;  /* 0x000000ffff047224 */ /* 0x000fe400078e0007 */
[----:B------:R-:W-:Y:S02]  /*3b550*/  IMAD.MOV.U32 R7, RZ, RZ, R28 ;  /* 0x000000ffff077224 */ /* 0x000fe400078e001c */
[----:B------:R-:W-:Y:S02]  /*3b560*/  IMAD.MOV.U32 R6, RZ, RZ, R29 ;  /* 0x000000ffff067224 */ /* 0x000fe400078e001d */
[----:B------:R-:W4:Y:S01]  /*3b570*/  LDL.LU.64 R28, [R1+0x2bf0] ;  /* 0x002bf000011c7983 */ /* 0x000f220000300a00 */
[----:B--2---:R-:W-:-:S15]  /*3b580*/  HMMA.16816.F32 R20, R16, R24, R20 ;  /* 0x000000181014723c */ /* 0x004fde0000001814 */
[----:B------:R-:W-:-:S08]  /*3b590*/  NOP ;  /* 0x0000000000007918 */ /* 0x000fd00000000000 */
[----:B------:R-:W-:Y:S04]  /*3b5a0*/  STL.64 [R1+0x4d0], R20 ;  /* 0x0004d01401007387 */ /* 0x000fe80000100a00 */
[----:B------:R0:W-:Y:S04]  /*3b5b0*/  STL.64 [R1+0x4d8], R22 ;  /* 0x0004d81601007387 */ /* 0x0001e80000100a00 */
[----:B0-----:R-:W3:Y:S04]  /*3b5c0*/  LDL.LU.64 R22, [R1+0x2be8] ;  /* 0x002be80001167983 */ /* 0x001ee80000300a00 */
[----:B------:R-:W3:Y:S01]  /*3b5d0*/  LDL.LU.64 R20, [R1+0x2be0] ;  /* 0x002be00001147983 */ /* 0x000ee20000300a00 */
[----:B------:R-:W-:-:S02]  /*3b5e0*/  IMAD.MOV.U32 R0, RZ, RZ, R25 ;  /* 0x000000ffff007224 */ /* 0x000fc400078e0019 */
[----:B---3--:R-:W-:Y:S01]  /*3b5f0*/  HMMA.16816.F32 R24, R16, R26, R20 ;  /* 0x0000001a1018723c */ /* 0x008fe20000001814 */
[----:B------:R-:W2:Y:S04]  /*3b600*/  LDL.LU.64 R22, [R1+0x2bd8] ;  /* 0x002bd80001167983 */ /* 0x000ea80000300a00 */
[----:B------:R-:W2:-:S15]  /*3b610*/  LDL.LU.64 R20, [R1+0x2bd0] ;  /* 0x002bd00001147983 */ /* 0x000e9e0000300a00 */
[----:B------:R-:W-:-:S03]  /*3b620*/  NOP ;  /* 0x0000000000007918 */ /* 0x000fc60000000000 */
        /* <DEDUP_REMOVED lines=10> */
[----:B------:R-:W-:Y:S01]  /*3b6d0*/  STL.64 [R1+0x2b08], R28 ;  /* 0x002b081c01007387 */ /* 0x000fe20000100a00 */
        /* <DEDUP_REMOVED lines=13> */
[----:B------:R1:W-:Y:S01]  /*3b7b0*/  STL.64 [R1+0x2ab0], R24 ;  /* 0x002ab01801007387 */ /* 0x0003e20000100a00 */
[----:B0-----:R-:W-:-:S02]  /*3b7c0*/  IMAD.MOV.U32 R26, RZ, RZ, R7 ;  /* 0x000000ffff1a7224 */ /* 0x001fc400078e0007 */
[----:B------:R-:W-:Y:S02]  /*3b7d0*/  IMAD.MOV.U32 R27, RZ, RZ, R6 ;  /* 0x000000ffff1b7224 */ /* 0x000fe400078e0006 */
[----:B-1----:R-:W-:Y:S02]  /*3b7e0*/  IMAD.MOV.U32 R24, RZ, RZ, R5 ;  /* 0x000000ffff187224 */ /* 0x002fe400078e0005 */
[----:B------:R-:W-:Y:S01]  /*3b7f0*/  IMAD.MOV.U32 R25, RZ, RZ, R4 ;  /* 0x000000ffff197224 */ /* 0x000fe200078e0004 */
[----:B------:R-:W-:Y:S04]  /*3b800*/  STL.64 [R1+0x2b00], R26 ;  /* 0x002b001a01007387 */ /* 0x000fe80000100a00 */
[----:B------:R0:W-:Y:S01]  /*3b810*/  STL.64 [R1+0x2af8], R24 ;  /* 0x002af81801007387 */ /* 0x0001e20000100a00 */
[----:B--2---:R-:W-:-:S15]  /*3b820*/  HMMA.16816.F32 R4, R16, R22, R12 ;  /* 0x000000161004723c */ /* 0x004fde000000180c */
[----:B------:R-:W-:-:S08]  /*3b830*/  NOP ;  /* 0x0000000000007918 */ /* 0x000fd00000000000 */
[----:B------:R-:W-:Y:S04]  /*3b840*/  STL.64 [R1+0x480], R4 ;  /* 0x0004800401007387 */ /* 0x000fe80000100a00 */
[----:B------:R-:W-:Y:S04]  /*3b850*/  STL.64 [R1+0x488], R6 ;  /* 0x0004880601007387 */ /* 0x000fe80000100a00 */
[----:B0-----:R-:W2:Y:S04]  /*3b860*/  LDL.LU R24, [R1+0x420] ;  /* 0x0004200001187983 */ /* 0x001ea80000300800 */
[----:B------:R-:W2:Y:S04]  /*3b870*/  LDL.LU R25, [R1+0x424] ;  /* 0x0004240001197983 */ /* 0x000ea80000300800 */
[----:B------:R-:W4:Y:S04]  /*3b880*/  LDL.LU R26, [R1+0x428] ;  /* 0x00042800011a7983 */ /* 0x000f280000300800 */
[----:B------:R-:W4:Y:S01]  /*3b890*/  LDL.LU R27, [R1+0x42c] ;  /* 0x00042c00011b7983 */ /* 0x000f220000300800 */
[----:B------:R-:W-:-:S02]  /*3b8a0*/  IMAD.MOV.U32 R28, RZ, RZ, R10 ;  /* 0x000000ffff1c7224 */ /* 0x000fc400078e000a */
[----:B------:R-:W-:Y:S01]  /*3b8b0*/  IMAD.MOV.U32 R29, RZ, RZ, R9 ;  /* 0x000000ffff1d7224 */ /* 0x000fe200078e0009 */
        /* <DEDUP_REMOVED lines=10> */
[----:B------:R-:W2:Y:S04]  /*3b960*/  LDL.LU R10, [R1+0x1dc0] ;  /* 0x001dc000010a7983 */ /* 0x000ea80000300800 */
[----:B------:R-:W3:Y:S04]  /*3b970*/  LDL.LU R4, [R1+0x1dbc] ;  /* 0x001dbc0001047983 */ /* 0x000ee80000300800 */
[----:B------:R-:W2:Y:S04]  /*3b980*/  LDL.LU R11, [R1+0x1dc8] ;  /* 0x001dc800010b7983 */ /* 0x000ea80000300800 */
[----:B------:R-:W3:Y:S04]  /*3b990*/  LDL.LU R5, [R1+0x1dc4] ;  /* 0x001dc40001057983 */ /* 0x000ee80000300800 */
[----:B------:R-:W4:Y:S04]  /*3b9a0*/  LDL.LU R9, [R1+0x1dd0] ;  /* 0x001dd00001097983 */ /* 0x000f280000300800 */
        /* <DEDUP_REMOVED lines=14> */
[----:B------:R-:W-:Y:S04]  /*3ba90*/  STL.64 [R1+0x2b28], R26 ;  /* 0x002b281a01007387 */ /* 0x000fe80000100a00 */
[----:B------:R0:W-:Y:S04]  /*3baa0*/  STL.64 [R1+0x2b20], R24 ;  /* 0x002b201801007387 */ /* 0x0001e80000100a00 */
[----:B0-----:R-:W2:Y:S04]  /*3bab0*/  LDL.LU R24, [R1+0x800] ;  /* 0x0008000001187983 */ /* 0x001ea80000300800 */
[----:B------:R-:W2:Y:S04]  /*3bac0*/  LDL.LU R25, [R1+0x804] ;  /* 0x0008040001197983 */ /* 0x000ea80000300800 */
[----:B------:R-:W4:Y:S04]  /*3bad0*/  LDL.LU R26, [R1+0x808] ;  /* 0x00080800011a7983 */ /* 0x000f280000300800 */
[----:B------:R-:W4:Y:S01]  /*3bae0*/  LDL.LU R27, [R1+0x80c] ;  /* 0x00080c00011b7983 */ /* 0x000f220000300800 */
[C---:B---3--:R-:W-:Y:S03]  /*3baf0*/  HMMA.16816.F32 R12, R16.reuse, R20, R12 ;  /* 0x00000014100c723c */ /* 0x048fe6000000180c */
[----:B----4-:R-:W-:Y:S04]  /*3bb00*/  STL.64 [R1+0x2b38], R26 ;  /* 0x002b381a01007387 */ /* 0x010fe80000100a00 */
        /* <DEDUP_REMOVED lines=50> */
[----:B------:R0:W-:Y:S04]  /*3be30*/  STL [R1+0x2a48], R11 ;  /* 0x002a480b01007387 */ /* 0x0001e80000100800 */
[----:B0-----:R-:W3:Y:S04]  /*3be40*/  LDL.LU R11, [R1+0x1dd8] ;  /* 0x001dd800010b7983 */ /* 0x001ee80000300800 */
[----:B------:R-:W2:Y:S02]  /*3be50*/  LDL.LU R9, [R1+0x2b40] ;  /* 0x002b400001097983 */ /* 0x000ea40000300800 */
[----:B--2---:R-:W-:-:S15]  /*3be60*/  HMMA.16816.F32 R24, R16, R8, R24 ;  /* 0x000000081018723c */ /* 0x004fde0000001818 */
        /* <DEDUP_REMOVED lines=10> */
[----:B------:R-:W2:Y:S02]  /*3bf10*/  LDL.LU.64 R24, [R1+0x2b20] ;  /* 0x002b200001187983 */ /* 0x000ea40000300a00 */
[----:B--2---:R-:W-:Y:S02]  /*3bf20*/  HMMA.16816.F32 R16, R16, R28, R24 ;  /* 0x0000001c1010723c */ /* 0x004fe40000001818 */
[----:B------:R-:W2:Y:S04]  /*3bf30*/  LDL.LU.64 R26, [R1+0x2b18] ;  /* 0x002b1800011a7983 */ /* 0x000ea80000300a00 */
[----:B------:R-:W2:Y:S04]  /*3bf40*/  LDL.LU.64 R24, [R1+0x2b10] ;  /* 0x002b100001187983 */ /* 0x000ea80000300a00 */
[----:B------:R-:W4:-:S13]  /*3bf50*/  LDL.LU.64 R28, [R1+0x2b08] ;  /* 0x002b0800011c7983 */ /* 0x000f1a0000300a00 */
[----:B------:R-:W-:Y:S04]  /*3bf60*/  STL.64 [R1+0x430], R16 ;  /* 0x0004301001007387 */ /* 0x000fe80000100a00 */
[----:B------:R0:W-:Y:S04]  /*3bf70*/  STL.64 [R1+0x438], R18 ;  /* 0x0004381201007387 */ /* 0x0001e80000100a00 */
[----:B0-----:R-:W2:Y:S04]  /*3bf80*/  LDL R18, [R1+0x28] ;  /* 0x0000280001127983 */ /* 0x001ea80000100800 */
[----:B------:R-:W2:Y:S01]  /*3bf90*/  LDL R19, [R1+0x2c] ;  /* 0x00002c0001137983 */ /* 0x000ea20000100800 */
[----:B---3--:R-:W-:Y:S01]  /*3bfa0*/  IMAD R7, R7, 0x100, R11 ;  /* 0x0000010007077824 */ /* 0x008fe200078e020b */
[----:B------:R-:W-:-:S02]  /*3bfb0*/  F2FP.F16.E4M3.UNPACK_B R4, R4 ;  /* 0x00000004ff04723e */ /* 0x000fc400020006ff */
[----:B------:R-:W-:Y:S02]  /*3bfc0*/  F2FP.F16.E4M3.UNPACK_B R5, R5 ;  /* 0x00000005ff05723e */ /* 0x000fe400020006ff */
[----:B------:R-:W-:Y:S02]  /*3bfd0*/  F2FP.F16.E4M3.UNPACK_B R6, R6 ;  /* 0x00000006ff06723e */ /* 0x000fe400020006ff */
[----:B------:R-:W-:-:S07]  /*3bfe0*/  F2FP.F16.E4M3.UNPACK_B R7, R7 ;  /* 0x00000007ff07723e */ /* 0x000fce00020006ff */
[----:B--2---:R-:W-:Y:S01]  /*3bff0*/  HMMA.16816.F32 R16, R4, R18, R24 ;  /* 0x000000120410723c */ /* 0x004fe20000001818 */
[----:B------:R-:W2:Y:S04]  /*3c000*/  LDL.LU.64 R26, [R1+0x2b00] ;  /* 0x002b0000011a7983 */ /* 0x000ea80000300a00 */
[----:B------:R-:W3:-:S15]  /*3c010*/  LDL.LU.64 R24, [R1+0x2af8] ;  /* 0x002af80001187983 */ /* 0x000ede0000300a00 */
[----:B------:R-:W-:-:S03]  /*3c020*/  NOP ;  /* 0x0000000000007918 */ /* 0x000fc60000000000 */
[----:B------:R-:W-:Y:S04]  /*3c030*/  STL.64 [R1+0x420], R16 ;  /* 0x0004201001007387 */ /* 0x000fe80000100a00 */
[----:B------:R2:W-:Y:S01]  /*3c040*/  STL.64 [R1+0x428], R18 ;  /* 0x0004281201007387 */ /* 0x0005e20000100a00 */
[C---:B---3--:R-:W-:Y:S06]  /*3c050*/  HMMA.16816.F32 R12, R4.reuse, R24, R12 ;  /* 0x00000018040c723c */ /* 0x048fec000000180c */
[----:B--2---:R-:W-:-:S15]  /*3c060*/  HMMA.16816.F32 R16, R4, R26, R20 ;  /* 0x0000001a0410723c */ /* 0x004fde0000001814 */
[----:B------:R-:W-:-:S02]  /*3c070*/  NOP ;  /* 0x0000000000007918 */ /* 0x000fc40000000000 */
[----:B------:R0:W-:Y:S04]  /*3c080*/  STL.64 [R1+0x410], R12 ;  /* 0x0004100c01007387 */ /* 0x0001e80000100a00 */
[----:B------:R1:W-:Y:S04]  /*3c090*/  STL.64 [R1+0x418], R14 ;  /* 0x0004180e01007387 */ /* 0x0003e80000100a00 */
[----:B0-----:R-:W2:Y:S04]  /*3c0a0*/  LDL.LU R12, [R1+0x390] ;  /* 0x00039000010c7983 */ /* 0x001ea80000300800 */
[----:B------:R-:W-:Y:S04]  /*3c0b0*/  STL.64 [R1+0x400], R16 ;  /* 0x0004001001007387 */ /* 0x000fe80000100a00 */
[----:B------:R-:W-:Y:S04]  /*3c0c0*/  STL.64 [R1+0x408], R18 ;  /* 0x0004081201007387 */ /* 0x000fe80000100a00 */
[----:B------:R-:W2:Y:S04]  /*3c0d0*/  LDL.LU R13, [R1+0x394] ;  /* 0x00039400010d7983 */ /* 0x000ea80000300800 */
[----:B-1----:R-:W3:Y:S04]  /*3c0e0*/  LDL.LU R14, [R1+0x398] ;  /* 0x00039800010e7983 */ /* 0x002ee80000300800 */
[----:B------:R-:W3:Y:S04]  /*3c0f0*/  LDL.LU R15, [R1+0x39c] ;  /* 0x00039c00010f7983 */ /* 0x000ee80000300800 */
        /* <DEDUP_REMOVED lines=8> */
[----:B----4-:R0:W-:Y:S04]  /*3c180*/  STL.64 [R1+0x2ac8], R26 ;  /* 0x002ac81a01007387 */ /* 0x0101e80000100a00 */
[----:B0-----:R-:W4:Y:S04]  /*3c190*/  LDL R26, [R1] ;  /* 0x00000000011a7983 */ /* 0x001f280000100800 */
[----:B------:R-:W4:Y:S04]  /*3c1a0*/  LDL R27, [R1+0x4] ;  /* 0x00000400011b7983 */ /* 0x000f280000100800 */
[----:B---3--:R-:W-:Y:S04]  /*3c1b0*/  STL.64 [R1+0x2ac0], R24 ;  /* 0x002ac01801007387 */ /* 0x008fe80000100a00 */
[----:B----4-:R-:W-:Y:S04]  /*3c1c0*/  STL.64 [R1+0x2ae0], R26 ;  /* 0x002ae01a01007387 */ /* 0x010fe80000100a00 */
[----:B--2---:R-:W-:Y:S04]  /*3c1d0*/  STL.64 [R1+0x2aa8], R22 ;  /* 0x002aa81601007387 */ /* 0x004fe80000100a00 */
[----:B------:R0:W-:Y:S04]  /*3c1e0*/  STL.64 [R1+0x2aa0], R20 ;  /* 0x002aa01401007387 */ /* 0x0001e80000100a00 */
        /* <DEDUP_REMOVED lines=23> */
[----:B------:R-:W3:Y:S01]  /*3c360*/  LDL.LU R11, [R1+0x1de0] ;  /* 0x001de000010b7983 */ /* 0x000ee20000300800 */
[----:B------:R-:W-:-:S03]  /*3c370*/  IMAD.MOV.U32 R25, RZ, RZ, R0 ;  /* 0x000000ffff197224 */ /* 0x000fc600078e0000 */
[----:B---3--:R-:W-:Y:S04]  /*3c380*/  STL.64 [R1+0x2a58], R10 ;  /* 0x002a580a01007387 */ /* 0x008fe80000100a00 */
        /* <DEDUP_REMOVED lines=17> */
[----:B------:R-:W2:Y:S04]  /*3c4a0*/  LDL.LU.64 R22, [R1+0x2af0] ;  /* 0x002af00001167983 */ /* 0x000ea80000300a00 */
[----:B------:R-:W2:Y:S04]  /*3c4b0*/  LDL.LU.64 R20, [R1+0x2ae8] ;  /* 0x002ae80001147983 */ /* 0x000ea80000300a00 */
        /* <DEDUP_REMOVED lines=74> */
[----:B--2---:R-:W-:-:S03]  /*3c960*/  IMAD R16, R16, 0x100, R11 ;  /* 0x0000010010107824 */ /* 0x004fc600078e020b */
[----:B------:R-:W3:Y:S01]  /*3c970*/  LDL.LU R11, [R1+0x2a48] ;  /* 0x002a4800010b7983 */ /* 0x000ee20000300800 */
[----:B----4-:R-:W-:-:S03]  /*3c980*/  IMAD R17, R17, 0x100, R28 ;  /* 0x0000010011117824 */ /* 0x010fc600078e021c */
[----:B------:R-:W-:Y:S01]  /*3c990*/  STL [R1+0x297c], R10 ;  /* 0x00297c0a01007387 */ /* 0x000fe20000100800 */
[----:B------:R-:W-:Y:S02]  /*3c9a0*/  F2FP.F16.E4M3.UNPACK_B R16, R16 ;  /* 0x00000010ff10723e */ /* 0x000fe400020006ff */
[----:B------:R-:W-:Y:S01]  /*3c9b0*/  F2FP.F16.E4M3.UNPACK_B R17, R17 ;  /* 0x00000011ff11723e */ /* 0x000fe200020006ff */
[----:B---3--:R-:W-:Y:S06]  /*3c9c0*/  HMMA.16816.F32 R12, R4, R10, R12 ;  /* 0x0000000a040c723c */ /* 0x008fec000000180c */
[----:B------:R-:W-:-:S15]  /*3c9d0*/  STL [R1+0x2978], R11 ;  /* 0x0029780b01007387 */ /* 0x000fde0000100800 */
[----:B------:R-:W-:-:S02]  /*3c9e0*/  NOP ;  /* 0x0000000000007918 */ /* 0x000fc40000000000 */
[----:B------:R-:W-:Y:S04]  /*3c9f0*/  STL.64 [R1+0x360], R12 ;  /* 0x0003600c01007387 */ /* 0x000fe80000100a00 */
[----:B------:R0:W-:Y:S04]  /*3ca00*/  STL.64 [R1+0x368], R14 ;  /* 0x0003680e01007387 */ /* 0x0001e80000100a00 */
[----:B------:R-:W-:Y:S04]  /*3ca10*/  STL.64 [R1+0x2a38], R16 ;  /* 0x002a381001007387 */ /* 0x000fe80000100a00 */
[----:B------:R-:W-:Y:S04]  /*3ca20*/  STL [R1+0x2980], R8 ;  /* 0x0029800801007387 */ /* 0x000fe80000100800 */
[----:B------:R1:W-:Y:S01]  /*3ca30*/  STL [R1+0x2960], R9 ;  /* 0x0029600901007387 */ /* 0x0003e20000100800 */
[C---:B0-----:R-:W-:Y:S06]  /*3ca40*/  HMMA.16816.F32 R12, R4.reuse, R8, R20 ;  /* 0x00000008040c723c */ /* 0x041fec0000001814 */
[----:B-1----:R-:W-:-:S15]  /*3ca50*/  HMMA.16816.F32 R8, R4, R2, R24 ;  /* 0x000000020408723c */ /* 0x002fde0000001818 */
[----:B------:R-:W-:-:S02]  /*3ca60*/  NOP ;  /* 0x0000000000007918 */ /* 0x000fc40000000000 */
[----:B------:R-:W-:Y:S04]  /*3ca70*/  STL.64 [R1+0x7f0], R12 ;  /* 0x0007f00c01007387 */ /* 0x000fe80000100a00 */
[----:B------:R-:W-:Y:S04]  /*3ca80*/  STL.64 [R1+0x7f8], R14 ;  /* 0x0007f80e01007387 */ /* 0x000fe80000100a00 */
[----:B------:R-:W2:Y:S04]  /*3ca90*/  LDL.LU R20, [R1+0x2d0] ;  /* 0x0002d00001147983 */ /* 0x000ea80000300800 */
        /* <DEDUP_REMOVED lines=23> */
[----:B------:R-:W4:Y:S04]  /*3cc10*/  LDL.LU.64 R10, [R1+0x18] ;  /* 0x00001800010a7983 */ /* 0x000f280000300a00 */
[----:B----4-:R-:W-:Y:S04]  /*3cc20*/  STL.64 [R1+0x2a40], R10 ;  /* 0x002a400a01007387 */ /* 0x010fe80000100a00 */
        /* <DEDUP_REMOVED lines=10> */
[----:B------:R-:W4:Y:S04]  /*3ccd0*/  LDL.64 R16, [R1+0x20] ;  /* 0x0000200001107983 */ /* 0x000f280000100a00 */
[----:B---3--:R-:W-:Y:S04]  /*3cce0*/  STL.64 [R1+0x2a20], R22 ;  /* 0x002a201601007387 */ /* 0x008fe80000100a00 */
[----:B--2---:R0:W-:Y:S04]  /*3ccf0*/  STL.64 [R1+0x2a18], R20 ;  /* 0x002a181401007387 */ /* 0x0041e80000100a00 */
[----:B0-----:R-:W2:Y:S04]  /*3cd00*/  LDL.LU R20, [R1+0x330] ;  /* 0x0003300001147983 */ /* 0x001ea80000300800 */
[----:B------:R-:W2:Y:S04]  /*3cd10*/  LDL.LU R21, [R1+0x334] ;  /* 0x0003340001157983 */ /* 0x000ea80000300800 */
[----:B------:R-:W3:Y:S04]  /*3cd20*/  LDL.LU R22, [R1+0x338] ;  /* 0x0003380001167983 */ /* 0x000ee80000300800 */
[----:B------:R-:W3:Y:S01]  /*3cd30*/  LDL.LU R23, [R1+0x33c] ;  /* 0x00033c0001177983 */ /* 0x000ee20000300800 */
[----:B------:R-:W-:-:S03]  /*3cd40*/  IMAD R18, R18, 0x100, R29 ;  /* 0x0000010012127824 */ /* 0x000fc600078e021d */
[----:B---3--:R-:W-:Y:S04]  /*3cd50*/  STL.64 [R1+0x2a30], R22 ;  /* 0x002a301601007387 */ /* 0x008fe80000100a00 */
[----:B--2---:R0:W-:Y:S04]  /*3cd60*/  STL.64 [R1+0x2a28], R20 ;  /* 0x002a281401007387 */ /* 0x0041e80000100a00 */
[----:B0-----:R-:W2:Y:S04]  /*3cd70*/  LDL.LU R20, [R1+0x340] ;  /* 0x0003400001147983 */ /* 0x001ea80000300800 */
[----:B------:R-:W2:Y:S04]  /*3cd80*/  LDL.LU R21, [R1+0x344] ;  /* 0x0003440001157983 */ /* 0x000ea80000300800 */
[----:B------:R-:W2:Y:S04]  /*3cd90*/  LDL.LU R22, [R1+0x348] ;  /* 0x0003480001167983 */ /* 0x000ea80000300800 */
[----:B------:R-:W2:Y:S04]  /*3cda0*/  LDL.LU R23, [R1+0x34c] ;  /* 0x00034c0001177983 */ /* 0x000ea80000300800 */
[----:B------:R-:W3:Y:S04]  /*3cdb0*/  LDL.LU.64 R28, [R1] ;  /* 0x00000000011c7983 */ /* 0x000ee80000300a00 */
[----:B------:R-:W3:Y:S04]  /*3cdc0*/  LDL.LU R24, [R1+0x2f0] ;  /* 0x0002f00001187983 */ /* 0x000ee80000300800 */
[----:B------:R-:W3:Y:S04]  /*3cdd0*/  LDL.LU R25, [R1+0x2f4] ;  /* 0x0002f40001197983 */ /* 0x000ee80000300800 */
[----:B------:R-:W3:Y:S04]  /*3cde0*/  LDL.LU R26, [R1+0x2f8] ;  /* 0x0002f800011a7983 */ /* 0x000ee80000300800 */
[----:B------:R-:W3:Y:S04]  /*3cdf0*/  LDL.LU R27, [R1+0x2fc] ;  /* 0x0002fc00011b7983 */ /* 0x000ee80000300800 */
[----:B------:R-:W2:Y:S04]  /*3ce00*/  LDL.LU R12, [R1+0x2b0] ;  /* 0x0002b000010c7983 */ /* 0x000ea80000300800 */
[----:B------:R-:W2:Y:S04]  /*3ce10*/  LDL.LU R13, [R1+0x2b4] ;  /* 0x0002b400010d7983 */ /* 0x000ea80000300800 */
[----:B------:R-:W3:Y:S04]  /*3ce20*/  LDL.LU R14, [R1+0x2b8] ;  /* 0x0002b800010e7983 */ /* 0x000ee80000300800 */
[----:B------:R-:W3:Y:S01]  /*3ce30*/  LDL.LU R15, [R1+0x2bc] ;  /* 0x0002bc00010f7983 */ /* 0x000ee20000300800 */
[----:B----4-:R-:W-:Y:S01]  /*3ce40*/  HMMA.16816.F32 R4, R4, R16, R8 ;  /* 0x000000100404723c */ /* 0x010fe20000001808 */
[----:B------:R-:W-:-:S05]  /*3ce50*/  IMAD R19, R0, 0x100, R19 ;  /* 0x0000010000137824 */ /* 0x000fca00078e0213 */
[----:B------:R-:W-:Y:S02]  /*3ce60*/  IMAD.MOV.U32 R0, RZ, RZ, R17 ;  /* 0x000000ffff007224 */ /* 0x000fe400078e0011 */
[----:B------:R-:W-:Y:S01]  /*3ce70*/  IMAD.MOV.U32 R9, RZ, RZ, R16 ;  /* 0x000000ffff097224 */ /* 0x000fe200078e0010 */
[----:B---3--:R-:W-:Y:S04]  /*3ce80*/  STL.64 [R1+0x29a8], R14 ;  /* 0x0029a80e01007387 */ /* 0x008fe80000100a00 */
[----:B--2---:R0:W-:Y:S04]  /*3ce90*/  STL.64 [R1+0x29a0], R12 ;  /* 0x0029a00c01007387 */ /* 0x0041e80000100a00 */
[----:B0-----:R-:W2:Y:S04]  /*3cea0*/  LDL.LU R12, [R1+0x2c0] ;  /* 0x0002c000010c7983 */ /* 0x001ea80000300800 */
[----:B------:R-:W2:Y:S04]  /*3ceb0*/  LDL.LU R13, [R1+0x2c4] ;  /* 0x0002c400010d7983 */ /* 0x000ea80000300800 */
[----:B------:R-:W2:Y:S04]  /*3cec0*/  LDL.LU R14, [R1+0x2c8] ;  /* 0x0002c800010e7983 */ /* 0x000ea80000300800 */
[----:B------:R-:W2:Y:S04]  /*3ced0*/  LDL.LU R15, [R1+0x2cc] ;  /* 0x0002cc00010f7983 */ /* 0x000ea80000300800 */
[----:B------:R-:W-:Y:S04]  /*3cee0*/  STL [R1+0x2988], R2 ;  /* 0x0029880201007387 */ /* 0x000fe80000100800 */
[----:B------:R0:W-:Y:S04]  /*3cef0*/  STL [R1+0x2984], R3 ;  /* 0x0029840301007387 */ /* 0x0001e80000100800 */
[----:B0-----:R-:W3:Y:S04]  /*3cf00*/  LDL.LU.64 R2, [R1+0x10] ;  /* 0x0000100001027983 */ /* 0x001ee80000300a00 */
[----:B------:R-:W4:Y:S04]  /*3cf10*/  LDL.LU.64 R10, [R1+0x2a40] ;  /* 0x002a4000010a7983 */ /* 0x000f280000300a00 */
[----:B------:R-:W-:Y:S04]  /*3cf20*/  STL.64 [R1+0x350], R4 ;  /* 0x0003500401007387 */ /* 0x000fe80000100a00 */
[----:B------:R0:W-:Y:S04]  /*3cf30*/  STL.64 [R1+0x358], R6 ;  /* 0x0003580601007387 */ /* 0x0001e80000100a00 */
[----:B------:R-:W2:Y:S04]  /*3cf40*/  LDL.LU.64 R16, [R1+0x2a38] ;  /* 0x002a380001107983 */ /* 0x000ea80000300a00 */
[----:B0-----:R-:W2:Y:S01]  /*3cf50*/  LDL.LU.64 R6, [R1+0x28] ;  /* 0x0000280001067983 */ /* 0x001ea20000300a00 */
[----:B------:R-:W-:-:S02]  /*3cf60*/  F2FP.F16.E4M3.UNPACK_B R18, R18 ;  /* 0x00000012ff12723e */ /* 0x000fc400020006ff */
[----:B------:R-:W-:Y:S01]  /*3cf70*/  F2FP.F16.E4M3.UNPACK_B R19, R19 ;  /* 0x00000013ff13723e */ /* 0x000fe200020006ff */
[----:B------:R0:W-:Y:S04]  /*3cf80*/  STL [R1+0x298c], R9 ;  /* 0x00298c0901007387 */ /* 0x0001e80000100800 */
[----:B0-----:R-:W3:Y:S02]  /*3cf90*/  LDL.LU.64 R8, [R1+0x8] ;  /* 0x0000080001087983 */ /* 0x001ee40000300a00 */
        /* <DEDUP_REMOVED lines=27> */
[----:B------:R-:W-:Y:S02]  /*3d150*/  IMAD.MOV.U32 R10, RZ, RZ, R3 ;  /* 0x000000ffff0a7224 */ /* 0x000fe400078e0003 */
[----:B------:R-:W-:Y:S02]  /*3d160*/  IMAD.MOV.U32 R6, RZ, RZ, R11 ;  /* 0x000000ffff067224 */ /* 0x000fe400078e000b */
[----:B------:R-:W-:Y:S02]  /*3d170*/  IMAD.MOV.U32 R3, RZ, RZ, R8 ;  /* 0x000000ffff037224 */ /* 0x000fe400078e0008 */
        /* <DEDUP_REMOVED lines=47> */
[----:B------:R-:W-:Y:S04]  /*3d470*/  STL.64 [R1+0x28c8], R22 ;  /* 0x0028c81601007387 */ /* 0x000fe80000100a00 */
        /* <DEDUP_REMOVED lines=11> */
[----:B------:R-:W-:Y:S01]  /*3d530*/  IMAD.MOV.U32 R27, RZ, RZ, R2 ;  /* 0x000000ffff1b7224 */ /* 0x000fe200078e0002 */
[----:B------:R-:W2:-:S13]  /*3d540*/  LDL.LU R9, [R1+0x298c] ;  /* 0x00298c0001097983 */ /* 0x000e9a0000300800 */
[----:B------:R0:W-:Y:S04]  /*3d550*/  STL.64 [R1+0x290], R20 ;  /* 0x0002901401007387 */ /* 0x0001e80000100a00 */
[----:B------:R1:W-:Y:S04]  /*3d560*/  STL.64 [R1+0x298], R22 ;  /* 0x0002981601007387 */ /* 0x0003e80000100a00 */
[----:B------:R-:W3:Y:S04]  /*3d570*/  LDL.LU R2, [R1+0x2988] ;  /* 0x0029880001027983 */ /* 0x000ee80000300800 */
[----:B------:R-:W-:Y:S04]  /*3d580*/  STL.64 [R1+0x28d0], R26 ;  /* 0x0028d01a01007387 */ /* 0x000fe80000100a00 */
[----:B0-----:R-:W4:Y:S04]  /*3d590*/  LDL.LU R20, [R1+0x1b0] ;  /* 0x0001b00001147983 */ /* 0x001f280000300800 */
[----:B------:R-:W4:Y:S04]  /*3d5a0*/  LDL.LU R21, [R1+0x1b4] ;  /* 0x0001b40001157983 */ /* 0x000f280000300800 */
[----:B-1----:R-:W2:Y:S04]  /*3d5b0*/  LDL.LU R22, [R1+0x1b8] ;  /* 0x0001b80001167983 */ /* 0x002ea80000300800 */
[----:B------:R-:W2:Y:S01]  /*3d5c0*/  LDL.LU R23, [R1+0x1bc] ;  /* 0x0001bc0001177983 */ /* 0x000ea20000300800 */
[----:B------:R-:W-:-:S02]  /*3d5d0*/  IMAD.MOV.U32 R24, RZ, RZ, R3 ;  /* 0x000000ffff187224 */ /* 0x000fc400078e0003 */
[----:B------:R-:W-:Y:S01]  /*3d5e0*/  IMAD.MOV.U32 R25, RZ, RZ, R8 ;  /* 0x000000ffff197224 */ /* 0x000fe200078e0008 */
[----:B--2---:R-:W-:Y:S04]  /*3d5f0*/  STL.64 [R1+0x28e0], R22 ;  /* 0x0028e01601007387 */ /* 0x004fe80000100a00 */
[----:B----4-:R0:W-:Y:S04]  /*3d600*/  STL.64 [R1+0x28d8], R20 ;  /* 0x0028d81401007387 */ /* 0x0101e80000100a00 */
[----:B------:R-:W3:Y:S04]  /*3d610*/  LDL.LU R3, [R1+0x2984] ;  /* 0x0029840001037983 */ /* 0x000ee80000300800 */
[----:B------:R-:W2:Y:S04]  /*3d620*/  LDL.LU R8, [R1+0x2980] ;  /* 0x0029800001087983 */ /* 0x000ea80000300800 */
[----:B------:R1:W-:Y:S04]  /*3d630*/  STL.64 [R1+0x28e8], R24 ;  /* 0x0028e81801007387 */ /* 0x0003e80000100a00 */
[----:B0-----:R-:W4:Y:S04]  /*3d640*/  LDL.LU R20, [R1+0x1d0] ;  /* 0x0001d00001147983 */ /* 0x001f280000300800 */
[----:B------:R-:W4:Y:S04]  /*3d650*/  LDL.LU R21, [R1+0x1d4] ;  /* 0x0001d40001157983 */ /* 0x000f280000300800 */
[----:B------:R-:W3:Y:S04]  /*3d660*/  LDL.LU R22, [R1+0x1d8] ;  /* 0x0001d80001167983 */ /* 0x000ee80000300800 */
[----:B------:R-:W3:Y:S01]  /*3d670*/  LDL.LU R23, [R1+0x1dc] ;  /* 0x0001dc0001177983 */ /* 0x000ee20000300800 */
[----:B------:R-:W-:-:S02]  /*3d680*/  IMAD.MOV.U32 R26, RZ, RZ, R11 ;  /* 0x000000ffff1a7224 */ /* 0x000fc400078e000b */
[----:B------:R-:W-:Y:S02]  /*3d690*/  IMAD.MOV.U32 R27, RZ, RZ, R10 ;  /* 0x000000ffff1b7224 */ /* 0x000fe400078e000a */
[----:B-1----:R-:W-:Y:S02]  /*3d6a0*/  IMAD.MOV.U32 R24, RZ, RZ, R7 ;  /* 0x000000ffff187224 */ /* 0x002fe400078e0007 */
[----:B------:R-:W-:Y:S01]  /*3d6b0*/  IMAD.MOV.U32 R25, RZ, RZ, R6 ;  /* 0x000000ffff197224 */ /* 0x000fe200078e0006 */
[----:B---3--:R-:W-:Y:S04]  /*3d6c0*/  STL.64 [R1+0x28f8], R22 ;  /* 0x0028f81601007387 */ /* 0x008fe80000100a00 */
[----:B----4-:R0:W-:Y:S04]  /*3d6d0*/  STL.64 [R1+0x28f0], R20 ;  /* 0x0028f01401007387 */ /* 0x0101e80000100a00 */
[----:B------:R1:W-:Y:S04]  /*3d6e0*/  STL.64 [R1+0x2900], R26 ;  /* 0x0029001a01007387 */ /* 0x0003e80000100a00 */
[----:B------:R3:W-:Y:S04]  /*3d6f0*/  STL.64 [R1+0x2918], R24 ;  /* 0x0029181801007387 */ /* 0x0007e80000100a00 */
[----:B0-----:R-:W4:Y:S04]  /*3d700*/  LDL.LU R20, [R1+0x200] ;  /* 0x0002000001147983 */ /* 0x001f280000300800 */
[----:B------:R-:W4:Y:S04]  /*3d710*/  LDL.LU R21, [R1+0x204] ;  /* 0x0002040001157983 */ /* 0x000f280000300800 */
[----:B------:R-:W2:Y:S04]  /*3d720*/  LDL.LU R22, [R1+0x208] ;  /* 0x0002080001167983 */ /* 0x000ea80000300800 */
[----:B------:R-:W2:Y:S01]  /*3d730*/  LDL.LU R23, [R1+0x20c] ;  /* 0x00020c0001177983 */ /* 0x000ea20000300800 */
[----:B-1----:R-:W-:-:S02]  /*3d740*/  IMAD.MOV.U32 R26, RZ, RZ, R5 ;  /* 0x000000ffff1a7224 */ /* 0x002fc400078e0005 */
[----:B------:R-:W-:Y:S02]  /*3d750*/  IMAD.MOV.U32 R27, RZ, RZ, R4 ;  /* 0x000000ffff1b7224 */ /* 0x000fe400078e0004 */
[----:B---3--:R-:W-:Y:S02]  /*3d760*/  IMAD.MOV.U32 R24, RZ, RZ, R9 ;  /* 0x000000ffff187224 */ /* 0x008fe400078e0009 */
[----:B------:R-:W-:Y:S01]  /*3d770*/  IMAD.MOV.U32 R25, RZ, RZ, R0 ;  /* 0x000000ffff197224 */ /* 0x000fe200078e0000 */
[----:B------:R-:W-:Y:S04]  /*3d780*/  STL.64 [R1+0x2948], R26 ;  /* 0x0029481a01007387 */ /* 0x000fe80000100a00 */
[----:B------:R-:W-:Y:S04]  /*3d790*/  STL.64 [R1+0x2940], R24 ;  /* 0x0029401801007387 */ /* 0x000fe80000100a00 */
[----:B--2---:R-:W-:Y:S04]  /*3d7a0*/  STL.64 [R1+0x2910], R22 ;  /* 0x0029101601007387 */ /* 0x004fe80000100a00 */
[----:B----4-:R0:W-:Y:S04]  /*3d7b0*/  STL.64 [R1+0x2908], R20 ;  /* 0x0029081401007387 */ /* 0x0101e80000100a00 */
        /* <DEDUP_REMOVED lines=48> */
[----:B------:R-:W4:Y:S04]  /*3dac0*/  LDL.LU R10, [R1+0x297c] ;  /* 0x00297c00010a7983 */ /* 0x000f280000300800 */
[----:B------:R-:W4:Y:S01]  /*3dad0*/  LDL.LU R11, [R1+0x2978] ;  /* 0x00297800010b7983 */ /* 0x000f220000300800 */
[----:B------:R-:W-:Y:S01]  /*3dae0*/  IMAD R6, R6, 0x100, R9 ;  /* 0x0000010006067824 */ /* 0x000fe200078e0209 */
[----:B----4-:R-:W-:-:S15]  /*3daf0*/  HMMA.16816.F32 R24, R16, R10, R24 ;  /* 0x0000000a1018723c */ /* 0x010fde0000001818 */
[----:B------:R-:W-:-:S08]  /*3db00*/  NOP ;  /* 0x0000000000007918 */ /* 0x000fd00000000000 */
[----:B------:R-:W-:Y:S04]  /*3db10*/  STL.64 [R1+0x280], R24 ;  /* 0x0002801801007387 */ /* 0x000fe80000100a00 */
[----:B------:R0:W-:Y:S04]  /*3db20*/  STL.64 [R1+0x288], R26 ;  /* 0x0002881a01007387 */ /* 0x0001e80000100a00 */
[----:B0-----:R-:W4:Y:S04]  /*3db30*/  LDL.LU.64 R26, [R1+0x2970] ;  /* 0x00297000011a7983 */ /* 0x001f280000300a00 */
[----:B------:R-:W4:Y:S04]  /*3db40*/  LDL.LU.64 R24, [R1+0x2968] ;  /* 0x0029680001187983 */ /* 0x000f280000300a00 */
[----:B------:R-:W4:Y:S02]  /*3db50*/  LDL.LU R9, [R1+0x2960] ;  /* 0x0029600001097983 */ /* 0x000f240000300800 */
[----:B----4-:R-:W-:-:S15]  /*3db60*/  HMMA.16816.F32 R24, R16, R8, R24 ;  /* 0x000000081018723c */ /* 0x010fde0000001818 */
[----:B------:R-:W-:-:S08]  /*3db70*/  NOP ;  /* 0x0000000000007918 */ /* 0x000fd00000000000 */
        /* <DEDUP_REMOVED lines=10> */
[----:B----4-:R-:W-:-:S15]  /*3dc20*/  HMMA.16816.F32 R24, R16, R2, R24 ;  /* 0x000000021018723c */ /* 0x010fde0000001818 */
[----:B------:R-:W-:-:S08]  /*3dc30*/  NOP ;  /* 0x0000000000007918 */ /* 0x000fd00000000000 */
[----:B------:R-:W-:Y:S04]  /*3dc40*/  STL.64 [R1+0x7c0], R24 ;  /* 0x0007c01801007387 */ /* 0x000fe80000100a00 */
[----:B------:R0:W-:Y:S04]  /*3dc50*/  STL.64 [R1+0x7c8], R26 ;  /* 0x0007c81a01007387 */ /* 0x0001e80000100a00 */
[----:B0-----:R-:W4:Y:S04]  /*3dc60*/  LDL.LU.64 R26, [R1+0x2948] ;  /* 0x00294800011a7983 */ /* 0x001f280000300a00 */
[----:B------:R-:W2:Y:S01]  /*3dc70*/  LDL.LU.64 R24, [R1+0x2940] ;  /* 0x0029400001187983 */ /* 0x000ea20000300a00 */
[----:B------:R-:W-:Y:S01]  /*3dc80*/  IMAD R7, R0, 0x100, R7 ;  /* 0x0000010000077824 */ /* 0x000fe200078e0207 */
[----:B------:R-:W-:-:S02]  /*3dc90*/  F2FP.F16.E4M3.UNPACK_B R4, R4 ;  /* 0x00000004ff04723e */ /* 0x000fc400020006ff */
[----:B------:R-:W-:Y:S02]  /*3dca0*/  F2FP.F16.E4M3.UNPACK_B R5, R5 ;  /* 0x00000005ff05723e */ /* 0x000fe400020006ff */
[----:B------:R-:W-:Y:S01]  /*3dcb0*/  F2FP.F16.E4M3.UNPACK_B R6, R6 ;  /* 0x00000006ff06723e */ /* 0x000fe200020006ff */
[----:B--2---:R-:W-:Y:S01]  /*3dcc0*/  HMMA.16816.F32 R16, R16, R24, R20 ;  /* 0x000000181010723c */ /* 0x004fe20000001814 */
[----:B------:R-:W4:Y:S04]  /*3dcd0*/  LDL.LU.64 R22, [R1+0x2938] ;  /* 0x0029380001167983 */ /* 0x000f280000300a00 */
[----:B------:R-:W4:Y:S01]  /*3dce0*/  LDL.LU.64 R20, [R1+0x2930] ;  /* 0x0029300001147983 */ /* 0x000f220000300a00 */
[----:B------:R-:W-:-:S15]  /*3dcf0*/  F2FP.F16.E4M3.UNPACK_B R7, R7 ;  /* 0x00000007ff07723e */ /* 0x000fde00020006ff */
[----:B------:R-:W-:-:S02]  /*3dd00*/  NOP ;  /* 0x0000000000007918 */ /* 0x000fc40000000000 */
[----:B------:R0:W-:Y:S04]  /*3dd10*/  STL.64 [R1+0x270], R16 ;  /* 0x0002701001007387 */ /* 0x0001e80000100a00 */
[----:B------:R1:W-:Y:S04]  /*3dd20*/  STL.64 [R1+0x278], R18 ;  /* 0x0002781201007387 */ /* 0x0003e80000100a00 */
[----:B0-----:R-:W2:Y:S04]  /*3dd30*/  LDL.LU R16, [R1+0x180] ;  /* 0x0001800001107983 */ /* 0x001ea80000300800 */
[----:B------:R-:W2:Y:S04]  /*3dd40*/  LDL.LU R17, [R1+0x184] ;  /* 0x0001840001117983 */ /* 0x000ea80000300800 */
[----:B-1----:R-:W2:Y:S04]  /*3dd50*/  LDL.LU R18, [R1+0x188] ;  /* 0x0001880001127983 */ /* 0x002ea80000300800 */
[----:B------:R-:W2:Y:S01]  /*3dd60*/  LDL.LU R19, [R1+0x18c] ;  /* 0x00018c0001137983 */ /* 0x000ea20000300800 */
        /* <DEDUP_REMOVED lines=35> */
[----:B------:R-:W4:Y:S01]  /*3dfa0*/  LDL.LU.64 R24, [R1+0x28b0] ;  /* 0x0028b00001187983 */ /* 0x000f220000300a00 */
[----:B--2---:R-:W-:-:S15]  /*3dfb0*/  HMMA.16816.F32 R16, R4, R28, R16 ;  /* 0x0000001c0410723c */ /* 0x004fde0000001810 */
[----:B------:R-:W-:-:S08]  /*3dfc0*/  NOP ;  /* 0x0000000000007918 */ /* 0x000fd00000000000 */
[----:B------:R0:W-:Y:S04]  /*3dfd0*/  STL.64 [R1+0x180], R16 ;  /* 0x0001801001007387 */ /* 0x0001e80000100a00 */
[----:B------:R1:W-:Y:S04]  /*3dfe0*/  STL.64 [R1+0x188], R18 ;  /* 0x0001881201007387 */ /* 0x0003e80000100a00 */
[----:B0-----:R-:W2:Y:S04]  /*3dff0*/  LDL.LU R17, [R1+0x1e24] ;  /* 0x001e240001117983 */ /* 0x001ea80000300800 */
[----:B-1----:R-:W2:Y:S04]  /*3e000*/  LDL.LU R18, [R1+0x1e2c] ;  /* 0x001e2c0001127983 */ /* 0x002ea80000300800 */
[----:B------:R-:W2:Y:S04]  /*3e010*/  LDL.LU R19, [R1+0x1e34] ;  /* 0x001e340001137983 */ /* 0x000ea80000300800 */
[----:B------:R-:W2:Y:S04]  /*3e020*/  LDL.LU R28, [R1+0x938] ;  /* 0x00093800011c7983 */ /* 0x000ea80000300800 */
[----:B------:R-:W2:Y:S01]  /*3e030*/  LDL.LU R29, [R1+0x93c] ;  /* 0x00093c00011d7983 */ /* 0x000ea20000300800 */
[C---:B---3--:R-:W-:Y:S06]  /*3e040*/  HMMA.16816.F32 R8, R4.reuse, R26, R8 ;  /* 0x0000001a0408723c */ /* 0x048fec0000001808 */
[----:B----4-:R-:W-:-:S15]  /*3e050*/  HMMA.16816.F32 R12, R4, R24, R12 ;  /* 0x00000018040c723c */ /* 0x010fde000000180c */
[----:B------:R-:W-:-:S02]  /*3e060*/  NOP ;  /* 0x0000000000007918 */ /* 0x000fc40000000000 */
[----:B------:R0:W-:Y:S04]  /*3e070*/  STL.64 [R1+0x160], R8 ;  /* 0x0001600801007387 */ /* 0x0001e80000100a00 */
[----:B------:R1:W-:Y:S04]  /*3e080*/  STL.64 [R1+0x168], R10 ;  /* 0x0001680a01007387 */ /* 0x0003e80000100a00 */
[----:B0-----:R-:W3:Y:S04]  /*3e090*/  LDL.LU R8, [R1+0x130] ;  /* 0x0001300001087983 */ /* 0x001ee80000300800 */
[----:B------:R0:W-:Y:S04]  /*3e0a0*/  STL.64 [R1+0x140], R12 ;  /* 0x0001400c01007387 */ /* 0x0001e80000100a00 */
[----:B------:R4:W-:Y:S04]  /*3e0b0*/  STL.64 [R1+0x148], R14 ;  /* 0x0001480e01007387 */ /* 0x0009e80000100a00 */
[----:B------:R-:W3:Y:S04]  /*3e0c0*/  LDL.LU R9, [R1+0x134] ;  /* 0x0001340001097983 */ /* 0x000ee80000300800 */
[----:B-1----:R-:W2:Y:S04]  /*3e0d0*/  LDL.LU R10, [R1+0x138] ;  /* 0x00013800010a7983 */ /* 0x002ea80000300800 */
[----:B------:R-:W2:Y:S04]  /*3e0e0*/  LDL.LU R11, [R1+0x13c] ;  /* 0x00013c00010b7983 */ /* 0x000ea80000300800 */
[----:B0-----:R-:W3:Y:S04]  /*3e0f0*/  LDL.LU R12, [R1+0x1f0] ;  /* 0x0001f000010c7983 */ /* 0x001ee80000300800 */
[----:B------:R-:W3:Y:S04]  /*3e100*/  LDL.LU R13, [R1+0x1f4] ;  /* 0x0001f400010d7983 */ /* 0x000ee80000300800 */
[----:B----4-:R-:W4:Y:S04]  /*3e110*/  LDL.LU R14, [R1+0x1f8] ;  /* 0x0001f800010e7983 */ /* 0x010f280000300800 */
[----:B------:R-:W4:Y:S04]  /*3e120*/  LDL.LU R15, [R1+0x1fc] ;  /* 0x0001fc00010f7983 */ /* 0x000f280000300800 */
[----:B----4-:R-:W-:Y:S04]  /*3e130*/  STL.64 [R1+0x28a8], R14 ;  /* 0x0028a80e01007387 */ /* 0x010fe80000100a00 */
[----:B---3--:R0:W-:Y:S04]  /*3e140*/  STL.64 [R1+0x28a0], R12 ;  /* 0x0028a00c01007387 */ /* 0x0081e80000100a00 */
[----:B0-----:R-:W3:Y:S04]  /*3e150*/  LDL.LU R12, [R1+0x220] ;  /* 0x00022000010c7983 */ /* 0x001ee80000300800 */
[----:B------:R-:W3:Y:S04]  /*3e160*/  LDL.LU R13, [R1+0x224] ;  /* 0x00022400010d7983 */ /* 0x000ee80000300800 */
[----:B------:R-:W3:Y:S04]  /*3e170*/  LDL.LU R14, [R1+0x228] ;  /* 0x00022800010e7983 */ /* 0x000ee80000300800 */
[----:B------:R-:W3:Y:S04]  /*3e180*/  LDL.LU R15, [R1+0x22c] ;  /* 0x00022c00010f7983 */ /* 0x000ee80000300800 */
[----:B--2---:R-:W-:Y:S04]  /*3e190*/  STL.64 [R1+0x2888], R10 ;  /* 0x0028880a01007387 */ /* 0x004fe80000100a00 */
[----:B------:R0:W-:Y:S04]  /*3e1a0*/  STL.64 [R1+0x2880], R8 ;  /* 0x0028800801007387 */ /* 0x0001e80000100a00 */
[----:B0-----:R-:W2:Y:S04]  /*3e1b0*/  LDL.LU R8, [R1+0x1a0] ;  /* 0x0001a00001087983 */ /* 0x001ea80000300800 */
[----:B------:R-:W2:Y:S04]  /*3e1c0*/  LDL.LU R9, [R1+0x1a4] ;  /* 0x0001a40001097983 */ /* 0x000ea80000300800 */
[----:B------:R-:W2:Y:S04]  /*3e1d0*/  LDL.LU R10, [R1+0x1a8] ;  /* 0x0001a800010a7983 */ /* 0x000ea80000300800 */
[----:B------:R-:W2:Y:S04]  /*3e1e0*/  LDL.LU R11, [R1+0x1ac] ;  /* 0x0001ac00010b7983 */ /* 0x000ea80000300800 */
[----:B------:R-:W4:Y:S04]  /*3e1f0*/  LDL.LU R0, [R1+0x1e20] ;  /* 0x001e200001007983 */ /* 0x000f280000300800 */
[----:B------:R-:W3:Y:S04]  /*3e200*/  LDL.LU R16, [R1+0x1e1c] ;  /* 0x001e1c0001107983 */ /* 0x000ee80000300800 */
[----:B------:R-:W-:Y:S04]  /*3e210*/  STL.64 [R1+0x2868], R18 ;  /* 0x0028681201007387 */ /* 0x000fe80000100a00 */
[----:B---3--:R0:W-:Y:S04]  /*3e220*/  STL.64 [R1+0x2860], R16 ;  /* 0x0028601001007387 */ /* 0x0081e80000100a00 */
[----:B0-----:R-:W3:Y:S04]  /*3e230*/  LDL.LU R16, [R1+0x80] ;  /* 0x0000800001107983 */ /* 0x001ee80000300800 */
[----:B------:R-:W3:Y:S04]  /*3e240*/  LDL.LU R17, [R1+0x84] ;  /* 0x0000840001117983 */ /* 0x000ee80000300800 */
[----:B------:R-:W3:Y:S04]  /*3e250*/  LDL.LU R18, [R1+0x88] ;  /* 0x0000880001127983 */ /* 0x000ee80000300800 */
[----:B------:R-:W3:Y:S04]  /*3e260*/  LDL.LU R19, [R1+0x8c] ;  /* 0x00008c0001137983 */ /* 0x000ee80000300800 */
[----:B------:R-:W2:Y:S04]  /*3e270*/  LDL.LU R24, [R1+0x40] ;  /* 0x0000400001187983 */ /* 0x000ea80000300800 */
[----:B------:R-:W2:Y:S04]  /*3e280*/  LDL.LU R25, [R1+0x44] ;  /* 0x0000440001197983 */ /* 0x000ea80000300800 */
[----:B------:R-:W4:Y:S04]  /*3e290*/  LDL.LU R26, [R1+0x48] ;  /* 0x00004800011a7983 */ /* 0x000f280000300800 */
[----:B------:R-:W4:Y:S01]  /*3e2a0*/  LDL.LU R27, [R1+0x4c] ;  /* 0x00004c00011b7983 */ /* 0x000f220000300800 */
[C---:B------:R-:W-:Y:S03]  /*3e2b0*/  HMMA.16816.F32 R12, R4.reuse, R22, R12 ;  /* 0x00000016040c723c */ /* 0x040fe6000000180c */
        /* <DEDUP_REMOVED lines=12> */
[----:B------:R-:W-:Y:S04]  /*3e380*/  STL.64 [R1+0x110], R12 ;  /* 0x0001100c01007387 */ /* 0x000fe80000100a00 */
[----:B------:R0:W-:Y:S04]  /*3e390*/  STL.64 [R1+0x118], R14 ;  /* 0x0001180e01007387 */ /* 0x0001e80000100a00 */
[----:B0-----:R-:W4:Y:S04]  /*3e3a0*/  LDL.LU.64 R14, [R1+0x28a8] ;  /* 0x0028a800010e7983 */ /* 0x001f280000300a00 */
[----:B------:R-:W4:Y:S04]  /*3e3b0*/  LDL.LU.64 R12, [R1+0x28a0] ;  /* 0x0028a000010c7983 */ /* 0x000f280000300a00 */
[----:B------:R-:W2:Y:S04]  /*3e3c0*/  LDL.LU R22, [R1+0x20] ;  /* 0x0000200001167983 */ /* 0x000ea80000300800 */
[----:B------:R-:W2:Y:S01]  /*3e3d0*/  LDL.LU R23, [R1+0x24] ;  /* 0x0000240001177983 */ /* 0x000ea20000300800 */
[----:B----4-:R-:W-:-:S15]  /*3e3e0*/  HMMA.16816.F32 R12, R4, R20, R12 ;  /* 0x00000014040c723c */ /* 0x010fde000000180c */
[----:B------:R-:W-:-:S08]  /*3e3f0*/  NOP ;  /* 0x0000000000007918 */ /* 0x000fd00000000000 */
[----:B------:R-:W-:Y:S04]  /*3e400*/  STL.64 [R1+0xf0], R12 ;  /* 0x0000f00c01007387 */ /* 0x000fe80000100a00 */
[----:B------:R0:W-:Y:S04]  /*3e410*/  STL.64 [R1+0xf8], R14 ;  /* 0x0000f80e01007387 */ /* 0x0001e80000100a00 */
[----:B0-----:R-:W4:Y:S04]  /*3e420*/  LDL.LU.64 R14, [R1+0x2898] ;  /* 0x00289800010e7983 */ /* 0x001f280000300a00 */
[----:B------:R-:W3:Y:S04]  /*3e430*/  LDL.LU.64 R12, [R1+0x2890] ;  /* 0x00289000010c7983 */ /* 0x000ee80000300a00 */
[----:B------:R-:W2:Y:S04]  /*3e440*/  LDL.LU R20, [R1+0x1e38] ;  /* 0x001e380001147983 */ /* 0x000ea80000300800 */
[----:B------:R-:W2:Y:S01]  /*3e450*/  LDL.LU R21, [R1+0x928] ;  /* 0x0009280001157983 */ /* 0x000ea20000300800 */
[----:B----4-:R-:W-:-:S15]  /*3e460*/  HMMA.16816.F32 R8, R4, R14, R8 ;  /* 0x0000000e0408723c */ /* 0x010fde0000001808 */
[----:B------:R-:W-:-:S08]  /*3e470*/  NOP ;  /* 0x0000000000007918 */ /* 0x000fd00000000000 */
[----:B------:R-:W-:Y:S04]  /*3e480*/  STL.64 [R1+0xd0], R8 ;  /* 0x0000d00801007387 */ /* 0x000fe80000100a00 */
[----:B------:R0:W-:Y:S04]  /*3e490*/  STL.64 [R1+0xd8], R10 ;  /* 0x0000d80a01007387 */ /* 0x0001e80000100a00 */
[----:B0-----:R-:W3:Y:S04]  /*3e4a0*/  LDL.LU.64 R10, [R1+0x2888] ;  /* 0x00288800010a7983 */ /* 0x001ee80000300a00 */
[----:B------:R-:W3:Y:S02]  /*3e4b0*/  LDL.LU.64 R8, [R1+0x2880] ;  /* 0x0028800001087983 */ /* 0x000ee40000300a00 */
[----:B---3--:R-:W-:Y:S02]  /*3e4c0*/  HMMA.16816.F32 R12, R4, R12, R8 ;  /* 0x0000000c040c723c */ /* 0x008fe40000001808 */
[----:B------:R-:W3:Y:S04]  /*3e4d0*/  LDL.LU.64 R10, [R1+0x2878] ;  /* 0x00287800010a7983 */ /* 0x000ee80000300a00 */
[----:B------:R-:W2:-:S15]  /*3e4e0*/  LDL.LU.64 R8, [R1+0x2870] ;  /* 0x0028700001087983 */ /* 0x000e9e0000300a00 */
[----:B------:R-:W-:-:S02]  /*3e4f0*/  NOP ;  /* 0x0000000000007918 */ /* 0x000fc40000000000 */
[----:B------:R0:W-:Y:S04]  /*3e500*/  STL.64 [R1+0xb0], R12 ;  /* 0x0000b00c01007387 */ /* 0x0001e80000100a00 */
[----:B------:R1:W-:Y:S04]  /*3e510*/  STL.64 [R1+0xb8], R14 ;  /* 0x0000b80e01007387 */ /* 0x0003e80000100a00 */
[----:B0-----:R-:W4:Y:S04]  /*3e520*/  LDL.LU R12, [R1+0x30] ;  /* 0x00003000010c7983 */ /* 0x001f280000300800 */
[----:B------:R-:W4:Y:S04]  /*3e530*/  LDL.LU R13, [R1+0x34] ;  /* 0x00003400010d7983 */ /* 0x000f280000300800 */
[----:B-1----:R-:W4:Y:S04]  /*3e540*/  LDL.LU R14, [R1+0x38] ;  /* 0x00003800010e7983 */ /* 0x002f280000300800 */
[----:B------:R-:W4:Y:S01]  /*3e550*/  LDL.LU R15, [R1+0x3c] ;  /* 0x00003c00010f7983 */ /* 0x000f220000300800 */
[----:B---3--:R-:W-:-:S15]  /*3e560*/  HMMA.16816.F32 R16, R4, R10, R16 ;  /* 0x0000000a0410723c */ /* 0x008fde0000001810 */
[----:B------:R-:W-:-:S08]  /*3e570*/  NOP ;  /* 0x0000000000007918 */ /* 0x000fd00000000000 */
[----:B------:R-:W-:Y:S04]  /*3e580*/  STL.64 [R1+0x90], R16 ;  /* 0x0000901001007387 */ /* 0x000fe80000100a00 */
[----:B------:R0:W-:Y:S04]  /*3e590*/  STL.64 [R1+0x98], R18 ;  /* 0x0000981201007387 */ /* 0x0001e80000100a00 */
[----:B0-----:R-:W3:Y:S04]  /*3e5a0*/  LDL.LU.64 R18, [R1+0x2868] ;  /* 0x0028680001127983 */ /* 0x001ee80000300a00 */
[----:B------:R-:W4:Y:S01]  /*3e5b0*/  LDL.LU.64 R16, [R1+0x2860] ;  /* 0x0028600001107983 */ /* 0x000f220000300a00 */
[----:B--2---:R-:W-:Y:S03]  /*3e5c0*/  HMMA.16816.F32 R24, R4, R8, R24 ;  /* 0x000000080418723c */ /* 0x004fe60000001818 */
[----:B------:R-:W2:Y:S04]  /*3e5d0*/  LDL.LU R10, [R1+0x1e28] ;  /* 0x001e2800010a7983 */ /* 0x000ea80000300800 */
[----:B------:R-:W3:Y:S01]  /*3e5e0*/  LDL.LU R11, [R1+0x1e30] ;  /* 0x001e3000010b7983 */ /* 0x000ee20000300800 */
[----:B----4-:R-:W-:-:S03]  /*3e5f0*/  IMAD R16, R16, 0x100, R0 ;  /* 0x0000010010107824 */ /* 0x010fc600078e0200 */
[----:B------:R-:W4:-:S12]  /*3e600*/  LDL.LU R0, [R1+0x2858] ;  /* 0x0028580001007983 */ /* 0x000f180000300800 */
        /* <DEDUP_REMOVED lines=10> */
[----:B------:R-:W-:-:S02]  /*3e6b0*/  IMAD R17, R17, 0x100, R10 ;  /* 0x0000010011117824 */ /* 0x000fc400078e020a */
[----:B---3--:R-:W-:Y:S02]  /*3e6c0*/  IMAD R18, R18, 0x100, R11 ;  /* 0x0000010012127824 */ /* 0x008fe400078e020b */
[----:B------:R-:W-:Y:S01]  /*3e6d0*/  IMAD R19, R19, 0x100, R20 ;  /* 0x0000010013137824 */ /* 0x000fe200078e0214 */
[----:B------:R-:W-:Y:S01]  /*3e6e0*/  HMMA.16816.F32 R12, R4, R22, R12 ;  /* 0x00000016040c723c */ /* 0x000fe2000000180c */
[----:B------:R-:W-:Y:S02]  /*3e6f0*/  F2FP.F16.E4M3.UNPACK_B R8, R21.H1 ;  /* 0x00000015ff08723e */ /* 0x000fe400030006ff */
[----:B----4-:R-:W-:Y:S02]  /*3e700*/  F2FP.F16.E4M3.UNPACK_B R9, R0.H1 ;  /* 0x00000000ff09723e */ /* 0x010fe400030006ff */
[----:B------:R-:W-:Y:S02]  /*3e710*/  F2FP.F16.E4M3.UNPACK_B R16, R16 ;  /* 0x00000010ff10723e */ /* 0x000fe400020006ff */
[----:B------:R-:W-:-:S02]  /*3e720*/  F2FP.F16.E4M3.UNPACK_B R17, R17 ;  /* 0x00000011ff11723e */ /* 0x000fc400020006ff */
[----:B------:R-:W-:Y:S02]  /*3e730*/  F2FP.F16.E4M3.UNPACK_B R18, R18 ;  /* 0x00000012ff12723e */ /* 0x000fe400020006ff */
[----:B------:R-:W-:Y:S01]  /*3e740*/  F2FP.F16.E4M3.UNPACK_B R19, R19 ;  /* 0x00000013ff13723e */ /* 0x000fe200020006ff */
[----:B------:R-:W-:Y:S01]  /*3e750*/  STL [R1+0x28], R8 ;  /* 0x0000280801007387 */ /* 0x000fe20000100800 */
[----:B------:R-:W-:-:S03]  /*3e760*/  F2FP.F16.E4M3.UNPACK_B R3, R28.H1 ;  /* 0x0000001cff03723e */ /* 0x000fc600030006ff */
[----:B------:R-:W-:Y:S01]  /*3e770*/  STL [R1+0x2c], R9 ;  /* 0x00002c0901007387 */ /* 0x000fe20000100800 */
[----:B------:R-:W-:-:S07]  /*3e780*/  F2FP.F16.E4M3.UNPACK_B R2, R29.H1 ;  /* 0x0000001dff02723e */ /* 0x000fce00030006ff */
[----:B------:R-:W-:Y:S01]  /*3e790*/  IMAD.MOV.U32 R0, RZ, RZ, R15 ;  /* 0x000000ffff007224 */ /* 0x000fe200078e000f */
[----:B------:R-:W-:Y:S04]  /*3e7a0*/  STL.64 [R1+0x30], R12 ;  /* 0x0000300c01007387 */ /* 0x000fe80000100a00 */
[----:B------:R-:W-:Y:S04]  /*3e7b0*/  STL [R1+0x38], R14 ;  /* 0x0000380e01007387 */ /* 0x000fe80000100800 */
[----:B------:R0:W-:Y:S04]  /*3e7c0*/  STL [R1+0x2148], R0 ;  /* 0x0021480001007387 */ /* 0x0001e80000100800 */
[----:B------:R-:W-:Y:S01]  /*3e7d0*/  STL [R1+0x20], R3 ;  /* 0x0000200301007387 */ /* 0x000fe20000100800 */
[----:B0-----:R-:W-:Y:S01]  /*3e7e0*/  IMAD.MOV.U32 R0, RZ, RZ, R9 ;  /* 0x000000ffff007224 */ /* 0x001fe200078e0009 */
[----:B--2---:R-:W-:-:S15]  /*3e7f0*/  HMMA.16816.F32 R4, R16, R8, R24 ;  /* 0x000000081004723c */ /* 0x004fde0000001818 */
[----:B------:R-:W-:-:S08]  /*3e800*/  NOP ;  /* 0x0000000000007918 */ /* 0x000fd00000000000 */
[----:B------:R-:W-:Y:S04]  /*3e810*/  STL.64 [R1+0x50], R4 ;  /* 0x0000500401007387 */ /* 0x000fe80000100a00 */
[----:B------:R-:W-:Y:S04]  /*3e820*/  STL.64 [R1+0x58], R6 ;  /* 0x0000580601007387 */ /* 0x000fe80000100a00 */
[----:B------:R-:W2:Y:S04]  /*3e830*/  LDL.LU R8, [R1+0x170] ;  /* 0x0001700001087983 */ /* 0x000ea80000300800 */
[----:B------:R-:W-:Y:S04]  /*3e840*/  STL [R1+0x24], R2 ;  /* 0x0000240201007387 */ /* 0x000fe80000100800 */
        /* <DEDUP_REMOVED lines=11> */
[----:B---3--:R0:W-:Y:S04]  /*3e900*/  STL.64 [R1+0x27e8], R10 ;  /* 0x0027e80a01007387 */ /* 0x0081e80000100a00 */
[----:B0-----:R-:W3:Y:S04]  /*3e910*/  LDL.LU R10, [R1+0x968] ;  /* 0x00096800010a7983 */ /* 0x001ee80000300800 */
[----:B------:R-:W3:Y:S04]  /*3e920*/  LDL.LU R11, [R1+0x96c] ;  /* 0x00096c00010b7983 */ /* 0x000ee80000300800 */
[----:B--2---:R0:W-:Y:S04]  /*3e930*/  STL.64 [R1+0x27e0], R8 ;  /* 0x0027e00801007387 */ /* 0x0041e80000100a00 */
[----:B---3--:R1:W-:Y:S04]  /*3e940*/  STL.64 [R1+0x2810], R10 ;  /* 0x0028100a01007387 */ /* 0x0083e80000100a00 */
[----:B------:R-:W2:Y:S04]  /*3e950*/  LDL.LU R28, [R1+0x988] ;  /* 0x00098800011c7983 */ /* 0x000ea80000300800 */
[----:B------:R-:W3:Y:S04]  /*3e960*/  LDL.LU R29, [R1+0x98c] ;  /* 0x00098c00011d7983 */ /* 0x000ee80000300800 */
[----:B------:R-:W3:Y:S04]  /*3e970*/  LDL.LU R26, [R1+0x998] ;  /* 0x00099800011a7983 */ /* 0x000ee80000300800 */
[----:B------:R-:W3:Y:S04]  /*3e980*/  LDL.LU R27, [R1+0x99c] ;  /* 0x00099c00011b7983 */ /* 0x000ee80000300800 */
[----:B------:R-:W4:Y:S04]  /*3e990*/  LDL.LU R4, [R1+0x150] ;  /* 0x0001500001047983 */ /* 0x000f280000300800 */
[----:B------:R-:W4:Y:S04]  /*3e9a0*/  LDL.LU R5, [R1+0x154] ;  /* 0x0001540001057983 */ /* 0x000f280000300800 */
[----:B------:R-:W2:Y:S04]  /*3e9b0*/  LDL.LU R6, [R1+0x158] ;  /* 0x0001580001067983 */ /* 0x000ea80000300800 */
[----:B------:R-:W2:Y:S04]  /*3e9c0*/  LDL.LU R7, [R1+0x15c] ;  /* 0x00015c0001077983 */ /* 0x000ea80000300800 */
[----:B0-----:R-:W3:Y:S01]  /*3e9d0*/  LDL.LU R8, [R1+0x948] ;  /* 0x0009480001087983 */ /* 0x001ee20000300800 */
[----:B-1----:R-:W-:-:S03]  /*3e9e0*/  IMAD.MOV.U32 R11, RZ, RZ, R2 ;  /* 0x000000ffff0b7224 */ /* 0x002fc600078e0002 */
[----:B------:R-:W3:Y:S01]  /*3e9f0*/  LDL.LU R9, [R1+0x94c] ;  /* 0x00094c0001097983 */ /* 0x000ee20000300800 */
[----:B------:R-:W-:-:S03]  /*3ea00*/  IMAD.MOV.U32 R10, RZ, RZ, R3 ;  /* 0x000000ffff0a7224 */ /* 0x000fc600078e0003 */
        /* <DEDUP_REMOVED lines=34> */
[----:B------:R-:W-:Y:S01]  /*3ec30*/  STL [R1+0x2780], R0 ;  /* 0x0027800001007387 */ /* 0x000fe20000100800 */
[----:B--2---:R-:W-:-:S15]  /*3ec40*/  HMMA.16816.F32 R4, R16, R10, R4 ;  /* 0x0000000a1004723c */ /* 0x004fde0000001804 */
[----:B------:R-:W-:-:S08]  /*3ec50*/  NOP ;  /* 0x0000000000007918 */ /* 0x000fd00000000000 */
[----:B------:R-:W-:Y:S04]  /*3ec60*/  STL.64 [R1+0x130], R4 ;  /* 0x0001300401007387 */ /* 0x000fe80000100a00 */
[----:B------:R0:W-:Y:S04]  /*3ec70*/  STL.64 [R1+0x138], R6 ;  /* 0x0001380601007387 */ /* 0x0001e80000100a00 */
[----:B0-----:R-:W2:Y:S04]  /*3ec80*/  LDL.LU.64 R6, [R1+0x2830] ;  /* 0x0028300001067983 */ /* 0x001ea80000300a00 */
[----:B------:R-:W2:Y:S01]  /*3ec90*/  LDL.LU.64 R4, [R1+0x2828] ;  /* 0x0028280001047983 */ /* 0x000ea20000300a00 */
[----:B---3--:R-:W-:-:S02]  /*3eca0*/  F2FP.F16.E4M3.UNPACK_B R8, R8.H1 ;  /* 0x00000008ff08723e */ /* 0x008fc400030006ff */
[----:B------:R-:W-:-:S03]  /*3ecb0*/  F2FP.F16.E4M3.UNPACK_B R9, R9.H1 ;  /* 0x00000009ff09723e */ /* 0x000fc600030006ff */
[----:B------:R-:W-:Y:S04]  /*3ecc0*/  STL [R1+0x18], R8 ;  /* 0x0000180801007387 */ /* 0x000fe80000100800 */
[----:B------:R2:W-:Y:S02]  /*3ecd0*/  STL [R1+0x1c], R9 ;  /* 0x00001c0901007387 */ /* 0x0005e40000100800 */
[----:B--2---:R-:W-:Y:S02]  /*3ece0*/  HMMA.16816.F32 R8, R16, R8, R4 ;  /* 0x000000081008723c */ /* 0x004fe40000001804 */
[----:B------:R-:W2:Y:S04]  /*3ecf0*/  LDL.LU.64 R6, [R1+0x2820] ;  /* 0x0028200001067983 */ /* 0x000ea80000300a00 */
[----:B------:R-:W2:Y:S01]  /*3ed00*/  LDL.LU.64 R4, [R1+0x2818] ;  /* 0x0028180001047983 */ /* 0x000ea20000300a00 */
[----:B------:R-:W-:-:S02]  /*3ed10*/  F2FP.F16.E4M3.UNPACK_B R2, R2.H1 ;  /* 0x00000002ff02723e */ /* 0x000fc400030006ff */
[----:B------:R-:W-:-:S14]  /*3ed20*/  F2FP.F16.E4M3.UNPACK_B R3, R3.H1 ;  /* 0x00000003ff03723e */ /* 0x000fdc00030006ff */
[----:B------:R-:W-:Y:S04]  /*3ed30*/  STL.64 [R1+0xa0], R8 ;  /* 0x0000a00801007387 */ /* 0x000fe80000100a00 */
[----:B------:R0:W-:Y:S04]  /*3ed40*/  STL.64 [R1+0xa8], R10 ;  /* 0x0000a80a01007387 */ /* 0x0001e80000100a00 */
[----:B0-----:R-:W3:Y:S04]  /*3ed50*/  LDL.LU.64 R10, [R1+0x2810] ;  /* 0x00281000010a7983 */ /* 0x001ee80000300a00 */
        /* <DEDUP_REMOVED lines=9> */
[----:B------:R-:W-:Y:S01]  /*3edf0*/  F2FP.F16.E4M3.UNPACK_B R9, R11.H1 ;  /* 0x0000000bff09723e */ /* 0x000fe200030006ff */
[----:B------:R-:W-:Y:S02]  /*3ee00*/  IMAD.MOV.U32 R0, RZ, RZ, R3 ;  /* 0x000000ffff007224 */ /* 0x000fe400078e0003 */
[----:B------:R-:W-:Y:S04]  /*3ee10*/  STL [R1+0x8], R8 ;  /* 0x0000080801007387 */ /* 0x000fe80000100800 */
[----:B------:R-:W-:Y:S04]  /*3ee20*/  STL [R1+0x2784], R0 ;  /* 0x0027840001007387 */ /* 0x000fe80000100800 */
[----:B------:R2:W-:Y:S02]  /*3ee30*/  STL [R1+0xc], R9 ;  /* 0x00000c0901007387 */ /* 0x0005e40000100800 */
        /* <DEDUP_REMOVED lines=8> */
[----:B------:R-:W-:-:S02]  /*3eec0*/  F2FP.F16.E4M3.UNPACK_B R2, R20.H1 ;  /* 0x00000014ff02723e */ /* 0x000fc400030006ff */
[----:B------:R-:W-:-:S03]  /*3eed0*/  F2FP.F16.E4M3.UNPACK_B R3, R21.H1 ;  /* 0x00000015ff03723e */ /* 0x000fc600030006ff */
[----:B------:R-:W-:Y:S04]  /*3eee0*/  STL [R1], R2 ;  /* 0x0000000201007387 */ /* 0x000fe80000100800 */
[----:B------:R-:W-:Y:S01]  /*3eef0*/  STL [R1+0x4], R3 ;  /* 0x0000040301007387 */ /* 0x000fe20000100800 */
[----:B---3--:R-:W-:-:S15]  /*3ef00*/  HMMA.16816.F32 R8, R16, R2, R8 ;  /* 0x000000021008723c */ /* 0x008fde0000001808 */
[----:B------:R-:W-:-:S08]  /*3ef10*/  NOP ;  /* 0x0000000000007918 */ /* 0x000fd00000000000 */
[----:B------:R-:W-:Y:S04]  /*3ef20*/  STL.64 [R1+0x120], R8 ;  /* 0x0001200801007387 */ /* 0x000fe80000100a00 */
[----:B------:R0:W-:Y:S04]  /*3ef30*/  STL.64 [R1+0x128], R10 ;  /* 0x0001280a01007387 */ /* 0x0001e80000100a00 */
[----:B0-----:R-:W3:Y:S04]  /*3ef40*/  LDL.LU.64 R10, [R1+0x27d8] ;  /* 0x0027d800010a7983 */ /* 0x001ee80000300a00 */
[----:B------:R-:W3:Y:S01]  /*3ef50*/  LDL.LU.64 R8, [R1+0x27d0] ;  /* 0x0027d00001087983 */ /* 0x000ee20000300a00 */
[----:B------:R-:W-:-:S02]  /*3ef60*/  F2FP.F16.E4M3.UNPACK_B R28, R28.H1 ;  /* 0x0000001cff1c723e */ /* 0x000fc400030006ff */
[----:B------:R-:W-:-:S07]  /*3ef70*/  F2FP.F16.E4M3.UNPACK_B R29, R29.H1 ;  /* 0x0000001dff1d723e */ /* 0x000fce00030006ff */
[----:B--2---:R-:W-:Y:S01]  /*3ef80*/  HMMA.16816.F32 R4, R16, R28, R4 ;  /* 0x0000001c1004723c */ /* 0x004fe20000001804 */
[----:B------:R-:W-:Y:S01]  /*3ef90*/  IMAD.MOV.U32 R0, RZ, RZ, R3 ;  /* 0x000000ffff007224 */ /* 0x000fe200078e0003 */
[----:B------:R-:W-:Y:S02]  /*3efa0*/  F2FP.F16.E4M3.UNPACK_B R26, R26.H1 ;  /* 0x0000001aff1a723e */ /* 0x000fe400030006ff */
[----:B------:R-:W-:Y:S02]  /*3efb0*/  F2FP.F16.E4M3.UNPACK_B R27, R27.H1 ;  /* 0x0000001bff1b723e */ /* 0x000fe400030006ff */
[----:B------:R-:W-:Y:S04]  /*3efc0*/  STL [R1+0x2788], R0 ;  /* 0x0027880001007387 */ /* 0x000fe80000100800 */
[----:B------:R-:W-:Y:S04]  /*3efd0*/  STL [R1+0x27a4], R28 ;  /* 0x0027a41c01007387 */ /* 0x000fe80000100800 */
[----:B------:R-:W-:Y:S09]  /*3efe0*/  STL [R1+0x27a0], R29 ;  /* 0x0027a01d01007387 */ /* 0x000ff20000100800 */
[----:B------:R-:W-:Y:S04]  /*3eff0*/  STL.64 [R1+0x150], R4 ;  /* 0x0001500401007387 */ /* 0x000fe80000100a00 */
[----:B------:R3:W-:Y:S01]  /*3f000*/  STL.64 [R1+0x158], R6 ;  /* 0x0001580601007387 */ /* 0x0007e20000100a00 */
[----:B----4-:R-:W-:-:S02]  /*3f010*/  F2FP.F16.E4M3.UNPACK_B R24, R24.H1 ;  /* 0x00000018ff18723e */ /* 0x010fc400030006ff */
[----:B------:R-:W-:Y:S01]  /*3f020*/  F2FP.F16.E4M3.UNPACK_B R25, R25.H1 ;  /* 0x00000019ff19723e */ /* 0x000fe200030006ff */
[----:B---3--:R-:W-:-:S15]  /*3f030*/  HMMA.16816.F32 R4, R16, R26, R8 ;  /* 0x0000001a1004723c */ /* 0x008fde0000001808 */
[----:B------:R-:W-:-:S08]  /*3f040*/  NOP ;  /* 0x0000000000007918 */ /* 0x000fd00000000000 */
[----:B------:R-:W-:Y:S04]  /*3f050*/  STL.64 [R1+0x170], R4 ;  /* 0x0001700401007387 */ /* 0x000fe80000100a00 */
[----:B------:R0:W-:Y:S04]  /*3f060*/  STL.64 [R1+0x178], R6 ;  /* 0x0001780601007387 */ /* 0x0001e80000100a00 */
[----:B------:R-:W2:Y:S04]  /*3f070*/  LDL.LU R20, [R1+0x9c8] ;  /* 0x0009c80001147983 */ /* 0x000ea80000300800 */
[----:B------:R-:W3:Y:S01]  /*3f080*/  LDL.LU R21, [R1+0x9cc] ;  /* 0x0009cc0001157983 */ /* 0x000ee20000300800 */
[----:B0-----:R-:W-:-:S15]  /*3f090*/  HMMA.16816.F32 R4, R16, R24, R12 ;  /* 0x000000181004723c */ /* 0x001fde000000180c */
[----:B------:R-:W-:-:S08]  /*3f0a0*/  NOP ;  /* 0x0000000000007918 */ /* 0x000fd00000000000 */
[----:B------:R-:W-:Y:S04]  /*3f0b0*/  STL.64 [R1+0x190], R4 ;  /* 0x0001900401007387 */ /* 0x000fe80000100a00 */
[----:B------:R-:W-:Y:S04]  /*3f0c0*/  STL.64 [R1+0x198], R6 ;  /* 0x0001980601007387 */ /* 0x000fe80000100a00 */
[----:B------:R-:W4:Y:S04]  /*3f0d0*/  LDL.LU R10, [R1+0x9d8] ;  /* 0x0009d800010a7983 */ /* 0x000f280000300800 */
[----:B------:R-:W4:Y:S04]  /*3f0e0*/  LDL.LU R11, [R1+0x9dc] ;  /* 0x0009dc00010b7983 */ /* 0x000f280000300800 */
[----:B------:R-:W2:Y:S04]  /*3f0f0*/  LDL.LU R12, [R1+0x1e3c] ;  /* 0x001e3c00010c7983 */ /* 0x000ea80000300800 */
[----:B------:R-:W3:Y:S04]  /*3f100*/  LDL.LU R28, [R1+0x1e48] ;  /* 0x001e4800011c7983 */ /* 0x000ee80000300800 */
[----:B---3--:R0:W-:Y:S04]  /*3f110*/  STL [R1+0x27a8], R28 ;  /* 0x0027a81c01007387 */ /* 0x0081e80000100800 */
[----:B0-----:R-:W3:Y:S04]  /*3f120*/  LDL.LU R28, [R1+0x1e40] ;  /* 0x001e4000011c7983 */ /* 0x001ee80000300800 */
[----:B------:R-:W2:Y:S04]  /*3f130*/  LDL.LU R13, [R1+0x1e44] ;  /* 0x001e4400010d7983 */ /* 0x000ea80000300800 */
[----:B------:R-:W3:Y:S04]  /*3f140*/  LDL.LU R29, [R1+0x1e50] ;  /* 0x001e5000011d7983 */ /* 0x000ee80000300800 */
[----:B------:R-:W2:Y:S04]  /*3f150*/  LDL.LU R14, [R1+0x1e4c] ;  /* 0x001e4c00010e7983 */ /* 0x000ea80000300800 */
[----:B------:R-:W3:Y:S04]  /*3f160*/  LDL.LU R8, [R1+0x9e8] ;  /* 0x0009e80001087983 */ /* 0x000ee80000300800 */
[----:B------:R-:W3:Y:S04]  /*3f170*/  LDL.LU R9, [R1+0x9ec] ;  /* 0x0009ec0001097983 */ /* 0x000ee80000300800 */
[----:B----4-:R-:W-:Y:S04]  /*3f180*/  STL.64 [R1+0x27c8], R10 ;  /* 0x0027c80a01007387 */ /* 0x010fe80000100a00 */
[----:B---3--:R0:W-:Y:S04]  /*3f190*/  STL.64 [R1+0x27c0], R8 ;  /* 0x0027c00801007387 */ /* 0x0081e80000100a00 */
[----:B0-----:R-:W3:Y:S04]  /*3f1a0*/  LDL.LU R8, [R1+0x1c0] ;  /* 0x0001c00001087983 */ /* 0x001ee80000300800 */
[----:B------:R-:W3:Y:S04]  /*3f1b0*/  LDL.LU R9, [R1+0x1c4] ;  /* 0x0001c40001097983 */ /* 0x000ee80000300800 */
[----:B------:R-:W3:Y:S04]  /*3f1c0*/  LDL.LU R10, [R1+0x1c8] ;  /* 0x0001c800010a7983 */ /* 0x000ee80000300800 */
[----:B------:R-:W3:Y:S04]  /*3f1d0*/  LDL.LU R11, [R1+0x1cc] ;  /* 0x0001cc00010b7983 */ /* 0x000ee80000300800 */
[----:B------:R-:W4:Y:S04]  /*3f1e0*/  LDL.LU R0, [R1+0x1e58] ;  /* 0x001e580001007983 */ /* 0x000f280000300800 */
[----:B------:R-:W2:Y:S01]  /*3f1f0*/  LDL.LU R15, [R1+0x1e54] ;  /* 0x001e5400010f7983 */ /* 0x000ea20000300800 */
[----:B------:R-:W-:-:S02]  /*3f200*/  F2FP.F16.E4M3.UNPACK_B R22, R22.H1 ;  /* 0x00000016ff16723e */ /* 0x000fc400030006ff */
[----:B------:R-:W-:Y:S01]  /*3f210*/  F2FP.F16.E4M3.UNPACK_B R23, R23.H1 ;  /* 0x00000017ff17723e */ /* 0x000fe200030006ff */
[----:B--2---:R-:W-:Y:S04]  /*3f220*/  STL.64 [R1+0x27b8], R14 ;  /* 0x0027b80e01007387 */ /* 0x004fe80000100a00 */
[----:B------:R0:W-:Y:S04]  /*3f230*/  STL.64 [R1+0x27b0], R12 ;  /* 0x0027b00c01007387 */ /* 0x0001e80000100a00 */
[----:B0-----:R-:W2:Y:S04]  /*3f240*/  LDL.LU R12, [R1+0x1e0] ;  /* 0x0001e000010c7983 */ /* 0x001ea80000300800 */
[----:B------:R-:W2:Y:S04]  /*3f250*/  LDL.LU R13, [R1+0x1e4] ;  /* 0x0001e400010d7983 */ /* 0x000ea80000300800 */
[----:B------:R-:W2:Y:S04]  /*3f260*/  LDL.LU R14, [R1+0x1e8] ;  /* 0x0001e800010e7983 */ /* 0x000ea80000300800 */
[----:B------:R-:W2:Y:S04]  /*3f270*/  LDL.LU R15, [R1+0x1ec] ;  /* 0x0001ec00010f7983 */ /* 0x000ea80000300800 */
[----:B------:R-:W4:Y:S04]  /*3f280*/  LDL.LU R6, [R1+0x9f8] ;  /* 0x0009f80001067983 */ /* 0x000f280000300800 */
[----:B------:R-:W4:Y:S04]  /*3f290*/  LDL.LU R7, [R1+0x9fc] ;  /* 0x0009fc0001077983 */ /* 0x000f280000300800 */
[----:B------:R-:W4:Y:S04]  /*3f2a0*/  LDL.LU R4, [R1+0xa08] ;  /* 0x000a080001047983 */ /* 0x000f280000300800 */
[----:B------:R-:W4:Y:S01]  /*3f2b0*/  LDL.LU R5, [R1+0xa0c] ;  /* 0x000a0c0001057983 */ /* 0x000f220000300800 */
[----:B------:R-:W-:-:S02]  /*3f2c0*/  F2FP.F16.E4M3.UNPACK_B R20, R20.H1 ;  /* 0x00000014ff14723e */ /* 0x000fc400030006ff */
[----:B------:R-:W-:Y:S01]  /*3f2d0*/  F2FP.F16.E4M3.UNPACK_B R21, R21.H1 ;  /* 0x00000015ff15723e */ /* 0x000fe200030006ff */
[C---:B---3--:R-:W-:Y:S06]  /*3f2e0*/  HMMA.16816.F32 R8, R16.reuse, R22, R8 ;  /* 0x000000161008723c */ /* 0x048fec0000001808 */
[----:B--2---:R-:W-:Y:S01]  /*3f2f0*/  HMMA.16816.F32 R12, R16, R20, R12 ;  /* 0x00000014100c723c */ /* 0x004fe2000000180c */
[----:B----4-:R-:W-:Y:S04]  /*3f300*/  STL.64 [R1+0x2798], R6 ;  /* 0x0027980601007387 */ /* 0x010fe80000100a00 */
[----:B------:R0:W-:Y:S04]  /*3f310*/  STL.64 [R1+0x2790], R4 ;  /* 0x0027900401007387 */ /* 0x0001e80000100a00 */
        /* <DEDUP_REMOVED lines=26> */
[----:B--2---:R-:W-:-:S03]  /*3f4c0*/  IMAD R12, R12, 0x100, R28 ;  /* 0x000001000c0c7824 */ /* 0x004fc600078e021c */
[----:B------:R-:W2:Y:S01]  /*3f4d0*/  LDL.LU R28, [R1+0x27a8] ;  /* 0x0027a800011c7983 */ /* 0x000ea20000300800 */
[----:B------:R-:W-:Y:S02]  /*3f4e0*/  F2FP.F16.E4M3.UNPACK_B R10, R10.H1 ;  /* 0x0000000aff0a723e */ /* 0x000fe400030006ff */
[----:B------:R-:W-:-:S07]  /*3f4f0*/  F2FP.F16.E4M3.UNPACK_B R11, R11.H1 ;  /* 0x0000000bff0b723e */ /* 0x000fce00030006ff */
[----:B------:R-:W-:Y:S01]  /*3f500*/  HMMA.16816.F32 R4, R16, R10, R4 ;  /* 0x0000000a1004723c */ /* 0x000fe20000001804 */
[----:B---3--:R-:W-:Y:S01]  /*3f510*/  IMAD R14, R14, 0x100, R29 ;  /* 0x000001000e0e7824 */ /* 0x008fe200078e021d */
[----:B----4-:R-:W-:Y:S02]  /*3f520*/  F2FP.F16.E4M3.UNPACK_B R8, R8.H1 ;  /* 0x00000008ff08723e */ /* 0x010fe400030006ff */
[----:B------:R-:W-:Y:S01]  /*3f530*/  F2FP.F16.E4M3.UNPACK_B R9, R9.H1 ;  /* 0x00000009ff09723e */ /* 0x000fe200030006ff */
[----:B--2---:R-:W-:Y:S02]  /*3f540*/  IMAD R13, R13, 0x100, R28 ;  /* 0x000001000d0d7824 */ /* 0x004fe400078e021c */
[----:B------:R-:W2:Y:S04]  /*3f550*/  LDL.LU R28, [R1+0x27a4] ;  /* 0x0027a400011c7983 */ /* 0x000ea80000300800 */
[----:B------:R-:W2:-:S12]  /*3f560*/  LDL.LU R29, [R1+0x27a0] ;  /* 0x0027a000011d7983 */ /* 0x000e980000300800 */
[----:B------:R-:W-:Y:S04]  /*3f570*/  STL.64 [R1+0x1e0], R4 ;  /* 0x0001e00401007387 */ /* 0x000fe80000100a00 */
[----:B------:R0:W-:Y:S04]  /*3f580*/  STL.64 [R1+0x1e8], R6 ;  /* 0x0001e80601007387 */ /* 0x0001e80000100a00 */
[----:B0-----:R-:W3:Y:S01]  /*3f590*/  LDL.LU.64 R6, [R1+0x2798] ;  /* 0x0027980001067983 */ /* 0x001ee20000300a00 */
[----:B------:R-:W-:Y:S03]  /*3f5a0*/  HMMA.16816.F32 R20, R16, R8, R20 ;  /* 0x000000081014723c */ /* 0x000fe60000001814 */
[----:B------:R-:W4:Y:S01]  /*3f5b0*/  LDL.LU.64 R4, [R1+0x2790] ;  /* 0x0027900001047983 */ /* 0x000f220000300a00 */
[----:B------:R-:W-:-:S03]  /*3f5c0*/  IMAD R15, R15, 0x100, R0 ;  /* 0x000001000f0f7824 */ /* 0x000fc600078e0200 */
[----:B------:R-:W2:Y:S04]  /*3f5d0*/  LDL.LU R0, [R1+0x2788] ;  /* 0x0027880001007983 */ /* 0x000ea80000300800 */
[----:B------:R-:W-:Y:S04]  /*3f5e0*/  STL [R1+0x268c], R8 ;  /* 0x00268c0801007387 */ /* 0x000fe80000100800 */
[----:B------:R-:W-:Y:S08]  /*3f5f0*/  STL [R1+0x2688], R9 ;  /* 0x0026880901007387 */ /* 0x000ff00000100800 */
[----:B------:R0:W-:Y:S04]  /*3f600*/  STL.64 [R1+0x210], R20 ;  /* 0x0002101401007387 */ /* 0x0001e80000100a00 */
[----:B------:R-:W-:Y:S04]  /*3f610*/  STL.64 [R1+0x218], R22 ;  /* 0x0002181601007387 */ /* 0x000fe80000100a00 */
[----:B------:R1:W-:Y:S04]  /*3f620*/  STL.64 [R1+0x2700], R10 ;  /* 0x0027000a01007387 */ /* 0x0003e80000100a00 */
[----:B0-----:R-:W4:Y:S01]  /*3f630*/  LDL.LU R20, [R1+0x720] ;  /* 0x0007200001147983 */ /* 0x001f220000300800 */
[----:B---3--:R-:W-:-:S02]  /*3f640*/  F2FP.F16.E4M3.UNPACK_B R6, R6.H1 ;  /* 0x00000006ff06723e */ /* 0x008fc400030006ff */
[----:B------:R-:W-:-:S07]  /*3f650*/  F2FP.F16.E4M3.UNPACK_B R7, R7.H1 ;  /* 0x00000007ff07723e */ /* 0x000fce00030006ff */
[----:B-1----:R-:W-:-:S15]  /*3f660*/  HMMA.16816.F32 R8, R16, R6, R24 ;  /* 0x000000061008723c */ /* 0x002fde0000001818 */
[----:B------:R-:W-:-:S08]  /*3f670*/  NOP ;  /* 0x0000000000007918 */ /* 0x000fd00000000000 */
[----:B------:R-:W-:Y:S04]  /*3f680*/  STL.64 [R1+0x250], R8 ;  /* 0x0002500801007387 */ /* 0x000fe80000100a00 */
[----:B------:R-:W-:Y:S04]  /*3f690*/  STL.64 [R1+0x258], R10 ;  /* 0x0002580a01007387 */ /* 0x000fe80000100a00 */
        /* <DEDUP_REMOVED lines=10> */
[----:B0-----:R-:W4:Y:S01]  /*3f740*/  LDL R22, [R1] ;  /* 0x0000000001167983 */ /* 0x001f220000100800 */
[----:B--2---:R-:W-:-:S03]  /*3f750*/  IMAD.MOV.U32 R23, RZ, RZ, R0 ;  /* 0x000000ffff177224 */ /* 0x004fc600078e0000 */
[----:B------:R-:W2:Y:S04]  /*3f760*/  LDL.LU R0, [R1+0x2784] ;  /* 0x0027840001007983 */ /* 0x000ea80000300800 */
[----:B---3--:R-:W-:Y:S04]  /*3f770*/  STL.64 [R1+0x26e0], R20 ;  /* 0x0026e01401007387 */ /* 0x008fe80000100a00 */
[----:B------:R-:W3:Y:S04]  /*3f780*/  LDL.LU R24, [R1+0x740] ;  /* 0x0007400001187983 */ /* 0x000ee80000300800 */
[----:B------:R-:W3:Y:S04]  /*3f790*/  LDL.LU R25, [R1+0x744] ;  /* 0x0007440001197983 */ /* 0x000ee80000300800 */
[----:B------:R-:W3:Y:S04]  /*3f7a0*/  LDL.LU R26, [R1+0x748] ;  /* 0x00074800011a7983 */ /* 0x000ee80000300800 */
[----:B------:R-:W3:Y:S04]  /*3f7b0*/  LDL.LU R27, [R1+0x74c] ;  /* 0x00074c00011b7983 */ /* 0x000ee80000300800 */
[----:B------:R-:W4:Y:S04]  /*3f7c0*/  LDL.LU R8, [R1+0x760] ;  /* 0x0007600001087983 */ /* 0x000f280000300800 */
[----:B------:R-:W4:Y:S04]  /*3f7d0*/  LDL.LU R9, [R1+0x764] ;  /* 0x0007640001097983 */ /* 0x000f280000300800 */
[----:B------:R-:W2:Y:S04]  /*3f7e0*/  LDL.LU R10, [R1+0x768] ;  /* 0x00076800010a7983 */ /* 0x000ea80000300800 */
[----:B------:R-:W2:Y:S04]  /*3f7f0*/  LDL.LU R11, [R1+0x76c] ;  /* 0x00076c00010b7983 */ /* 0x000ea80000300800 */
[----:B--2---:R0:W-:Y:S04]  /*3f800*/  STL.64 [R1+0x2710], R10 ;  /* 0x0027100a01007387 */ /* 0x0041e80000100a00 */
[----:B0-----:R-:W2:Y:S01]  /*3f810*/  LDL R10, [R1+0x10] ;  /* 0x00001000010a7983 */ /* 0x001ea20000100800 */
[----:B------:R-:W-:-:S03]  /*3f820*/  IMAD.MOV.U32 R11, RZ, RZ, R0 ;  /* 0x000000ffff0b7224 */ /* 0x000fc600078e0000 */
[----:B------:R-:W3:Y:S04]  /*3f830*/  LDL.LU R0, [R1+0x2780] ;  /* 0x0027800001007983 */ /* 0x000ee80000300800 */
[----:B----4-:R0:W-:Y:S04]  /*3f840*/  STL.64 [R1+0x2708], R8 ;  /* 0x0027080801007387 */ /* 0x0101e80000100a00 */
[----:B0-----:R-:W4:Y:S04]  /*3f850*/  LDL.64 R8, [R1+0x18] ;  /* 0x0000180001087983 */ /* 0x001f280000100a00 */
[----:B--2---:R-:W-:Y:S04]  /*3f860*/  STL.64 [R1+0x2740], R10 ;  /* 0x0027400a01007387 */ /* 0x004fe80000100a00 */
[----:B----4-:R0:W-:Y:S04]  /*3f870*/  STL.64 [R1+0x2738], R8 ;  /* 0x0027380801007387 */ /* 0x0101e80000100a00 */
[----:B0-----:R-:W2:Y:S04]  /*3f880*/  LDL.LU R8, [R1+0x790] ;  /* 0x0007900001087983 */ /* 0x001ea80000300800 */
[----:B------:R-:W2:Y:S04]  /*3f890*/  LDL.LU R9, [R1+0x794] ;  /* 0x0007940001097983 */ /* 0x000ea80000300800 */
[----:B------:R-:W4:Y:S04]  /*3f8a0*/  LDL.LU R10, [R1+0x798] ;  /* 0x00079800010a7983 */ /* 0x000f280000300800 */
[----:B------:R-:W4:Y:S04]  /*3f8b0*/  LDL.LU R11, [R1+0x79c] ;  /* 0x00079c00010b7983 */ /* 0x000f280000300800 */
[----:B----4-:R0:W-:Y:S04]  /*3f8c0*/  STL.64 [R1+0x2750], R10 ;  /* 0x0027500a01007387 */ /* 0x0101e80000100a00 */
[----:B0-----:R-:W4:Y:S01]  /*3f8d0*/  LDL R10, [R1+0x28] ;  /* 0x00002800010a7983 */ /* 0x001f220000100800 */
[----:B---3--:R-:W-:-:S03]  /*3f8e0*/  IMAD.MOV.U32 R11, RZ, RZ, R0 ;  /* 0x000000ffff0b7224 */ /* 0x008fc600078e0000 */
[----:B--2---:R0:W-:Y:S04]  /*3f8f0*/  STL.64 [R1+0x2748], R8 ;  /* 0x0027480801007387 */ /* 0x0041e80000100a00 */
[----:B----4-:R1:W-:Y:S04]  /*3f900*/  STL.64 [R1+0x2768], R10 ;  /* 0x0027680a01007387 */ /* 0x0103e80000100a00 */
[----:B0-----:R-:W2:Y:S04]  /*3f910*/  LDL.LU R8, [R1+0x7b0] ;  /* 0x0007b00001087983 */ /* 0x001ea80000300800 */
[----:B------:R-:W2:Y:S04]  /*3f920*/  LDL.LU R9, [R1+0x7b4] ;  /* 0x0007b40001097983 */ /* 0x000ea80000300800 */
[----:B-1----:R-:W3:Y:S04]  /*3f930*/  LDL.LU R10, [R1+0x7b8] ;  /* 0x0007b800010a7983 */ /* 0x002ee80000300800 */
[----:B------:R-:W3:Y:S04]  /*3f940*/  LDL.LU R11, [R1+0x7bc] ;  /* 0x0007bc00010b7983 */ /* 0x000ee80000300800 */
[----:B---3--:R-:W-:Y:S04]  /*3f950*/  STL.64 [R1+0x2778], R10 ;  /* 0x0027780a01007387 */ /* 0x008fe80000100a00 */
[----:B--2---:R0:W-:Y:S04]  /*3f960*/  STL.64 [R1+0x2770], R8 ;  /* 0x0027700801007387 */ /* 0x0041e80000100a00 */
[----:B0-----:R-:W2:Y:S04]  /*3f970*/  LDL.LU R8, [R1+0x880] ;  /* 0x0008800001087983 */ /* 0x001ea80000300800 */
[----:B------:R-:W2:Y:S04]  /*3f980*/  LDL.LU R9, [R1+0x884] ;  /* 0x0008840001097983 */ /* 0x000ea80000300800 */
[----:B------:R-:W2:Y:S04]  /*3f990*/  LDL.LU R10, [R1+0x888] ;  /* 0x00088800010a7983 */ /* 0x000ea80000300800 */
[----:B------:R-:W2:Y:S04]  /*3f9a0*/  LDL.LU R11, [R1+0x88c] ;  /* 0x00088c00010b7983 */ /* 0x000ea80000300800 */
[----:B------:R-:W3:Y:S04]  /*3f9b0*/  LDL.64 R20, [R1+0x8] ;  /* 0x0000080001147983 */ /* 0x000ee80000100a00 */
[----:B------:R-:W-:Y:S04]  /*3f9c0*/  STL.64 [R1+0x2720], R22 ;  /* 0x0027201601007387 */ /* 0x000fe80000100a00 */
[----:B---3--:R0:W-:Y:S04]  /*3f9d0*/  STL.64 [R1+0x2718], R20 ;  /* 0x0027181401007387 */ /* 0x0081e80000100a00 */
[----:B0-----:R-:W3:Y:S04]  /*3f9e0*/  LDL.LU R20, [R1+0x770] ;  /* 0x0007700001147983 */ /* 0x001ee80000300800 */
[----:B------:R-:W3:Y:S04]  /*3f9f0*/  LDL.LU R21, [R1+0x774] ;  /* 0x0007740001157983 */ /* 0x000ee80000300800 */
[----:B------:R-:W4:Y:S04]  /*3fa00*/  LDL.LU R22, [R1+0x778] ;  /* 0x0007780001167983 */ /* 0x000f280000300800 */
[----:B------:R-:W4:Y:S01]  /*3fa10*/  LDL.LU R23, [R1+0x77c] ;  /* 0x00077c0001177983 */ /* 0x000f220000300800 */
[----:B------:R-:W-:-:S02]  /*3fa20*/  F2FP.F16.E4M3.UNPACK_B R4, R4.H1 ;  /* 0x00000004ff04723e */ /* 0x000fc400030006ff */
[----:B------:R-:W-:Y:S01]  /*3fa30*/  F2FP.F16.E4M3.UNPACK_B R5, R5.H1 ;  /* 0x00000005ff05723e */ /* 0x000fe200030006ff */
[----:B----4-:R-:W-:Y:S04]  /*3fa40*/  STL.64 [R1+0x2730], R22 ;  /* 0x0027301601007387 */ /* 0x010fe80000100a00 */
[----:B---3--:R0:W-:Y:S04]  /*3fa50*/  STL.64 [R1+0x2728], R20 ;  /* 0x0027281401007387 */ /* 0x0081e80000100a00 */
        /* <DEDUP_REMOVED lines=18> */
[----:B------:R-:W-:Y:S04]  /*3fb80*/  STL.64 [R1+0x8f0], R8 ;  /* 0x0008f00801007387 */ /* 0x000fe80000100a00 */
[----:B------:R0:W-:Y:S04]  /*3fb90*/  STL.64 [R1+0x8f8], R10 ;  /* 0x0008f80a01007387 */ /* 0x0001e80000100a00 */
[----:B0-----:R-:W4:Y:S04]  /*3fba0*/  LDL.LU.64 R10, [R1+0x2778] ;  /* 0x00277800010a7983 */ /* 0x001f280000300a00 */
[----:B------:R-:W4:Y:S01]  /*3fbb0*/  LDL.LU.64 R8, [R1+0x2770] ;  /* 0x0027700001087983 */ /* 0x000f220000300a00 */
[----:B------:R-:W-:-:S02]  /*3fbc0*/  F2FP.F16.E4M3.UNPACK_B R2, R2.H1 ;  /* 0x00000002ff02723e */ /* 0x000fc400030006ff */
[----:B------:R-:W-:Y:S02]  /*3fbd0*/  F2FP.F16.E4M3.UNPACK_B R3, R3.H1 ;  /* 0x00000003ff03723e */ /* 0x000fe400030006ff */
[----:B------:R-:W-:Y:S02]  /*3fbe0*/  F2FP.F16.E4M3.UNPACK_B R12, R12 ;  /* 0x0000000cff0c723e */ /* 0x000fe400020006ff */
[----:B------:R-:W-:Y:S02]  /*3fbf0*/  F2FP.F16.E4M3.UNPACK_B R13, R13 ;  /* 0x0000000dff0d723e */ /* 0x000fe400020006ff */
[----:B------:R-:W-:Y:S02]  /*3fc00*/  F2FP.F16.E4M3.UNPACK_B R14, R14 ;  /* 0x0000000eff0e723e */ /* 0x000fe400020006ff */
[----:B------:R-:W-:Y:S01]  /*3fc10*/  F2FP.F16.E4M3.UNPACK_B R15, R15 ;  /* 0x0000000fff0f723e */ /* 0x000fe200020006ff */
[----:B----4-:R-:W-:Y:S01]  /*3fc20*/  HMMA.16816.F32 R16, R16, R2, R8 ;  /* 0x000000021010723c */ /* 0x010fe20000001808 */
[----:B------:R-:W2:-:S15]  /*3fc30*/  LDL.LU.64 R10, [R1+0x2768] ;  /* 0x00276800010a7983 */ /* 0x000e9e0000300a00 */
[----:B------:R-:W-:-:S07]  /*3fc40*/  NOP ;  /* 0x0000000000007918 */ /* 0x000fce0000000000 */
[----:B------:R-:W-:Y:S04]  /*3fc50*/  STL.64 [R1+0x8e0], R16 ;  /* 0x0008e01001007387 */ /* 0x000fe80000100a00 */
[----:B------:R0:W-:Y:S04]  /*3fc60*/  STL.64 [R1+0x8e8], R18 ;  /* 0x0008e81201007387 */ /* 0x0001e80000100a00 */
[----:B0-----:R-:W4:Y:S04]  /*3fc70*/  LDL.64 R18, [R1+0x20] ;  /* 0x0000200001127983 */ /* 0x001f280000100a00 */
[----:B------:R-:W3:Y:S04]  /*3fc80*/  LDL.LU R16, [R1+0x1e5c] ;  /* 0x001e5c0001107983 */ /* 0x000ee80000300800 */
[----:B------:R-:W3:Y:S01]  /*3fc90*/  LDL.LU R17, [R1+0x1e64] ;  /* 0x001e640001117983 */ /* 0x000ee20000300800 */
        /* <DEDUP_REMOVED lines=8> */
[----:B----4-:R-:W-:Y:S01]  /*3fd20*/  IMAD.MOV.U32 R7, RZ, RZ, R18 ;  /* 0x000000ffff077224 */ /* 0x010fe200078e0012 */
[----:B---3--:R-:W-:-:S15]  /*3fd30*/  HMMA.16816.F32 R8, R12, R18, R8 ;  /* 0x000000120c08723c */ /* 0x008fde0000001808 */
        /* <DEDUP_REMOVED lines=21> */
[----:B------:R-:W3:Y:S01]  /*3fe90*/  LDL.LU.64 R20, [R1+0x2728] ;  /* 0x0027280001147983 */ /* 0x000ee20000300a00 */
[----:B------:R-:W-:-:S02]  /*3fea0*/  IMAD.MOV.U32 R0, RZ, RZ, R19 ;  /* 0x000000ffff007224 */ /* 0x000fc400078e0013 */
[----:B------:R-:W-:Y:S02]  /*3feb0*/  IMAD.MOV.U32 R19, RZ, RZ, R8 ;  /* 0x000000ffff137224 */ /* 0x000fe400078e0008 */
[----:B------:R-:W-:Y:S02]  /*3fec0*/  IMAD.MOV.U32 R18, RZ, RZ, R9 ;  /* 0x000000ffff127224 */ /* 0x000fe400078e0009 */
[----:B---3--:R-:W-:Y:S01]  /*3fed0*/  HMMA.16816.F32 R8, R12, R10, R20 ;  /* 0x0000000a0c08723c */ /* 0x008fe20000001814 */
[----:B------:R-:W3:Y:S04]  /*3fee0*/  LDL.LU.64 R22, [R1+0x2720] ;  /* 0x0027200001167983 */ /* 0x000ee80000300a00 */
[----:B------:R-:W4:-:S15]  /*3fef0*/  LDL.LU.64 R20, [R1+0x2718] ;  /* 0x0027180001147983 */ /* 0x000f1e0000300a00 */
[----:B------:R-:W-:-:S03]  /*3ff00*/  NOP ;  /* 0x0000000000007918 */ /* 0x000fc60000000000 */
[----:B------:R-:W-:Y:S04]  /*3ff10*/  STL.64 [R1+0xf60], R8 ;  /* 0x000f600801007387 */ /* 0x000fe80000100a00 */
[----:B------:R0:W-:Y:S04]  /*3ff20*/  STL.64 [R1+0xf68], R10 ;  /* 0x000f680a01007387 */ /* 0x0001e80000100a00 */
[----:B0-----:R-:W4:Y:S04]  /*3ff30*/  LDL.LU.64 R10, [R1+0x2710] ;  /* 0x00271000010a7983 */ /* 0x001f280000300a00 */
[----:B------:R-:W4:Y:S02]  /*3ff40*/  LDL.LU.64 R8, [R1+0x2708] ;  /* 0x0027080001087983 */ /* 0x000f240000300a00 */
[----:B----4-:R-:W-:-:S15]  /*3ff50*/  HMMA.16816.F32 R8, R12, R20, R8 ;  /* 0x000000140c08723c */ /* 0x010fde0000001808 */
[----:B------:R-:W-:-:S08]  /*3ff60*/  NOP ;  /* 0x0000000000007918 */ /* 0x000fd00000000000 */
[----:B------:R0:W-:Y:S04]  /*3ff70*/  STL.64 [R1+0xf50], R8 ;  /* 0x000f500801007387 */ /* 0x0001e80000100a00 */
[----:B------:R1:W-:Y:S01]  /*3ff80*/  STL.64 [R1+0xf58], R10 ;  /* 0x000f580a01007387 */ /* 0x0003e20000100a00 */
[----:B0-----:R-:W-:Y:S02]  /*3ff90*/  IMAD.MOV.U32 R8, RZ, RZ, R20 ;  /* 0x000000ffff087224 */ /* 0x001fe400078e0014 */
[----:B------:R-:W-:Y:S01]  /*3ffa0*/  IMAD.MOV.U32 R9, RZ, RZ, R21 ;  /* 0x000000ffff097224 */ /* 0x000fe200078e0015 */
[----:B-1----:R-:W4:Y:S01]  /*3ffb0*/  LDL.LU.64 R10, [R1+0x2700] ;  /* 0x00270000010a7983 */ /* 0x002f220000300a00 */
[----:B---3--:R-:W-:Y:S03]  /*3ffc0*/  HMMA.16816.F32 R20, R12, R22, R24 ;  /* 0x000000160c14723c */ /* 0x008fe60000001818 */
[----:B------:R-:W3:Y:S04]  /*3ffd0*/  LDL.LU.64 R26, [R1+0x26f8] ;  /* 0x0026f800011a7983 */ /* 0x000ee80000300a00 */
[----:B------:R-:W3:-:S15]  /*3ffe0*/  LDL.LU.64 R24, [R1+0x26f0] ;  /* 0x0026f00001187983 */ /* 0x000ede0000300a00 */
[----:B------:R-:W-:-:S01]  /*3fff0*/  NOP ;  /* 0x0000000000007918 */ /* 0x000fc20000000000 */
[----:B------:R-:W-:Y:S04]  /*40000*/  STL.64 [R1+0xf40], R20 ;  /* 0x000f401401007387 */ /* 0x000fe80000100a00 */
[----:B------:R0:W-:Y:S04]  /*40010*/  STL.64 [R1+0xf48], R22 ;  /* 0x000f481601007387 */ /* 0x0001e80000100a00 */
[----:B0-----:R-:W2:Y:S04]  /*40020*/  LDL.LU.64 R22, [R1+0x26e8] ;  /* 0x0026e80001167983 */ /* 0x001ea80000300a00 */
[----:B------:R-:W2:Y:S01]  /*40030*/  LDL.LU.64 R20, [R1+0x26e0] ;  /* 0x0026e00001147983 */ /* 0x000ea20000300a00 */
        /* <DEDUP_REMOVED lines=20> */
[----:B------:R-:W4:Y:S04]  /*40180*/  LDL.LU R27, [R1+0x1e68] ;  /* 0x001e6800011b7983 */ /* 0x000f280000300800 */
        /* <DEDUP_REMOVED lines=15> */
[----:B0-----:R-:W2:Y:S04]  /*40280*/  LDL.LU R20, [R1+0x6f0] ;  /* 0x0006f00001147983 */ /* 0x001ea80000300800 */
[----:B------:R-:W2:Y:S04]  /*40290*/  LDL.LU R21, [R1+0x6f4] ;  /* 0x0006f40001157983 */ /* 0x000ea80000300800 */
[----:B------:R-:W2:Y:S04]  /*402a0*/  LDL.LU R22, [R1+0x6f8] ;  /* 0x0006f80001167983 */ /* 0x000ea80000300800 */
[----:B------:R-:W2:Y:S01]  /*402b0*/  LDL.LU R23, [R1+0x6fc] ;  /* 0x0006fc0001177983 */ /* 0x000ea20000300800 */
[----:B----4-:R-:W-:-:S02]  /*402c0*/  IMAD R16, R16, 0x100, R26 ;  /* 0x0000010010107824 */ /* 0x010fc400078e021a */
[----:B------:R-:W-:Y:S01]  /*402d0*/  IMAD R17, R17, 0x100, R27 ;  /* 0x0000010011117824 */ /* 0x000fe200078e021b */
[----:B--2---:R-:W-:-:S15]  /*402e0*/  HMMA.16816.F32 R20, R12, R10, R20 ;  /* 0x0000000a0c14723c */ /* 0x004fde0000001814 */
[----:B------:R-:W-:-:S08]  /*402f0*/  NOP ;  /* 0x0000000000007918 */ /* 0x000fd00000000000 */
[----:B------:R-:W-:Y:S04]  /*40300*/  STL.64 [R1+0xee0], R20 ;  /* 0x000ee01401007387 */ /* 0x000fe80000100a00 */
[----:B------:R-:W-:Y:S04]  /*40310*/  STL.64 [R1+0xee8], R22 ;  /* 0x000ee81601007387 */ /* 0x000fe80000100a00 */
[----:B------:R-:W2:Y:S04]  /*40320*/  LDL.LU R24, [R1+0x660] ;  /* 0x0006600001187983 */ /* 0x000ea80000300800 */
        /* <DEDUP_REMOVED lines=9> */
[----:B----4-:R0:W-:Y:S02]  /*403c0*/  STL.64 [R1+0x25d0], R26 ;  /* 0x0025d01a01007387 */ /* 0x0101e40000100a00 */
[----:B0-----:R-:W-:-:S02]  /*403d0*/  IMAD.MOV.U32 R26, RZ, RZ, R8 ;  /* 0x000000ffff1a7224 */ /* 0x001fc400078e0008 */
[----:B------:R-:W-:Y:S01]  /*403e0*/  IMAD.MOV.U32 R27, RZ, RZ, R9 ;  /* 0x000000ffff1b7224 */ /* 0x000fe200078e0009 */
[----:B------:R-:W4:Y:S04]  /*403f0*/  LDL.LU R8, [R1+0x268c] ;  /* 0x00268c0001087983 */ /* 0x000f280000300800 */
[----:B------:R-:W4:Y:S04]  /*40400*/  LDL.LU R9, [R1+0x2688] ;  /* 0x0026880001097983 */ /* 0x000f280000300800 */
[----:B--2---:R0:W-:Y:S04]  /*40410*/  STL.64 [R1+0x25c8], R24 ;  /* 0x0025c81801007387 */ /* 0x0041e80000100a00 */
[----:B------:R-:W2:Y:S04]  /*40420*/  LDL.LU R20, [R1+0x650] ;  /* 0x0006500001147983 */ /* 0x000ea80000300800 */
[----:B------:R-:W2:Y:S04]  /*40430*/  LDL.LU R21, [R1+0x654] ;  /* 0x0006540001157983 */ /* 0x000ea80000300800 */
[----:B------:R-:W3:Y:S04]  /*40440*/  LDL.LU R22, [R1+0x658] ;  /* 0x0006580001167983 */ /* 0x000ee80000300800 */
[----:B------:R-:W3:Y:S04]  /*40450*/  LDL.LU R23, [R1+0x65c] ;  /* 0x00065c0001177983 */ /* 0x000ee80000300800 */
[----:B0-----:R-:W4:Y:S04]  /*40460*/  LDL.64 R24, [R1+0x10] ;  /* 0x0000100001187983 */ /* 0x001f280000100a00 */
[----:B------:R0:W-:Y:S02]  /*40470*/  STL.64 [R1+0x2600], R26 ;  /* 0x0026001a01007387 */ /* 0x0001e40000100a00 */
[----:B0-----:R-:W-:-:S02]  /*40480*/  IMAD.MOV.U32 R26, RZ, RZ, R19 ;  /* 0x000000ffff1a7224 */ /* 0x001fc400078e0013 */
[----:B------:R-:W-:Y:S01]  /*40490*/  IMAD.MOV.U32 R27, RZ, RZ, R18 ;  /* 0x000000ffff1b7224 */ /* 0x000fe200078e0012 */
[----:B----4-:R-:W-:Y:S04]  /*404a0*/  STL.64 [R1+0x25f8], R24 ;  /* 0x0025f81801007387 */ /* 0x010fe80000100a00 */
[----:B------:R-:W-:Y:S04]  /*404b0*/  STL.64 [R1+0x2618], R26 ;  /* 0x0026181a01007387 */ /* 0x000fe80000100a00 */
        /* <DEDUP_REMOVED lines=12> */
[----:B------:R-:W4:Y:S01]  /*40580*/  LDL.64 R26, [R1+0x28] ;  /* 0x00002800011a7983 */ /* 0x000f220000100a00 */
[----:B------:R-:W-:-:S02]  /*40590*/  IMAD.MOV.U32 R24, RZ, RZ, R7 ;  /* 0x000000ffff187224 */ /* 0x000fc400078e0007 */
[----:B------:R-:W-:Y:S01]  /*405a0*/  IMAD.MOV.U32 R25, RZ, RZ, R0 ;  /* 0x000000ffff197224 */ /* 0x000fe200078e0000 */
[----:B----4-:R-:W-:Y:S04]  /*405b0*/  STL.64 [R1+0x2648], R26 ;  /* 0x0026481a01007387 */ /* 0x010fe80000100a00 */
[----:B------:R0:W-:Y:S04]  /*405c0*/  STL.64 [R1+0x2640], R24 ;  /* 0x0026401801007387 */ /* 0x0001e80000100a00 */
[----:B0-----:R-:W4:Y:S04]  /*405d0*/  LDL.LU R24, [R1+0x6d0] ;  /* 0x0006d00001187983 */ /* 0x001f280000300800 */
[----:B------:R-:W4:Y:S04]  /*405e0*/  LDL.LU R25, [R1+0x6d4] ;  /* 0x0006d40001197983 */ /* 0x000f280000300800 */
[----:B------:R-:W2:Y:S04]  /*405f0*/  LDL.LU R26, [R1+0x6d8] ;  /* 0x0006d800011a7983 */ /* 0x000ea80000300800 */
[----:B------:R-:W2:Y:S04]  /*40600*/  LDL.LU R27, [R1+0x6dc] ;  /* 0x0006dc00011b7983 */ /* 0x000ea80000300800 */
[----:B------:R-:W3:Y:S04]  /*40610*/  LDL.LU R7, [R1+0x1e70] ;  /* 0x001e700001077983 */ /* 0x000ee80000300800 */
[----:B---3--:R-:W-:Y:S04]  /*40620*/  STL.64 [R1+0x2680], R6 ;  /* 0x0026800601007387 */ /* 0x008fe80000100a00 */
[----:B------:R0:W-:Y:S04]  /*40630*/  STL.64 [R1+0x2678], R4 ;  /* 0x0026780401007387 */ /* 0x0001e80000100a00 */
[----:B0-----:R-:W3:Y:S04]  /*40640*/  LDL.LU R4, [R1+0x6e0] ;  /* 0x0006e00001047983 */ /* 0x001ee80000300800 */
[----:B------:R-:W3:Y:S04]  /*40650*/  LDL.LU R5, [R1+0x6e4] ;  /* 0x0006e40001057983 */ /* 0x000ee80000300800 */
[----:B------:R-:W3:Y:S04]  /*40660*/  LDL.LU R6, [R1+0x6e8] ;  /* 0x0006e80001067983 */ /* 0x000ee80000300800 */
[----:B------:R-:W3:Y:S04]  /*40670*/  LDL.LU R7, [R1+0x6ec] ;  /* 0x0006ec0001077983 */ /* 0x000ee80000300800 */
[----:B------:R-:W3:Y:S04]  /*40680*/  LDL.LU R18, [R1+0x1e6c] ;  /* 0x001e6c0001127983 */ /* 0x000ee80000300800 */
        /* <DEDUP_REMOVED lines=16> */
[----:B0-----:R-:W4:Y:S04]  /*40790*/  LDL.LU R20, [R1+0x6a0] ;  /* 0x0006a00001147983 */ /* 0x001f280000300800 */
[----:B------:R-:W4:Y:S04]  /*407a0*/  LDL.LU R21, [R1+0x6a4] ;  /* 0x0006a40001157983 */ /* 0x000f280000300800 */
[----:B------:R-:W2:Y:S04]  /*407b0*/  LDL.LU R22, [R1+0x6a8] ;  /* 0x0006a80001167983 */ /* 0x000ea80000300800 */
[----:B------:R-:W2:Y:S01]  /*407c0*/  LDL.LU R23, [R1+0x6ac] ;  /* 0x0006ac0001177983 */ /* 0x000ea20000300800 */
[----:B---3--:R-:W-:Y:S03]  /*407d0*/  HMMA.16816.F32 R4, R12, R8, R4 ;  /* 0x000000080c04723c */ /* 0x008fe60000001804 */
[----:B--2---:R-:W-:Y:S04]  /*407e0*/  STL.64 [R1+0x2628], R22 ;  /* 0x0026281601007387 */ /* 0x004fe80000100a00 */
[----:B----4-:R0:W-:Y:S04]  /*407f0*/  STL.64 [R1+0x2620], R20 ;  /* 0x0026201401007387 */ /* 0x0101e80000100a00 */
        /* <DEDUP_REMOVED lines=14> */
[----:B------:R-:W-:Y:S04]  /*408e0*/  STL [R1+0x2564], R8 ;  /* 0x0025640801007387 */ /* 0x000fe80000100800 */
[----:B------:R0:W-:Y:S04]  /*408f0*/  STL [R1+0x2560], R9 ;  /* 0x0025600901007387 */ /* 0x0001e80000100800 */
[----:B0-----:R-:W2:Y:S01]  /*40900*/  LDL.64 R8, [R1] ;  /* 0x0000000001087983 */ /* 0x001ea20000100a00 */
[----:B---3--:R-:W-:-:S03]  /*40910*/  IMAD R18, R18, 0x100, R7 ;  /* 0x0000010012127824 */ /* 0x008fc600078e0207 */
[----:B------:R-:W3:Y:S02]  /*40920*/  LDL.LU R7, [R1+0x2670] ;  /* 0x0026700001077983 */ /* 0x000ee40000300800 */
[----:B---3--:R-:W-:-:S15]  /*40930*/  HMMA.16816.F32 R24, R12, R6, R24 ;  /* 0x000000060c18723c */ /* 0x008fde0000001818 */
[----:B------:R-:W-:-:S08]  /*40940*/  NOP ;  /* 0x0000000000007918 */ /* 0x000fd00000000000 */
[----:B------:R-:W-:Y:S04]  /*40950*/  STL.64 [R1+0xec0], R24 ;  /* 0x000ec01801007387 */ /* 0x000fe80000100a00 */
[----:B------:R0:W-:Y:S04]  /*40960*/  STL.64 [R1+0xec8], R26 ;  /* 0x000ec81a01007387 */ /* 0x0001e80000100a00 */
[----:B0-----:R-:W4:Y:S04]  /*40970*/  LDL.LU.64 R26, [R1+0x2668] ;  /* 0x00266800011a7983 */ /* 0x001f280000300a00 */
[----:B------:R-:W4:Y:S04]  /*40980*/  LDL.LU.64 R24, [R1+0x2660] ;  /* 0x0026600001187983 */ /* 0x000f280000300a00 */
        /* <DEDUP_REMOVED lines=8> */
[----:B------:R-:W-:Y:S01]  /*40a10*/  IMAD R19, R0, 0x100, R19 ;  /* 0x0000010000137824 */ /* 0x000fe200078e0213 */
[----:B------:R-:W-:-:S02]  /*40a20*/  F2FP.F16.E4M3.UNPACK_B R16, R16 ;  /* 0x00000010ff10723e */ /* 0x000fc400020006ff */
[----:B------:R-:W-:Y:S02]  /*40a30*/  F2FP.F16.E4M3.UNPACK_B R17, R17 ;  /* 0x00000011ff11723e */ /* 0x000fe400020006ff */
[----:B------:R-:W-:Y:S02]  /*40a40*/  F2FP.F16.E4M3.UNPACK_B R18, R18 ;  /* 0x00000012ff12723e */ /* 0x000fe400020006ff */
[----:B------:R-:W-:Y:S01]  /*40a50*/  F2FP.F16.E4M3.UNPACK_B R19, R19 ;  /* 0x00000013ff13723e */ /* 0x000fe200020006ff */
[----:B---3--:R-:W-:Y:S01]  /*40a60*/  HMMA.16816.F32 R12, R12, R2, R24 ;  /* 0x000000020c0c723c */ /* 0x008fe20000001818 */
[----:B------:R-:W2:Y:S04]  /*40a70*/  LDL.LU.64 R26, [R1+0x2648] ;  /* 0x00264800011a7983 */ /* 0x000ea80000300a00 */
[----:B------:R-:W3:-:S15]  /*40a80*/  LDL.LU.64 R24, [R1+0x2640] ;  /* 0x0026400001187983 */ /* 0x000ede0000300a00 */
[----:B------:R-:W-:-:S03]  /*40a90*/  NOP ;  /* 0x0000000000007918 */ /* 0x000fc60000000000 */
        /* <DEDUP_REMOVED lines=11> */
[----:B------:R-:W3:Y:S01]  /*40b50*/  LDL.LU.64 R20, [R1+0x2630] ;  /* 0x0026300001147983 */ /* 0x000ee20000300a00 */
[----:B------:R-:W-:-:S02]  /*40b60*/  IMAD.MOV.U32 R7, RZ, RZ, R26 ;  /* 0x000000ffff077224 */ /* 0x000fc400078e001a */
[----:B------:R-:W-:Y:S02]  /*40b70*/  IMAD.MOV.U32 R6, RZ, RZ, R27 ;  /* 0x000000ffff067224 */ /* 0x000fe400078e001b */
[----:B---3--:R-:W-:Y:S01]  /*40b80*/  HMMA.16816.F32 R24, R16, R24, R20 ;  /* 0x000000181018723c */ /* 0x008fe20000001814 */
[----:B------:R-:W2:Y:S04]  /*40b90*/  LDL.LU.64 R22, [R1+0x2628] ;  /* 0x0026280001167983 */ /* 0x000ea80000300a00 */
[----:B------:R-:W2:-:S15]  /*40ba0*/  LDL.LU.64 R20, [R1+0x2620] ;  /* 0x0026200001147983 */ /* 0x000e9e0000300a00 */
[----:B------:R-:W-:-:S03]  /*40bb0*/  NOP ;  /* 0x0000000000007918 */ /* 0x000fc60000000000 */
        /* <DEDUP_REMOVED lines=10> */
[----:B------:R-:W2:Y:S02]  /*40c60*/  LDL.LU.64 R24, [R1+0x25f8] ;  /* 0x0025f80001187983 */ /* 0x000ea40000300a00 */
[----:B--2---:R-:W-:-:S15]  /*40c70*/  HMMA.16816.F32 R20, R16, R24, R20 ;  /* 0x000000181014723c */ /* 0x004fde0000001814 */
[----:B------:R-:W-:-:S08]  /*40c80*/  NOP ;  /* 0x0000000000007918 */ /* 0x000fd00000000000 */
[----:B------:R-:W-:Y:S04]  /*40c90*/  STL.64 [R1+0xe70], R20 ;  /* 0x000e701401007387 */ /* 0x000fe80000100a00 */
[----:B------:R0:W-:Y:S04]  /*40ca0*/  STL.64 [R1+0xe78], R22 ;  /* 0x000e781601007387 */ /* 0x0001e80000100a00 */
[----:B0-----:R-:W3:Y:S04]  /*40cb0*/  LDL.LU.64 R22, [R1+0x25f0] ;  /* 0x0025f00001167983 */ /* 0x001ee80000300a00 */
[----:B------:R-:W3:Y:S01]  /*40cc0*/  LDL.LU.64 R20, [R1+0x25e8] ;  /* 0x0025e80001147983 */ /* 0x000ee20000300a00 */
[----:B------:R-:W-:-:S05]  /*40cd0*/  IMAD.MOV.U32 R0, RZ, RZ, R25 ;  /* 0x000000ffff007224 */ /* 0x000fca00078e0019 */
[----:B------:R-:W-:Y:S01]  /*40ce0*/  STL [R1+0x2528], R0 ;  /* 0x0025280001007387 */ /* 0x000fe20000100800 */
[----:B---3--:R-:W-:Y:S03]  /*40cf0*/  HMMA.16816.F32 R24, R16, R26, R20 ;  /* 0x0000001a1018723c */ /* 0x008fe60000001814 */
        /* <DEDUP_REMOVED lines=18> */
[----:B------:R-:W4:Y:S01]  /*40e20*/  LDL.LU.64 R24, [R1+0x25a8] ;  /* 0x0025a80001187983 */ /* 0x000f220000300a00 */
[----:B------:R-:W-:Y:S01]  /*40e30*/  IMAD.MOV.U32 R0, RZ, RZ, R9 ;  /* 0x000000ffff007224 */ /* 0x000fe200078e0009 */
[C---:B--2---:R-:W-:Y:S06]  /*40e40*/  HMMA.16816.F32 R20, R16.reuse, R26, R20 ;  /* 0x0000001a1014723c */ /* 0x044fec0000001814 */
[----:B----4-:R-:W-:-:S15]  /*40e50*/  HMMA.16816.F32 R12, R16, R24, R12 ;  /* 0x00000018100c723c */ /* 0x010fde000000180c */
[----:B------:R-:W-:-:S02]  /*40e60*/  NOP ;  /* 0x0000000000007918 */ /* 0x000fc40000000000 */
[----:B------:R-:W-:Y:S04]  /*40e70*/  STL.64 [R1+0xe30], R20 ;  /* 0x000e301401007387 */ /* 0x000fe80000100a00 */
[----:B------:R0:W-:Y:S04]  /*40e80*/  STL.64 [R1+0xe38], R22 ;  /* 0x000e381601007387 */ /* 0x0001e80000100a00 */
[----:B0-----:R-:W2:Y:S04]  /*40e90*/  LDL.LU.64 R22, [R1+0x25a0] ;  /* 0x0025a00001167983 */ /* 0x001ea80000300a00 */
[----:B------:R-:W3:Y:S04]  /*40ea0*/  LDL.LU.64 R20, [R1+0x2598] ;  /* 0x0025980001147983 */ /* 0x000ee80000300a00 */
[----:B------:R-:W-:Y:S04]  /*40eb0*/  STL.64 [R1+0x24b8], R26 ;  /* 0x0024b81a01007387 */ /* 0x000fe80000100a00 */
[----:B------:R0:W-:Y:S04]  /*40ec0*/  STL.64 [R1+0xe20], R12 ;  /* 0x000e200c01007387 */ /* 0x0001e80000100a00 */
[----:B------:R-:W-:Y:S04]  /*40ed0*/  STL.64 [R1+0xe28], R14 ;  /* 0x000e280e01007387 */ /* 0x000fe80000100a00 */
[----:B------:R-:W4:Y:S04]  /*40ee0*/  LDL.LU R8, [R1+0x1e80] ;  /* 0x001e800001087983 */ /* 0x000f280000300800 */
[----:B0-----:R-:W3:Y:S04]  /*40ef0*/  LDL.LU R12, [R1+0x1e7c] ;  /* 0x001e7c00010c7983 */ /* 0x001ee80000300800 */
[----:B------:R-:W4:Y:S04]  /*40f00*/  LDL.LU R9, [R1+0x1e88] ;  /* 0x001e880001097983 */ /* 0x000f280000300800 */
[----:B------:R-:W-:Y:S04]  /*40f10*/  STL.64 [R1+0x2580], R10 ;  /* 0x0025800a01007387 */ /* 0x000fe80000100a00 */
[----:B----4-:R0:W-:Y:S04]  /*40f20*/  STL.64 [R1+0x2578], R8 ;  /* 0x0025780801007387 */ /* 0x0101e80000100a00 */
        /* <DEDUP_REMOVED lines=15> */
[----:B------:R-:W3:Y:S04]  /*41020*/  LDL.LU R7, [R1+0x1e98] ;  /* 0x001e980001077983 */ /* 0x000ee80000300800 */
[----:B---3--:R-:W-:Y:S04]  /*41030*/  STL.64 [R1+0x2558], R6 ;  /* 0x0025580601007387 */ /* 0x008fe80000100a00 */
[----:B------:R0:W-:Y:S04]  /*41040*/  STL.64 [R1+0x2550], R4 ;  /* 0x0025500401007387 */ /* 0x0001e80000100a00 */
        /* <DEDUP_REMOVED lines=33> */
[----:B------:R-:W3:Y:S04]  /*41260*/  LDL.LU.64 R8, [R1+0x2578] ;  /* 0x0025780001087983 */ /* 0x000ee80000300a00 */
[----:B------:R-:W-:Y:S04]  /*41270*/  STL.64 [R1+0x2498], R22 ;  /* 0x0024981601007387 */ /* 0x000fe80000100a00 */
[----:B------:R0:W-:Y:S04]  /*41280*/  STL.64 [R1+0x2490], R20 ;  /* 0x0024901401007387 */ /* 0x0001e80000100a00 */
[----:B0-----:R-:W2:Y:S04]  /*41290*/  LDL.LU R20, [R1+0x5e0] ;  /* 0x0005e00001147983 */ /* 0x001ea80000300800 */
[----:B------:R-:W2:Y:S04]  /*412a0*/  LDL.LU R21, [R1+0x5e4] ;  /* 0x0005e40001157983 */ /* 0x000ea80000300800 */
[----:B------:R-:W2:Y:S04]  /*412b0*/  LDL.LU R22, [R1+0x5e8] ;  /* 0x0005e80001167983 */ /* 0x000ea80000300800 */
[----:B------:R-:W2:Y:S01]  /*412c0*/  LDL.LU R23, [R1+0x5ec] ;  /* 0x0005ec0001177983 */ /* 0x000ea20000300800 */
[----:B----4-:R-:W-:Y:S01]  /*412d0*/  HMMA.16816.F32 R4, R16, R10, R4 ;  /* 0x0000000a1004723c */ /* 0x010fe20000001804 */
[----:B---3--:R-:W-:-:S02]  /*412e0*/  IMAD R12, R12, 0x100, R8 ;  /* 0x000001000c0c7824 */ /* 0x008fc400078e0208 */
[----:B------:R-:W-:-:S15]  /*412f0*/  IMAD R13, R13, 0x100, R9 ;  /* 0x000001000d0d7824 */ /* 0x000fde00078e0209 */
[----:B------:R-:W-:-:S05]  /*41300*/  NOP ;  /* 0x0000000000007918 */ /* 0x000fca0000000000 */
[----:B------:R-:W-:Y:S04]  /*41310*/  STL.64 [R1+0xdf0], R4 ;  /* 0x000df00401007387 */ /* 0x000fe80000100a00 */
[----:B------:R0:W-:Y:S04]  /*41320*/  STL.64 [R1+0xdf8], R6 ;  /* 0x000df80601007387 */ /* 0x0001e80000100a00 */
[----:B0-----:R-:W3:Y:S04]  /*41330*/  LDL.LU.64 R6, [R1+0x2570] ;  /* 0x0025700001067983 */ /* 0x001ee80000300a00 */
[----:B------:R-:W3:Y:S04]  /*41340*/  LDL.LU.64 R4, [R1+0x2568] ;  /* 0x0025680001047983 */ /* 0x000ee80000300a00 */
[----:B------:R-:W3:Y:S04]  /*41350*/  LDL.LU R8, [R1+0x2564] ;  /* 0x0025640001087983 */ /* 0x000ee80000300800 */
[----:B------:R-:W3:Y:S02]  /*41360*/  LDL.LU R9, [R1+0x2560] ;  /* 0x0025600001097983 */ /* 0x000ee40000300800 */
        /* <DEDUP_REMOVED lines=8> */
[----:B0-----:R-:W4:Y:S04]  /*413f0*/  LDL.LU R8, [R1+0x5f0] ;  /* 0x0005f00001087983 */ /* 0x001f280000300800 */
[----:B------:R-:W4:Y:S04]  /*41400*/  LDL.LU R9, [R1+0x5f4] ;  /* 0x0005f40001097983 */ /* 0x000f280000300800 */
[----:B------:R-:W4:Y:S04]  /*41410*/  LDL.LU R10, [R1+0x5f8] ;  /* 0x0005f800010a7983 */ /* 0x000f280000300800 */
[----:B------:R-:W4:Y:S01]  /*41420*/  LDL.LU R11, [R1+0x5fc] ;  /* 0x0005fc00010b7983 */ /* 0x000f220000300800 */
[----:B---3--:R-:W-:-:S02]  /*41430*/  IMAD R14, R14, 0x100, R6 ;  /* 0x000001000e0e7824 */ /* 0x008fc400078e0206 */
[----:B------:R-:W-:Y:S01]  /*41440*/  IMAD R15, R15, 0x100, R7 ;  /* 0x000001000f0f7824 */ /* 0x000fe200078e0207 */
[----:B------:R-:W2:Y:S04]  /*41450*/  LDL.LU R6, [R1+0x254c] ;  /* 0x00254c0001067983 */ /* 0x000ea80000300800 */
[----:B------:R-:W2:Y:S02]  /*41460*/  LDL.LU R7, [R1+0x2548] ;  /* 0x0025480001077983 */ /* 0x000ea40000300800 */
[----:B--2---:R-:W-:-:S15]  /*41470*/  HMMA.16816.F32 R24, R16, R6, R24 ;  /* 0x000000061018723c */ /* 0x004fde0000001818 */
        /* <DEDUP_REMOVED lines=11> */
[----:B0-----:R-:W2:Y:S04]  /*41530*/  LDL.LU.64 R26, [R1+0x2530] ;  /* 0x00253000011a7983 */ /* 0x001ea80000300a00 */
[----:B------:R0:W-:Y:S02]  /*41540*/  STL.64 [R1+0x24e0], R4 ;  /* 0x0024e00401007387 */ /* 0x0001e40000100a00 */
[----:B0-----:R-:W-:Y:S02]  /*41550*/  HMMA.16816.F32 R4, R16, R2, R8 ;  /* 0x000000021004723c */ /* 0x001fe40000001808 */
[----:B------:R-:W3:Y:S04]  /*41560*/  LDL.LU R16, [R1+0x1e9c] ;  /* 0x001e9c0001107983 */ /* 0x000ee80000300800 */
[----:B------:R-:W3:-:S15]  /*41570*/  LDL.LU R17, [R1+0x1ea4] ;  /* 0x001ea40001117983 */ /* 0x000ede0000300800 */
[----:B------:R-:W-:-:S02]  /*41580*/  NOP ;  /* 0x0000000000007918 */ /* 0x000fc40000000000 */
[----:B------:R-:W-:Y:S04]  /*41590*/  STL.64 [R1+0x7a0], R4 ;  /* 0x0007a00401007387 */ /* 0x000fe80000100a00 */
[----:B------:R2:W-:Y:S04]  /*415a0*/  STL.64 [R1+0x7a8], R6 ;  /* 0x0007a80601007387 */ /* 0x0005e80000100a00 */
[----:B------:R-:W4:Y:S01]  /*415b0*/  LDL.LU R18, [R1+0x1eac] ;  /* 0x001eac0001127983 */ /* 0x000f220000300800 */
[----:B------:R-:W-:Y:S02]  /*415c0*/  F2FP.F16.E4M3.UNPACK_B R12, R12 ;  /* 0x0000000cff0c723e */ /* 0x000fe400020006ff */
[----:B------:R-:W-:-:S02]  /*415d0*/  F2FP.F16.E4M3.UNPACK_B R13, R13 ;  /* 0x0000000dff0d723e */ /* 0x000fc400020006ff */
[----:B------:R-:W-:Y:S02]  /*415e0*/  F2FP.F16.E4M3.UNPACK_B R14, R14 ;  /* 0x0000000eff0e723e */ /* 0x000fe400020006ff */
[----:B------:R-:W-:-:S07]  /*415f0*/  F2FP.F16.E4M3.UNPACK_B R15, R15 ;  /* 0x0000000fff0f723e */ /* 0x000fce00020006ff */
[----:B--2---:R-:W-:Y:S01]  /*41600*/  HMMA.16816.F32 R4, R12, R26, R20 ;  /* 0x0000001a0c04723c */ /* 0x004fe20000001814 */
[----:B----4-:R-:W-:Y:S04]  /*41610*/  STL [R1+0x2510], R18 ;  /* 0x0025101201007387 */ /* 0x010fe80000100800 */
[----:B---3--:R-:W-:Y:S04]  /*41620*/  STL.64 [R1+0x2508], R16 ;  /* 0x0025081001007387 */ /* 0x008fe80000100a00 */
[----:B------:R-:W2:-:S14]  /*41630*/  LDL.LU R20, [R1+0x560] ;  /* 0x0005600001147983 */ /* 0x000e9c0000300800 */
[----:B------:R-:W-:Y:S04]  /*41640*/  STL.64 [R1+0xdb0], R4 ;  /* 0x000db00401007387 */ /* 0x000fe80000100a00 */
[----:B------:R-:W-:Y:S04]  /*41650*/  STL.64 [R1+0xdb8], R6 ;  /* 0x000db80601007387 */ /* 0x000fe80000100a00 */
[----:B------:R-:W2:Y:S04]  /*41660*/  LDL.LU R21, [R1+0x564] ;  /* 0x0005640001157983 */ /* 0x000ea80000300800 */
[----:B------:R-:W3:Y:S04]  /*41670*/  LDL.LU R22, [R1+0x568] ;  /* 0x0005680001167983 */ /* 0x000ee80000300800 */
[----:B------:R-:W3:Y:S04]  /*41680*/  LDL.LU R23, [R1+0x56c] ;  /* 0x00056c0001177983 */ /* 0x000ee80000300800 */
[----:B------:R-:W4:Y:S04]  /*41690*/  LDL.LU R24, [R1+0x580] ;  /* 0x0005800001187983 */ /* 0x000f280000300800 */
[----:B------:R-:W4:Y:S04]  /*416a0*/  LDL.LU R25, [R1+0x584] ;  /* 0x0005840001197983 */ /* 0x000f280000300800 */
[----:B------:R-:W2:Y:S04]  /*416b0*/  LDL.LU R26, [R1+0x588] ;  /* 0x00058800011a7983 */ /* 0x000ea80000300800 */
[----:B------:R-:W2:Y:S04]  /*416c0*/  LDL.LU R27, [R1+0x58c] ;  /* 0x00058c00011b7983 */ /* 0x000ea80000300800 */
[----:B--2---:R0:W-:Y:S04]  /*416d0*/  STL.64 [R1+0x24c8], R26 ;  /* 0x0024c81a01007387 */ /* 0x0041e80000100a00 */
[----:B0-----:R-:W2:Y:S01]  /*416e0*/  LDL R26, [R1] ;  /* 0x00000000011a7983 */ /* 0x001ea20000100800 */
[----:B------:R-:W-:-:S03]  /*416f0*/  IMAD.MOV.U32 R27, RZ, RZ, R0 ;  /* 0x000000ffff1b7224 */ /* 0x000fc600078e0000 */
[----:B------:R-:W3:Y:S04]  /*41700*/  LDL.LU R0, [R1+0x2528] ;  /* 0x0025280001007983 */ /* 0x000ee80000300800 */
[----:B------:R-:W3:Y:S04]  /*41710*/  LDL R10, [R1+0x20] ;  /* 0x00002000010a7983 */ /* 0x000ee80000100800 */
[----:B------:R-:W3:Y:S04]  /*41720*/  LDL R11, [R1+0x24] ;  /* 0x00002400010b7983 */ /* 0x000ee80000100800 */
[----:B------:R-:W4:Y:S04]  /*41730*/  LDL.LU R4, [R1+0x5a0] ;  /* 0x0005a00001047983 */ /* 0x000f280000300800 */
[----:B------:R-:W4:Y:S04]  /*41740*/  LDL.LU R5, [R1+0x5a4] ;  /* 0x0005a40001057983 */ /* 0x000f280000300800 */
[----:B------:R-:W2:Y:S04]  /*41750*/  LDL.LU R6, [R1+0x5a8] ;  /* 0x0005a80001067983 */ /* 0x000ea80000300800 */
[----:B------:R-:W2:Y:S04]  /*41760*/  LDL.LU R7, [R1+0x5ac] ;  /* 0x0005ac0001077983 */ /* 0x000ea80000300800 */
[----:B--2---:R0:W-:Y:S04]  /*41770*/  STL.64 [R1+0x24f0], R6 ;  /* 0x0024f00601007387 */ /* 0x0041e80000100a00 */
[----:B0-----:R-:W2:Y:S04]  /*41780*/  LDL R6, [R1+0x10] ;  /* 0x0000100001067983 */ /* 0x001ea80000100800 */
        /* <DEDUP_REMOVED lines=10> */
[----:B------:R0:W-:Y:S04]  /*41830*/  STL.64 [R1+0x24e8], R4 ;  /* 0x0024e80401007387 */ /* 0x0001e80000100a00 */
[----:B0-----:R-:W4:Y:S04]  /*41840*/  LDL.64 R4, [R1+0x18] ;  /* 0x0000180001047983 */ /* 0x001f280000100a00 */
[----:B------:R0:W-:Y:S04]  /*41850*/  STL.64 [R1+0x24c0], R24 ;  /* 0x0024c01801007387 */ /* 0x0001e80000100a00 */
[----:B0-----:R-:W2:Y:S04]  /*41860*/  LDL.64 R24, [R1+0x8] ;  /* 0x0000080001187983 */ /* 0x001ea80000100a00 */
[----:B------:R-:W-:Y:S04]  /*41870*/  STL.64 [R1+0x2500], R26 ;  /* 0x0025001a01007387 */ /* 0x000fe80000100a00 */
        /* <DEDUP_REMOVED lines=11> */
[C---:B---3--:R-:W-:Y:S03]  /*41930*/  HMMA.16816.F32 R8, R12.reuse, R10, R16 ;  /* 0x0000000a0c08723c */ /* 0x048fe60000001810 */
[----:B--2---:R-:W-:Y:S04]  /*41940*/  STL.64 [R1+0x24d8], R22 ;  /* 0x0024d81601007387 */ /* 0x004fe80000100a00 */
[----:B----4-:R0:W-:Y:S04]  /*41950*/  STL.64 [R1+0x24d0], R20 ;  /* 0x0024d01401007387 */ /* 0x0101e80000100a00 */
[----:B0-----:R-:W2:Y:S04]  /*41960*/  LDL.LU R20, [R1+0x590] ;  /* 0x0005900001147983 */ /* 0x001ea80000300800 */
[----:B------:R-:W2:Y:S04]  /*41970*/  LDL.LU R21, [R1+0x594] ;  /* 0x0005940001157983 */ /* 0x000ea80000300800 */
[----:B------:R-:W2:Y:S04]  /*41980*/  LDL.LU R22, [R1+0x598] ;  /* 0x0005980001167983 */ /* 0x000ea80000300800 */
[----:B------:R-:W2:Y:S04]  /*41990*/  LDL.LU R23, [R1+0x59c] ;  /* 0x00059c0001177983 */ /* 0x000ea80000300800 */
[----:B------:R-:W3:Y:S04]  /*419a0*/  LDL.LU.64 R18, [R1+0x2520] ;  /* 0x0025200001127983 */ /* 0x000ee80000300a00 */
[----:B------:R-:W3:Y:S04]  /*419b0*/  LDL.LU.64 R16, [R1+0x2518] ;  /* 0x0025180001107983 */ /* 0x000ee80000300a00 */
[----:B------:R0:W-:Y:S04]  /*419c0*/  STL.64 [R1+0xda0], R8 ;  /* 0x000da00801007387 */ /* 0x0001e80000100a00 */
[----:B------:R1:W-:Y:S04]  /*419d0*/  STL.64 [R1+0xda8], R10 ;  /* 0x000da80a01007387 */ /* 0x0003e80000100a00 */
[----:B0-----:R-:W4:Y:S04]  /*419e0*/  LDL.LU R8, [R1+0x540] ;  /* 0x0005400001087983 */ /* 0x001f280000300800 */
[----:B------:R-:W4:Y:S04]  /*419f0*/  LDL.LU R9, [R1+0x544] ;  /* 0x0005440001097983 */ /* 0x000f280000300800 */
[----:B-1----:R-:W2:Y:S04]  /*41a00*/  LDL.LU R10, [R1+0x548] ;  /* 0x00054800010a7983 */ /* 0x002ea80000300800 */
[----:B------:R-:W2:Y:S01]  /*41a10*/  LDL.LU R11, [R1+0x54c] ;  /* 0x00054c00010b7983 */ /* 0x000ea20000300800 */
[----:B---3--:R-:W-:Y:S03]  /*41a20*/  HMMA.16816.F32 R16, R12, R4, R16 ;  /* 0x000000040c10723c */ /* 0x008fe60000001810 */
        /* <DEDUP_REMOVED lines=9> */
[----:B------:R-:W4:Y:S01]  /*41ac0*/  LDL.LU.64 R16, [R1+0x2508] ;  /* 0x0025080001107983 */ /* 0x000f220000300a00 */
[----:B------:R-:W-:-:S02]  /*41ad0*/  IMAD.MOV.U32 R7, RZ, RZ, R0 ;  /* 0x000000ffff077224 */ /* 0x000fc400078e0000 */
[----:B------:R-:W-:Y:S02]  /*41ae0*/  IMAD.MOV.U32 R19, RZ, RZ, R4 ;  /* 0x000000ffff137224 */ /* 0x000fe400078e0004 */
[----:B------:R-:W-:-:S03]  /*41af0*/  IMAD.MOV.U32 R0, RZ, RZ, R5 ;  /* 0x000000ffff007224 */ /* 0x000fc600078e0005 */
[C---:B------:R-:W-:Y:S01]  /*41b00*/  HMMA.16816.F32 R4, R12.reuse, R6, R24 ;  /* 0x000000060c04723c */ /* 0x040fe20000001818 */
[----:B---3--:R-:W-:Y:S04]  /*41b10*/  STL.64 [R1+0x2468], R18 ;  /* 0x0024681201007387 */ /* 0x008fe80000100a00 */
[----:B----4-:R0:W-:Y:S04]  /*41b20*/  STL.64 [R1+0x2460], R16 ;  /* 0x0024601001007387 */ /* 0x0101e80000100a00 */
[----:B0-----:R-:W3:Y:S04]  /*41b30*/  LDL.LU R16, [R1+0x530] ;  /* 0x0005300001107983 */ /* 0x001ee80000300800 */
[----:B------:R-:W3:Y:S04]  /*41b40*/  LDL.LU R17, [R1+0x534] ;  /* 0x0005340001117983 */ /* 0x000ee80000300800 */
[----:B------:R-:W3:Y:S04]  /*41b50*/  LDL.LU R18, [R1+0x538] ;  /* 0x0005380001127983 */ /* 0x000ee80000300800 */
[----:B------:R-:W3:Y:S04]  /*41b60*/  LDL.LU R19, [R1+0x53c] ;  /* 0x00053c0001137983 */ /* 0x000ee80000300800 */
[----:B------:R-:W4:Y:S04]  /*41b70*/  LDL.LU.64 R26, [R1+0x2500] ;  /* 0x00250000011a7983 */ /* 0x000f280000300a00 */
[----:B------:R-:W2:Y:S04]  /*41b80*/  LDL.LU.64 R24, [R1+0x24f8] ;  /* 0x0024f80001187983 */ /* 0x000ea80000300a00 */
[----:B------:R-:W-:Y:S04]  /*41b90*/  STL.64 [R1+0xd80], R4 ;  /* 0x000d800401007387 */ /* 0x000fe80000100a00 */
[----:B------:R0:W-:Y:S04]  /*41ba0*/  STL.64 [R1+0xd88], R6 ;  /* 0x000d880601007387 */ /* 0x0001e80000100a00 */
[----:B0-----:R-:W2:Y:S04]  /*41bb0*/  LDL.LU.64 R6, [R1+0x24f0] ;  /* 0x0024f00001067983 */ /* 0x001ea80000300a00 */
[----:B------:R-:W2:Y:S02]  /*41bc0*/  LDL.LU.64 R4, [R1+0x24e8] ;  /* 0x0024e80001047983 */ /* 0x000ea40000300a00 */
[----:B--2---:R-:W-:-:S15]  /*41bd0*/  HMMA.16816.F32 R4, R12, R24, R4 ;  /* 0x000000180c04723c */ /* 0x004fde0000001804 */
[----:B------:R-:W-:-:S08]  /*41be0*/  NOP ;  /* 0x0000000000007918 */ /* 0x000fd00000000000 */
[----:B------:R0:W-:Y:S04]  /*41bf0*/  STL.64 [R1+0xd70], R4 ;  /* 0x000d700401007387 */ /* 0x0001e80000100a00 */
[----:B------:R1:W-:Y:S04]  /*41c00*/  STL.64 [R1+0xd78], R6 ;  /* 0x000d780601007387 */ /* 0x0003e80000100a00 */
[----:B0-----:R-:W2:Y:S01]  /*41c10*/  LDL.LU.64 R4, [R1+0x24e0] ;  /* 0x0024e00001047983 */ /* 0x001ea20000300a00 */
[----:B-1----:R-:W-:Y:S02]  /*41c20*/  IMAD.MOV.U32 R6, RZ, RZ, R24 ;  /* 0x000000ffff067224 */ /* 0x002fe400078e0018 */
[----:B------:R-:W-:-:S02]  /*41c30*/  IMAD.MOV.U32 R7, RZ, RZ, R25 ;  /* 0x000000ffff077224 */ /* 0x000fc400078e0019 */
[----:B----4-:R-:W-:Y:S01]  /*41c40*/  HMMA.16816.F32 R24, R12, R26, R20 ;  /* 0x0000001a0c18723c */ /* 0x010fe20000001814 */
[----:B------:R-:W4:Y:S04]  /*41c50*/  LDL.LU.64 R22, [R1+0x24d8] ;  /* 0x0024d80001167983 */ /* 0x000f280000300a00 */
[----:B------:R-:W4:-:S15]  /*41c60*/  LDL.LU.64 R20, [R1+0x24d0] ;  /* 0x0024d00001147983 */ /* 0x000f1e0000300a00 */
[----:B------:R-:W-:-:S03]  /*41c70*/  NOP ;  /* 0x0000000000007918 */ /* 0x000fc60000000000 */
        /* <DEDUP_REMOVED lines=9> */
[----:B------:R-:W3:Y:S04]  /*41d10*/  LDL.LU.64 R24, [R1+0x24b0] ;  /* 0x0024b00001187983 */ /* 0x000ee80000300a00 */
[----:B------:R0:W-:Y:S04]  /*41d20*/  STL.64 [R1+0x2418], R28 ;  /* 0x0024181c01007387 */ /* 0x0001e80000100a00 */
[----:B0-----:R-:W2:Y:S04]  /*41d30*/  LDL.LU R28, [R1+0x1ea8] ;  /* 0x001ea800011c7983 */ /* 0x001ea80000300800 */
[----:B------:R-:W2:Y:S01]  /*41d40*/  LDL.LU R29, [R1+0x1eb0] ;  /* 0x001eb000011d7983 */ /* 0x000ea20000300800 */
        /* <DEDUP_REMOVED lines=23> */
[----:B------:R-:W4:Y:S04]  /*41ec0*/  LDL.LU.64 R8, [R1+0x2480] ;  /* 0x0024800001087983 */ /* 0x000f280000300a00 */
[----:B------:R0:W-:Y:S04]  /*41ed0*/  STL [R1+0x2394], R22 ;  /* 0x0023941601007387 */ /* 0x0001e80000100800 */
[----:B0-----:R-:W3:Y:S04]  /*41ee0*/  LDL.LU R22, [R1+0x1ea0] ;  /* 0x001ea00001167983 */ /* 0x001ee80000300800 */
[----:B------:R-:W-:Y:S01]  /*41ef0*/  STL [R1+0x2390], R23 ;  /* 0x0023901701007387 */ /* 0x000fe20000100800 */
[----:B----4-:R-:W-:-:S15]  /*41f00*/  HMMA.16816.F32 R8, R12, R20, R8 ;  /* 0x000000140c08723c */ /* 0x010fde0000001808 */
[----:B------:R-:W-:-:S08]  /*41f10*/  NOP ;  /* 0x0000000000007918 */ /* 0x000fd00000000000 */
[----:B------:R-:W-:Y:S04]  /*41f20*/  STL.64 [R1+0xd10], R8 ;  /* 0x000d100801007387 */ /* 0x000fe80000100a00 */
[----:B------:R0:W-:Y:S04]  /*41f30*/  STL.64 [R1+0xd18], R10 ;  /* 0x000d180a01007387 */ /* 0x0001e80000100a00 */
[----:B0-----:R-:W4:Y:S04]  /*41f40*/  LDL.LU.64 R10, [R1+0x2478] ;  /* 0x00247800010a7983 */ /* 0x001f280000300a00 */
[----:B------:R-:W2:Y:S04]  /*41f50*/  LDL.LU.64 R8, [R1+0x2470] ;  /* 0x0024700001087983 */ /* 0x000ea80000300a00 */
[----:B------:R-:W-:Y:S01]  /*41f60*/  STL.64 [R1+0x2420], R20 ;  /* 0x0024201401007387 */ /* 0x000fe20000100a00 */
[----:B----4-:R-:W-:-:S15]  /*41f70*/  HMMA.16816.F32 R16, R12, R10, R16 ;  /* 0x0000000a0c10723c */ /* 0x010fde0000001810 */
[----:B------:R-:W-:-:S08]  /*41f80*/  NOP ;  /* 0x0000000000007918 */ /* 0x000fd00000000000 */
[----:B------:R-:W-:Y:S04]  /*41f90*/  STL.64 [R1+0xd00], R16 ;  /* 0x000d001001007387 */ /* 0x000fe80000100a00 */
[----:B------:R0:W-:Y:S04]  /*41fa0*/  STL.64 [R1+0xd08], R18 ;  /* 0x000d081201007387 */ /* 0x0001e80000100a00 */
[----:B0-----:R-:W4:Y:S04]  /*41fb0*/  LDL.LU.64 R18, [R1+0x2468] ;  /* 0x0024680001127983 */ /* 0x001f280000300a00 */
[----:B------:R-:W3:Y:S04]  /*41fc0*/  LDL.LU.64 R16, [R1+0x2460] ;  /* 0x0024600001107983 */ /* 0x000ee80000300a00 */
[----:B--2---:R-:W-:Y:S04]  /*41fd0*/  STL [R1+0x235c], R8 ;  /* 0x00235c0801007387 */ /* 0x004fe80000100800 */
[----:B------:R-:W-:Y:S01]  /*41fe0*/  STL [R1+0x2358], R9 ;  /* 0x0023580901007387 */ /* 0x000fe20000100800 */
[----:B---3--:R-:W-:-:S02]  /*41ff0*/  IMAD R16, R16, 0x100, R22 ;  /* 0x0000010010107824 */ /* 0x008fc400078e0216 */
[----:B------:R-:W-:-:S15]  /*42000*/  HMMA.16816.F32 R20, R12, R8, R24 ;  /* 0x000000080c14723c */ /* 0x000fde0000001818 */
[----:B------:R-:W-:-:S08]  /*42010*/  NOP ;  /* 0x0000000000007918 */ /* 0x000fd00000000000 */
[----:B------:R-:W-:Y:S04]  /*42020*/  STL.64 [R1+0xcf0], R20 ;  /* 0x000cf01401007387 */ /* 0x000fe80000100a00 */
[----:B------:R-:W-:Y:S04]  /*42030*/  STL.64 [R1+0xcf8], R22 ;  /* 0x000cf81601007387 */ /* 0x000fe80000100a00 */
[----:B------:R-:W2:Y:S04]  /*42040*/  LDL.LU R24, [R1+0x4b0] ;  /* 0x0004b00001187983 */ /* 0x000ea80000300800 */
[----:B------:R-:W2:Y:S04]  /*42050*/  LDL.LU R25, [R1+0x4b4] ;  /* 0x0004b40001197983 */ /* 0x000ea80000300800 */
[----:B------:R-:W3:Y:S04]  /*42060*/  LDL.LU R26, [R1+0x4b8] ;  /* 0x0004b800011a7983 */ /* 0x000ee80000300800 */
[----:B------:R-:W3:Y:S04]  /*42070*/  LDL.LU R27, [R1+0x4bc] ;  /* 0x0004bc00011b7983 */ /* 0x000ee80000300800 */
[----:B---3--:R0:W-:Y:S02]  /*42080*/  STL.64 [R1+0x23c0], R26 ;  /* 0x0023c01a01007387 */ /* 0x0081e40000100a00 */
[----:B0-----:R-:W-:-:S02]  /*42090*/  IMAD.MOV.U32 R26, RZ, RZ, R6 ;  /* 0x000000ffff1a7224 */ /* 0x001fc400078e0006 */
[----:B------:R-:W-:Y:S01]  /*420a0*/  IMAD.MOV.U32 R27, RZ, RZ, R7 ;  /* 0x000000ffff1b7224 */ /* 0x000fe200078e0007 */
[----:B------:R-:W3:Y:S04]  /*420b0*/  LDL.LU R6, [R1+0x245c] ;  /* 0x00245c0001067983 */ /* 0x000ee80000300800 */
[----:B------:R-:W3:Y:S04]  /*420c0*/  LDL.LU R7, [R1+0x2458] ;  /* 0x0024580001077983 */ /* 0x000ee80000300800 */
[----:B--2---:R0:W-:Y:S04]  /*420d0*/  STL.64 [R1+0x23b8], R24 ;  /* 0x0023b81801007387 */ /* 0x0041e80000100a00 */
[----:B0-----:R-:W2:Y:S04]  /*420e0*/  LDL.64 R24, [R1+0x10] ;  /* 0x0000100001187983 */ /* 0x001ea80000100a00 */
[----:B------:R-:W-:Y:S04]  /*420f0*/  STL.64 [R1+0x23f0], R26 ;  /* 0x0023f01a01007387 */ /* 0x000fe80000100a00 */
[----:B--2---:R-:W-:Y:S04]  /*42100*/  STL.64 [R1+0x23e8], R24 ;  /* 0x0023e81801007387 */ /* 0x004fe80000100a00 */
[----:B------:R-:W2:Y:S04]  /*42110*/  LDL.64 R8, [R1] ;  /* 0x0000000001087983 */ /* 0x000ea80000100a00 */
        /* <DEDUP_REMOVED lines=14> */
[----:B------:R-:W4:Y:S04]  /*42200*/  LDL.LU R22, [R1+0x518] ;  /* 0x0005180001167983 */ /* 0x000f280000300800 */
[----:B------:R-:W4:Y:S01]  /*42210*/  LDL.LU R23, [R1+0x51c] ;  /* 0x00051c0001177983 */ /* 0x000f220000300800 */
[----:B------:R-:W-:-:S02]  /*42220*/  IMAD.MOV.U32 R26, RZ, RZ, R19 ;  /* 0x000000ffff1a7224 */ /* 0x000fc400078e0013 */
[----:B------:R-:W-:Y:S01]  /*42230*/  IMAD.MOV.U32 R27, RZ, RZ, R0 ;  /* 0x000000ffff1b7224 */ /* 0x000fe200078e0000 */
        /* <DEDUP_REMOVED lines=8> */
[----:B------:R-:W-:-:S02]  /*422c0*/  IMAD R17, R17, 0x100, R28 ;  /* 0x0000010011117824 */ /* 0x000fc400078e021c */
[----:B------:R-:W-:Y:S01]  /*422d0*/  IMAD R18, R18, 0x100, R29 ;  /* 0x0000010012127824 */ /* 0x000fe200078e021d */
[----:B----4-:R-:W-:Y:S04]  /*422e0*/  STL.64 [R1+0x2450], R22 ;  /* 0x0024501601007387 */ /* 0x010fe80000100a00 */
[----:B--2---:R0:W-:Y:S04]  /*422f0*/  STL.64 [R1+0x2448], R20 ;  /* 0x0024481401007387 */ /* 0x0041e80000100a00 */
[----:B0-----:R-:W2:Y:S04]  /*42300*/  LDL.LU R20, [R1+0x830] ;  /* 0x0008300001147983 */ /* 0x001ea80000300800 */
[----:B------:R-:W2:Y:S04]  /*42310*/  LDL.LU R21, [R1+0x834] ;  /* 0x0008340001157983 */ /* 0x000ea80000300800 */
[----:B------:R-:W2:Y:S04]  /*42320*/  LDL.LU R22, [R1+0x838] ;  /* 0x0008380001167983 */ /* 0x000ea80000300800 */
[----:B------:R-:W2:Y:S04]  /*42330*/  LDL.LU R23, [R1+0x83c] ;  /* 0x00083c0001177983 */ /* 0x000ea80000300800 */
[----:B------:R-:W4:Y:S04]  /*42340*/  LDL.64 R28, [R1+0x28] ;  /* 0x00002800011c7983 */ /* 0x000f280000100a00 */
        /* <DEDUP_REMOVED lines=34> */
[----:B------:R-:W-:Y:S01]  /*42570*/  F2FP.F16.E4M3.UNPACK_B R18, R18 ;  /* 0x00000012ff12723e */ /* 0x000fe200020006ff */
[----:B---3--:R-:W-:Y:S01]  /*42580*/  HMMA.16816.F32 R12, R12, R2, R20 ;  /* 0x000000020c0c723c */ /* 0x008fe20000001814 */
[----:B------:R-:W4:Y:S04]  /*42590*/  LDL.LU.64 R22, [R1+0x2430] ;  /* 0x0024300001167983 */ /* 0x000f280000300a00 */
[----:B------:R-:W4:Y:S01]  /*425a0*/  LDL.LU.64 R20, [R1+0x2428] ;  /* 0x0024280001147983 */ /* 0x000f220000300a00 */
[----:B------:R-:W-:-:S15]  /*425b0*/  F2FP.F16.E4M3.UNPACK_B R19, R19 ;  /* 0x00000013ff13723e */ /* 0x000fde00020006ff */
[----:B------:R-:W-:-:S02]  /*425c0*/  NOP ;  /* 0x0000000000007918 */ /* 0x000fc40000000000 */
[----:B------:R0:W-:Y:S04]  /*425d0*/  STL.64 [R1+0x790], R12 ;  /* 0x0007900c01007387 */ /* 0x0001e80000100a00 */
[----:B------:R1:W-:Y:S04]  /*425e0*/  STL.64 [R1+0x798], R14 ;  /* 0x0007980e01007387 */ /* 0x0003e80000100a00 */
[----:B0-----:R-:W3:Y:S04]  /*425f0*/  LDL.LU R12, [R1+0x490] ;  /* 0x00049000010c7983 */ /* 0x001ee80000300800 */
[----:B------:R-:W3:Y:S04]  /*42600*/  LDL.LU R13, [R1+0x494] ;  /* 0x00049400010d7983 */ /* 0x000ee80000300800 */
[----:B-1----:R-:W3:Y:S04]  /*42610*/  LDL.LU R14, [R1+0x498] ;  /* 0x00049800010e7983 */ /* 0x002ee80000300800 */
[----:B------:R-:W3:Y:S01]  /*42620*/  LDL.LU R15, [R1+0x49c] ;  /* 0x00049c00010f7983 */ /* 0x000ee20000300800 */
[----:B----4-:R-:W-:-:S15]  /*42630*/  HMMA.16816.F32 R20, R16, R28, R20 ;  /* 0x0000001c1014723c */ /* 0x010fde0000001814 */
[----:B------:R-:W-:-:S08]  /*42640*/  NOP ;  /* 0x0000000000007918 */ /* 0x000fd00000000000 */
[----:B------:R0:W-:Y:S04]  /*42650*/  STL.64 [R1+0xcc0], R20 ;  /* 0x000cc01401007387 */ /* 0x0001e80000100a00 */
[----:B------:R1:W-:Y:S04]  /*42660*/  STL.64 [R1+0xcc8], R22 ;  /* 0x000cc81601007387 */ /* 0x0003e80000100a00 */
[----:B0-----:R-:W4:Y:S01]  /*42670*/  LDL.LU.64 R20, [R1+0x2420] ;  /* 0x0024200001147983 */ /* 0x001f220000300a00 */
[----:B--2---:R-:W-:Y:S01]  /*42680*/  HMMA.16816.F32 R8, R16, R24, R8 ;  /* 0x000000181008723c */ /* 0x004fe20000001808 */
[----:B-1----:R-:W-:-:S02]  /*42690*/  IMAD.MOV.U32 R22, RZ, RZ, R28 ;  /* 0x000000ffff167224 */ /* 0x002fc400078e001c */
[----:B------:R-:W-:Y:S02]  /*426a0*/  IMAD.MOV.U32 R23, RZ, RZ, R29 ;  /* 0x000000ffff177224 */ /* 0x000fe400078e001d */
[----:B------:R-:W2:Y:S04]  /*426b0*/  LDL.LU.64 R28, [R1+0x2418] ;  /* 0x00241800011c7983 */ /* 0x000ea80000300a00 */
[----:B------:R-:W-:Y:S04]  /*426c0*/  STL.64 [R1+0x23a0], R22 ;  /* 0x0023a01601007387 */ /* 0x000fe80000100a00 */
        /* <DEDUP_REMOVED lines=8> */
[----:B------:R-:W4:Y:S01]  /*42750*/  LDL.LU.64 R8, [R1+0x2408] ;  /* 0x0024080001087983 */ /* 0x000f220000300a00 */
[----:B------:R-:W-:-:S05]  /*42760*/  IMAD.MOV.U32 R0, RZ, RZ, R25 ;  /* 0x000000ffff007224 */ /* 0x000fca00078e0019 */
[----:B------:R-:W-:Y:S01]  /*42770*/  STL [R1+0x2320], R0 ;  /* 0x0023200001007387 */ /* 0x000fe20000100800 */
[----:B----4-:R-:W-:Y:S03]  /*42780*/  HMMA.16816.F32 R24, R16, R26, R8 ;  /* 0x0000001a1018723c */ /* 0x010fe60000001808 */
[----:B------:R-:W4:Y:S04]  /*42790*/  LDL.LU.64 R10, [R1+0x2400] ;  /* 0x00240000010a7983 */ /* 0x000f280000300a00 */
[----:B------:R-:W4:-:S15]  /*427a0*/  LDL.LU.64 R8, [R1+0x23f8] ;  /* 0x0023f80001087983 */ /* 0x000f1e0000300a00 */
[----:B------:R-:W-:-:S01]  /*427b0*/  NOP ;  /* 0x0000000000007918 */ /* 0x000fc20000000000 */
[----:B------:R-:W-:Y:S04]  /*427c0*/  STL.64 [R1+0xca0], R24 ;  /* 0x000ca01801007387 */ /* 0x000fe80000100a00 */
[----:B------:R0:W-:Y:S04]  /*427d0*/  STL.64 [R1+0xca8], R26 ;  /* 0x000ca81a01007387 */ /* 0x0001e80000100a00 */
[----:B0-----:R-:W3:Y:S04]  /*427e0*/  LDL.LU.64 R26, [R1+0x23f0] ;  /* 0x0023f000011a7983 */ /* 0x001ee80000300a00 */
[----:B------:R-:W4:Y:S02]  /*427f0*/  LDL.LU.64 R24, [R1+0x23e8] ;  /* 0x0023e80001187983 */ /* 0x000f240000300a00 */
[----:B----4-:R-:W-:-:S15]  /*42800*/  HMMA.16816.F32 R8, R16, R24, R8 ;  /* 0x000000181008723c */ /* 0x010fde0000001808 */
        /* <DEDUP_REMOVED lines=8> */
[----:B------:R-:W3:Y:S04]  /*42890*/  LDL.LU.64 R10, [R1+0x23d0] ;  /* 0x0023d000010a7983 */ /* 0x000ee80000300a00 */
[----:B------:R-:W4:-:S15]  /*428a0*/  LDL.LU.64 R8, [R1+0x23c8] ;  /* 0x0023c80001087983 */ /* 0x000f1e0000300a00 */
[----:B------:R-:W-:-:S01]  /*428b0*/  NOP ;  /* 0x0000000000007918 */ /* 0x000fc20000000000 */
        /* <DEDUP_REMOVED lines=8> */
[----:B0-----:R-:W4:Y:S01]  /*42940*/  LDL.LU.64 R26, [R1+0x23b0] ;  /* 0x0023b000011a7983 */ /* 0x001f220000300a00 */
[----:B--2---:R-:W-:Y:S03]  /*42950*/  HMMA.16816.F32 R20, R16, R28, R20 ;  /* 0x0000001c1014723c */ /* 0x004fe60000001814 */
[----:B------:R-:W2:Y:S01]  /*42960*/  LDL.LU.64 R24, [R1+0x23a8] ;  /* 0x0023a80001187983 */ /* 0x000ea20000300a00 */
[----:B------:R-:W-:-:S15]  /*42970*/  IMAD.MOV.U32 R0, RZ, RZ, R9 ;  /* 0x000000ffff007224 */ /* 0x000fde00078e0009 */
[----:B------:R-:W-:-:S04]  /*42980*/  NOP ;  /* 0x0000000000007918 */ /* 0x000fc80000000000 */
[----:B------:R0:W-:Y:S04]  /*42990*/  STL.64 [R1+0xc60], R20 ;  /* 0x000c601401007387 */ /* 0x0001e80000100a00 */
[----:B------:R1:W-:Y:S04]  /*429a0*/  STL.64 [R1+0xc68], R22 ;  /* 0x000c681601007387 */ /* 0x0003e80000100a00 */
[----:B0-----:R-:W2:Y:S01]  /*429b0*/  LDL.LU R20, [R1+0x480] ;  /* 0x0004800001147983 */ /* 0x001ea20000300800 */
[----:B----4-:R-:W-:-:S15]  /*429c0*/  HMMA.16816.F32 R12, R16, R26, R12 ;  /* 0x0000001a100c723c */ /* 0x010fde000000180c */
[----:B------:R-:W-:-:S08]  /*429d0*/  NOP ;  /* 0x0000000000007918 */ /* 0x000fd00000000000 */
[----:B------:R0:W-:Y:S04]  /*429e0*/  STL.64 [R1+0xc50], R12 ;  /* 0x000c500c01007387 */ /* 0x0001e80000100a00 */
[----:B------:R-:W-:Y:S04]  /*429f0*/  STL.64 [R1+0xc58], R14 ;  /* 0x000c580e01007387 */ /* 0x000fe80000100a00 */
[----:B------:R-:W2:Y:S04]  /*42a00*/  LDL.LU R21, [R1+0x484] ;  /* 0x0004840001157983 */ /* 0x000ea80000300800 */
[----:B-1----:R-:W2:Y:S04]  /*42a10*/  LDL.LU R22, [R1+0x488] ;  /* 0x0004880001167983 */ /* 0x002ea80000300800 */
[----:B------:R-:W2:Y:S04]  /*42a20*/  LDL.LU R23, [R1+0x48c] ;  /* 0x00048c0001177983 */ /* 0x000ea80000300800 */
[----:B------:R-:W4:Y:S04]  /*42a30*/  LDL.LU R8, [R1+0x1ec0] ;  /* 0x001ec00001087983 */ /* 0x000f280000300800 */
[----:B0-----:R-:W2:Y:S04]  /*42a40*/  LDL.LU R12, [R1+0x1ebc] ;  /* 0x001ebc00010c7983 */ /* 0x001ea80000300800 */
[----:B------:R-:W4:Y:S04]  /*42a50*/  LDL.LU R9, [R1+0x1ec8] ;  /* 0x001ec80001097983 */ /* 0x000f280000300800 */
        /* <DEDUP_REMOVED lines=12> */
[----:B------:R-:W4:Y:S04]  /*42b20*/  LDL.LU R13, [R1+0x1ec4] ;  /* 0x001ec400010d7983 */ /* 0x000f280000300800 */
[----:B------:R-:W3:Y:S01]  /*42b30*/  LDL.LU R7, [R1+0x1ed0] ;  /* 0x001ed00001077983 */ /* 0x000ee20000300800 */
[----:B--2---:R-:W-:Y:S03]  /*42b40*/  HMMA.16816.F32 R20, R16, R24, R20 ;  /* 0x000000181014723c */ /* 0x004fe60000001814 */
[----:B---3--:R-:W-:Y:S04]  /*42b50*/  STL.64 [R1+0x2350], R6 ;  /* 0x0023500601007387 */ /* 0x008fe80000100a00 */
[----:B------:R0:W-:Y:S04]  /*42b60*/  STL.64 [R1+0x2348], R4 ;  /* 0x0023480401007387 */ /* 0x0001e80000100a00 */
        /* <DEDUP_REMOVED lines=12> */
[----:B------:R-:W-:Y:S04]  /*42c30*/  STL.64 [R1+0xc40], R20 ;  /* 0x000c401401007387 */ /* 0x000fe80000100a00 */
[----:B------:R0:W-:Y:S04]  /*42c40*/  STL.64 [R1+0xc48], R22 ;  /* 0x000c481601007387 */ /* 0x0001e80000100a00 */
[----:B0-----:R-:W4:Y:S04]  /*42c50*/  LDL.LU.64 R22, [R1+0x23a0] ;  /* 0x0023a00001167983 */ /* 0x001f280000300a00 */
[----:B------:R-:W2:Y:S04]  /*42c60*/  LDL.LU.64 R20, [R1+0x2398] ;  /* 0x0023980001147983 */ /* 0x000ea80000300a00 */
[----:B------:R4:W-:Y:S02]  /*42c70*/  STL.64 [R1+0x22a0], R26 ;  /* 0x0022a01a01007387 */ /* 0x0009e40000100a00 */
[----:B----4-:R-:W-:-:S02]  /*42c80*/  IMAD.MOV.U32 R26, RZ, RZ, R22 ;  /* 0x000000ffff1a7224 */ /* 0x010fc400078e0016 */
[----:B------:R-:W-:Y:S01]  /*42c90*/  IMAD.MOV.U32 R27, RZ, RZ, R23 ;  /* 0x000000ffff1b7224 */ /* 0x000fe200078e0017 */
[----:B------:R-:W4:Y:S04]  /*42ca0*/  LDL.LU R22, [R1+0x2394] ;  /* 0x0023940001167983 */ /* 0x000f280000300800 */
[----:B------:R-:W4:Y:S04]  /*42cb0*/  LDL.LU R23, [R1+0x2390] ;  /* 0x0023900001177983 */ /* 0x000f280000300800 */
[----:B------:R0:W-:Y:S04]  /*42cc0*/  STL.64 [R1+0x2298], R24 ;  /* 0x0022981801007387 */ /* 0x0001e80000100a00 */
[----:B------:R1:W-:Y:S04]  /*42cd0*/  STL.64 [R1+0x2328], R26 ;  /* 0x0023281a01007387 */ /* 0x0003e80000100a00 */
[----:B0-----:R-:W3:Y:S04]  /*42ce0*/  LDL.LU R24, [R1+0x800] ;  /* 0x0008000001187983 */ /* 0x001ee80000300800 */
[----:B------:R-:W3:Y:S04]  /*42cf0*/  LDL.LU R25, [R1+0x804] ;  /* 0x0008040001197983 */ /* 0x000ee80000300800 */
[----:B-1----:R-:W2:Y:S04]  /*42d00*/  LDL.LU R26, [R1+0x808] ;  /* 0x00080800011a7983 */ /* 0x002ea80000300800 */
        /* <DEDUP_REMOVED lines=24> */
[----:B---3--:R-:W-:Y:S01]  /*42e90*/  HMMA.16816.F32 R4, R16, R10, R4 ;  /* 0x0000000a1004723c */ /* 0x008fe20000001804 */
[----:B----4-:R-:W-:-:S02]  /*42ea0*/  IMAD R12, R12, 0x100, R8 ;  /* 0x000001000c0c7824 */ /* 0x010fc400078e0208 */
        /* <DEDUP_REMOVED lines=14> */
[----:B------:R0:W-:Y:S04]  /*42f90*/  STL [R1+0x2240], R9 ;  /* 0x0022400901007387 */ /* 0x0001e80000100800 */
[----:B0-----:R-:W4:Y:S01]  /*42fa0*/  LDL.LU R9, [R1+0x1ed8] ;  /* 0x001ed80001097983 */ /* 0x001f220000300800 */
[----:B---3--:R-:W-:-:S03]  /*42fb0*/  IMAD R14, R14, 0x100, R7 ;  /* 0x000001000e0e7824 */ /* 0x008fc600078e0207 */
[----:B------:R-:W2:Y:S02]  /*42fc0*/  LDL.LU R7, [R1+0x2340] ;  /* 0x0023400001077983 */ /* 0x000ea40000300800 */
[----:B--2---:R-:W-:-:S15]  /*42fd0*/  HMMA.16816.F32 R24, R16, R6, R24 ;  /* 0x000000061018723c */ /* 0x004fde0000001818 */
[----:B------:R-:W-:-:S08]  /*42fe0*/  NOP ;  /* 0x0000000000007918 */ /* 0x000fd00000000000 */
[----:B------:R-:W-:Y:S04]  /*42ff0*/  STL.64 [R1+0xbf0], R24 ;  /* 0x000bf01801007387 */ /* 0x000fe80000100a00 */
[----:B------:R0:W-:Y:S04]  /*43000*/  STL.64 [R1+0xbf8], R26 ;  /* 0x000bf81a01007387 */ /* 0x0001e80000100a00 */
[----:B0-----:R-:W2:Y:S04]  /*43010*/  LDL.LU.64 R26, [R1+0x2338] ;  /* 0x00233800011a7983 */ /* 0x001ea80000300a00 */
[----:B------:R-:W2:Y:S01]  /*43020*/  LDL.LU.64 R24, [R1+0x2330] ;  /* 0x0023300001187983 */ /* 0x000ea20000300a00 */
[----:B----4-:R-:W-:Y:S01]  /*43030*/  IMAD R15, R15, 0x100, R9 ;  /* 0x000001000f0f7824 */ /* 0x010fe200078e0209 */
[----:B--2---:R-:W-:-:S15]  /*43040*/  HMMA.16816.F32 R24, R16, R4, R24 ;  /* 0x000000041018723c */ /* 0x004fde0000001818 */
[----:B------:R-:W-:-:S08]  /*43050*/  NOP ;  /* 0x0000000000007918 */ /* 0x000fd00000000000 */
[----:B------:R-:W-:Y:S04]  /*43060*/  STL.64 [R1+0xbe0], R24 ;  /* 0x000be01801007387 */ /* 0x000fe80000100a00 */
[----:B------:R0:W-:Y:S04]  /*43070*/  STL.64 [R1+0xbe8], R26 ;  /* 0x000be81a01007387 */ /* 0x0001e80000100a00 */
[----:B0-----:R-:W2:Y:S04]  /*43080*/  LDL.LU.64 R26, [R1+0x2328] ;  /* 0x00232800011a7983 */ /* 0x001ea80000300a00 */
[----:B------:R-:W-:Y:S04]  /*43090*/  STL.64 [R1+0x2238], R6 ;  /* 0x0022380601007387 */ /* 0x000fe80000100a00 */
[----:B------:R0:W-:Y:S04]  /*430a0*/  STL.64 [R1+0x2230], R4 ;  /* 0x0022300401007387 */ /* 0x0001e80000100a00 */
[----:B0-----:R-:W3:Y:S04]  /*430b0*/  LDL.LU R4, [R1+0x430] ;  /* 0x0004300001047983 */ /* 0x001ee80000300800 */
[----:B------:R-:W3:Y:S04]  /*430c0*/  LDL.LU R5, [R1+0x434] ;  /* 0x0004340001057983 */ /* 0x000ee80000300800 */
[----:B------:R-:W3:Y:S04]  /*430d0*/  LDL.LU R6, [R1+0x438] ;  /* 0x0004380001067983 */ /* 0x000ee80000300800 */
[----:B------:R-:W3:Y:S04]  /*430e0*/  LDL.LU R7, [R1+0x43c] ;  /* 0x00043c0001077983 */ /* 0x000ee80000300800 */
[----:B------:R-:W4:Y:S01]  /*430f0*/  LDL.LU R9, [R1+0x1ee0] ;  /* 0x001ee00001097983 */ /* 0x000f220000300800 */
[----:B------:R-:W-:-:S02]  /*43100*/  F2FP.F16.E4M3.UNPACK_B R12, R12 ;  /* 0x0000000cff0c723e */ /* 0x000fc400020006ff */
[----:B------:R-:W-:Y:S02]  /*43110*/  F2FP.F16.E4M3.UNPACK_B R13, R13 ;  /* 0x0000000dff0d723e */ /* 0x000fe400020006ff */
[----:B------:R-:W-:Y:S02]  /*43120*/  F2FP.F16.E4M3.UNPACK_B R14, R14 ;  /* 0x0000000eff0e723e */ /* 0x000fe400020006ff */
[----:B------:R-:W-:Y:S01]  /*43130*/  F2FP.F16.E4M3.UNPACK_B R15, R15 ;  /* 0x0000000fff0f723e */ /* 0x000fe200020006ff */
[----:B---3--:R-:W-:Y:S06]  /*43140*/  HMMA.16816.F32 R16, R16, R2, R4 ;  /* 0x000000021010723c */ /* 0x008fec0000001804 */
[----:B--2---:R-:W-:-:S15]  /*43150*/  HMMA.16816.F32 R4, R12, R26, R20 ;  /* 0x0000001a0c04723c */ /* 0x004fde0000001814 */
[----:B------:R-:W-:-:S02]  /*43160*/  NOP ;  /* 0x0000000000007918 */ /* 0x000fc40000000000 */
[----:B------:R-:W-:Y:S04]  /*43170*/  STL.64 [R1+0x780], R16 ;  /* 0x0007801001007387 */ /* 0x000fe80000100a00 */
[----:B------:R-:W-:Y:S04]  /*43180*/  STL.64 [R1+0x788], R18 ;  /* 0x0007881201007387 */ /* 0x000fe80000100a00 */
[----:B------:R-:W-:Y:S04]  /*43190*/  STL.64 [R1+0x2260], R10 ;  /* 0x0022600a01007387 */ /* 0x000fe80000100a00 */
[----:B------:R-:W-:Y:S04]  /*431a0*/  STL.64 [R1+0xbd0], R4 ;  /* 0x000bd00401007387 */ /* 0x000fe80000100a00 */
[----:B------:R-:W-:Y:S04]  /*431b0*/  STL.64 [R1+0xbd8], R6 ;  /* 0x000bd80601007387 */ /* 0x000fe80000100a00 */
[----:B----4-:R0:W-:Y:S04]  /*431c0*/  STL.64 [R1+0x2258], R8 ;  /* 0x0022580801007387 */ /* 0x0101e80000100a00 */
        /* <DEDUP_REMOVED lines=12> */
[----:B------:R-:W2:Y:S01]  /*43290*/  LDL R18, [R1] ;  /* 0x0000000001127983 */ /* 0x000ea20000100800 */
[----:B------:R-:W-:-:S03]  /*432a0*/  IMAD.MOV.U32 R19, RZ, RZ, R0 ;  /* 0x000000ffff137224 */ /* 0x000fc600078e0000 */
[----:B------:R-:W2:Y:S04]  /*432b0*/  LDL.LU R0, [R1+0x2324] ;  /* 0x0023240001007983 */ /* 0x000ea80000300800 */
[----:B----4-:R-:W-:Y:S04]  /*432c0*/  STL.64 [R1+0x22b0], R26 ;  /* 0x0022b01a01007387 */ /* 0x010fe80000100a00 */
[----:B---3--:R0:W-:Y:S04]  /*432d0*/  STL.64 [R1+0x22a8], R24 ;  /* 0x0022a81801007387 */ /* 0x0081e80000100a00 */
[----:B0-----:R-:W3:Y:S04]  /*432e0*/  LDL.LU R24, [R1+0x3d0] ;  /* 0x0003d00001187983 */ /* 0x001ee80000300800 */
[----:B------:R-:W3:Y:S04]  /*432f0*/  LDL.LU R25, [R1+0x3d4] ;  /* 0x0003d40001197983 */ /* 0x000ee80000300800 */
[----:B------:R-:W4:Y:S04]  /*43300*/  LDL.LU R26, [R1+0x3d8] ;  /* 0x0003d800011a7983 */ /* 0x000f280000300800 */
[----:B------:R-:W4:Y:S04]  /*43310*/  LDL.LU R27, [R1+0x3dc] ;  /* 0x0003dc00011b7983 */ /* 0x000f280000300800 */
[----:B----4-:R0:W-:Y:S04]  /*43320*/  STL.64 [R1+0x22c0], R26 ;  /* 0x0022c01a01007387 */ /* 0x0101e80000100a00 */
[----:B0-----:R-:W4:Y:S04]  /*43330*/  LDL R26, [R1+0x8] ;  /* 0x00000800011a7983 */ /* 0x001f280000100800 */
[----:B------:R-:W4:Y:S04]  /*43340*/  LDL R27, [R1+0xc] ;  /* 0x00000c00011b7983 */ /* 0x000f280000100800 */
[----:B---3--:R0:W-:Y:S04]  /*43350*/  STL.64 [R1+0x22b8], R24 ;  /* 0x0022b81801007387 */ /* 0x0081e80000100a00 */
[----:B0-----:R-:W3:Y:S01]  /*43360*/  LDL R24, [R1+0x10] ;  /* 0x0000100001187983 */ /* 0x001ee20000100800 */
[----:B--2---:R-:W-:-:S03]  /*43370*/  IMAD.MOV.U32 R25, RZ, RZ, R0 ;  /* 0x000000ffff197224 */ /* 0x004fc600078e0000 */
[----:B------:R-:W2:Y:S04]  /*43380*/  LDL.LU R0, [R1+0x2320] ;  /* 0x0023200001007983 */ /* 0x000ea80000300800 */
[----:B----4-:R-:W-:Y:S04]  /*43390*/  STL.64 [R1+0x22d8], R26 ;  /* 0x0022d81a01007387 */ /* 0x010fe80000100a00 */
[----:B---3--:R-:W-:Y:S04]  /*433a0*/  STL.64 [R1+0x22f0], R24 ;  /* 0x0022f01801007387 */ /* 0x008fe80000100a00 */
[----:B------:R-:W-:Y:S04]  /*433b0*/  STL.64 [R1+0x2290], R22 ;  /* 0x0022901601007387 */ /* 0x000fe80000100a00 */
[----:B------:R0:W-:Y:S04]  /*433c0*/  STL.64 [R1+0x2288], R20 ;  /* 0x0022881401007387 */ /* 0x0001e80000100a00 */
[----:B0-----:R-:W3:Y:S04]  /*433d0*/  LDL.LU R20, [R1+0x3b0] ;  /* 0x0003b00001147983 */ /* 0x001ee80000300800 */
[----:B------:R-:W3:Y:S04]  /*433e0*/  LDL.LU R21, [R1+0x3b4] ;  /* 0x0003b40001157983 */ /* 0x000ee80000300800 */
[----:B------:R-:W4:Y:S04]  /*433f0*/  LDL.LU R22, [R1+0x3b8] ;  /* 0x0003b80001167983 */ /* 0x000f280000300800 */
[----:B------:R-:W4:Y:S04]  /*43400*/  LDL.LU R23, [R1+0x3bc] ;  /* 0x0003bc0001177983 */ /* 0x000f280000300800 */
[----:B------:R-:W2:Y:S04]  /*43410*/  LDL R26, [R1+0x18] ;  /* 0x00001800011a7983 */ /* 0x000ea80000100800 */
[----:B------:R-:W2:Y:S04]  /*43420*/  LDL R27, [R1+0x1c] ;  /* 0x00001c00011b7983 */ /* 0x000ea80000100800 */
[----:B--2---:R-:W-:Y:S04]  /*43430*/  STL.64 [R1+0x2308], R26 ;  /* 0x0023081a01007387 */ /* 0x004fe80000100a00 */
[----:B----4-:R-:W-:Y:S04]  /*43440*/  STL.64 [R1+0x22d0], R22 ;  /* 0x0022d01601007387 */ /* 0x010fe80000100a00 */
[----:B---3--:R0:W-:Y:S04]  /*43450*/  STL.64 [R1+0x22c8], R20 ;  /* 0x0022c81401007387 */ /* 0x0081e80000100a00 */
        /* <DEDUP_REMOVED lines=17> */
[----:B------:R-:W-:-:S03]  /*43570*/  IMAD.MOV.U32 R25, RZ, RZ, R0 ;  /* 0x000000ffff197224 */ /* 0x000fc600078e0000 */
        /* <DEDUP_REMOVED lines=15> */
[----:B------:R-:W2:Y:S04]  /*43670*/  LDL.LU R5, [R1+0x364] ;  /* 0x0003640001057983 */ /* 0x000ea80000300800 */
[----:B------:R-:W3:Y:S04]  /*43680*/  LDL.LU R6, [R1+0x368] ;  /* 0x0003680001067983 */ /* 0x000ee80000300800 */
        /* <DEDUP_REMOVED lines=8> */
[----:B------:R-:W3:Y:S04]  /*43710*/  LDL.LU.64 R22, [R1+0x2318] ;  /* 0x0023180001167983 */ /* 0x000ee80000300a00 */
[----:B------:R-:W3:Y:S04]  /*43720*/  LDL.LU.64 R20, [R1+0x2310] ;  /* 0x0023100001147983 */ /* 0x000ee80000300a00 */
[----:B------:R-:W-:Y:S04]  /*43730*/  STL.64 [R1+0xbc0], R24 ;  /* 0x000bc01801007387 */ /* 0x000fe80000100a00 */
[----:B------:R0:W-:Y:S04]  /*43740*/  STL.64 [R1+0xbc8], R26 ;  /* 0x000bc81a01007387 */ /* 0x0001e80000100a00 */
[----:B0-----:R-:W3:Y:S02]  /*43750*/  LDL.LU.64 R26, [R1+0x2308] ;  /* 0x00230800011a7983 */ /* 0x001ee40000300a00 */
[----:B---3--:R-:W-:Y:S02]  /*43760*/  HMMA.16816.F32 R24, R12, R26, R20 ;  /* 0x0000001a0c18723c */ /* 0x008fe40000001814 */
[----:B------:R-:W3:Y:S04]  /*43770*/  LDL.LU.64 R22, [R1+0x2300] ;  /* 0x0023000001167983 */ /* 0x000ee80000300a00 */
[----:B------:R-:W3:-:S15]  /*43780*/  LDL.LU.64 R20, [R1+0x22f8] ;  /* 0x0022f80001147983 */ /* 0x000ede0000300a00 */
[----:B------:R-:W-:-:S02]  /*43790*/  NOP ;  /* 0x0000000000007918 */ /* 0x000fc40000000000 */
[----:B------:R0:W-:Y:S04]  /*437a0*/  STL.64 [R1+0xbb0], R24 ;  /* 0x000bb01801007387 */ /* 0x0001e80000100a00 */
[----:B------:R3:W-:Y:S04]  /*437b0*/  STL.64 [R1+0xbb8], R26 ;  /* 0x000bb81a01007387 */ /* 0x0007e80000100a00 */
[----:B0-----:R-:W3:Y:S02]  /*437c0*/  LDL.LU.64 R24, [R1+0x22f0] ;  /* 0x0022f00001187983 */ /* 0x001ee40000300a00 */
[----:B---3--:R-:W-:Y:S02]  /*437d0*/  HMMA.16816.F32 R24, R12, R24, R20 ;  /* 0x000000180c18723c */ /* 0x008fe40000001814 */
[----:B------:R-:W3:Y:S04]  /*437e0*/  LDL.LU.64 R22, [R1+0x22e8] ;  /* 0x0022e80001167983 */ /* 0x000ee80000300a00 */
[----:B------:R-:W3:-:S15]  /*437f0*/  LDL.LU.64 R20, [R1+0x22e0] ;  /* 0x0022e00001147983 */ /* 0x000ede0000300a00 */
[----:B------:R-:W-:-:S02]  /*43800*/  NOP ;  /* 0x0000000000007918 */ /* 0x000fc40000000000 */
[----:B------:R-:W-:Y:S04]  /*43810*/  STL.64 [R1+0xba0], R24 ;  /* 0x000ba01801007387 */ /* 0x000fe80000100a00 */
        /* <DEDUP_REMOVED lines=18> */
[----:B------:R-:W2:Y:S01]  /*43940*/  LDL.LU R0, [R1+0x1ef4] ;  /* 0x001ef40001007983 */ /* 0x000ea20000300800 */
[----:B----4-:R-:W-:-:S15]  /*43950*/  HMMA.16816.F32 R24, R12, R28, R24 ;  /* 0x0000001c0c18723c */ /* 0x010fde0000001818 */
[----:B------:R-:W-:-:S08]  /*43960*/  NOP ;  /* 0x0000000000007918 */ /* 0x000fd00000000000 */
        /* <DEDUP_REMOVED lines=43> */
[----:B--2---:R-:W-:Y:S01]  /*43c20*/  HMMA.16816.F32 R4, R12, R10, R4 ;  /* 0x0000000a0c04723c */ /* 0x004fe20000001804 */
[----:B---3--:R-:W-:-:S15]  /*43c30*/  IMAD R16, R16, 0x100, R9 ;  /* 0x0000010010107824 */ /* 0x008fde00078e0209 */
[----:B------:R-:W-:-:S07]  /*43c40*/  NOP ;  /* 0x0000000000007918 */ /* 0x000fce0000000000 */
        /* <DEDUP_REMOVED lines=10> */
[----:B------:R-:W3:Y:S04]  /*43cf0*/  LDL.LU.64 R4, [R1+0x2230] ;  /* 0x0022300001047983 */ /* 0x000ee80000300a00 */
[----:B------:R0:W-:Y:S04]  /*43d00*/  STL [R1+0x2164], R8 ;  /* 0x0021640801007387 */ /* 0x0001e80000100800 */
[----:B------:R1:W-:Y:S04]  /*43d10*/  STL [R1+0x2160], R9 ;  /* 0x0021600901007387 */ /* 0x0003e80000100800 */
[----:B------:R4:W-:Y:S04]  /*43d20*/  STL.64 [R1+0x2218], R10 ;  /* 0x0022180a01007387 */ /* 0x0009e80000100a00 */
[----:B0-----:R-:W2:Y:S04]  /*43d30*/  LDL.LU R8, [R1+0x7f0] ;  /* 0x0007f00001087983 */ /* 0x001ea80000300800 */
[----:B-1----:R-:W2:Y:S04]  /*43d40*/  LDL.LU R9, [R1+0x7f4] ;  /* 0x0007f40001097983 */ /* 0x002ea80000300800 */
[----:B----4-:R-:W2:Y:S04]  /*43d50*/  LDL.LU R10, [R1+0x7f8] ;  /* 0x0007f800010a7983 */ /* 0x010ea80000300800 */
[----:B------:R-:W2:Y:S02]  /*43d60*/  LDL.LU R11, [R1+0x7fc] ;  /* 0x0007fc00010b7983 */ /* 0x000ea40000300800 */
[----:B--2---:R-:W-:Y:S06]  /*43d70*/  HMMA.16816.F32 R8, R12, R6, R8 ;  /* 0x000000060c08723c */ /* 0x004fec0000001808 */
[----:B------:R-:W-:Y:S04]  /*43d80*/  STL [R1+0x2168], R6 ;  /* 0x0021680601007387 */ /* 0x000fe80000100800 */
[----:B------:R-:W-:-:S13]  /*43d90*/  STL [R1+0x214c], R7 ;  /* 0x00214c0701007387 */ /* 0x000fda0000100800 */
[----:B------:R-:W-:Y:S04]  /*43da0*/  STL.64 [R1+0xb00], R8 ;  /* 0x000b000801007387 */ /* 0x000fe80000100a00 */
[----:B------:R0:W-:Y:S04]  /*43db0*/  STL.64 [R1+0xb08], R10 ;  /* 0x000b080a01007387 */ /* 0x0001e80000100a00 */
[----:B---3--:R-:W-:Y:S04]  /*43dc0*/  STL [R1+0x2170], R4 ;  /* 0x0021700401007387 */ /* 0x008fe80000100800 */
        /* <DEDUP_REMOVED lines=22> */
[----:B--2---:R-:W-:Y:S04]  /*43f30*/  STL.64 [R1+0x21e0], R20 ;  /* 0x0021e01401007387 */ /* 0x004fe80000100a00 */
[----:B------:R-:W2:Y:S04]  /*43f40*/  LDL.LU R22, [R1+0x2f8] ;  /* 0x0002f80001167983 */ /* 0x000ea80000300800 */
[----:B------:R-:W2:Y:S04]  /*43f50*/  LDL.LU R23, [R1+0x2fc] ;  /* 0x0002fc0001177983 */ /* 0x000ea80000300800 */
[----:B------:R-:W3:Y:S04]  /*43f60*/  LDL.LU R8, [R1+0x330] ;  /* 0x0003300001087983 */ /* 0x000ee80000300800 */
[----:B------:R-:W3:Y:S04]  /*43f70*/  LDL.LU R9, [R1+0x334] ;  /* 0x0003340001097983 */ /* 0x000ee80000300800 */
[----:B---3--:R0:W-:Y:S04]  /*43f80*/  STL.64 [R1+0x2220], R8 ;  /* 0x0022200801007387 */ /* 0x0081e80000100a00 */
[----:B0-----:R-:W3:Y:S04]  /*43f90*/  LDL.LU.64 R8, [R1+0x28] ;  /* 0x0000280001087983 */ /* 0x001ee80000300a00 */
[----:B------:R-:W4:Y:S04]  /*43fa0*/  LDL.LU R10, [R1+0x338] ;  /* 0x00033800010a7983 */ /* 0x000f280000300800 */
[----:B------:R-:W4:Y:S04]  /*43fb0*/  LDL.LU R11, [R1+0x33c] ;  /* 0x00033c00010b7983 */ /* 0x000f280000300800 */
[----:B------:R-:W4:Y:S04]  /*43fc0*/  LDL.LU.64 R12, [R1+0x20] ;  /* 0x00002000010c7983 */ /* 0x000f280000300a00 */
[----:B------:R-:W2:Y:S04]  /*43fd0*/  LDL.LU.64 R4, [R1+0x10] ;  /* 0x0000100001047983 */ /* 0x000ea80000300a00 */
[----:B--2---:R0:W-:Y:S04]  /*43fe0*/  STL.64 [R1+0x2228], R4 ;  /* 0x0022280401007387 */ /* 0x0041e80000100a00 */
[----:B0-----:R-:W3:Y:S04]  /*43ff0*/  LDL.LU R4, [R1+0x340] ;  /* 0x0003400001047983 */ /* 0x001ee80000300800 */
[----:B------:R-:W3:Y:S04]  /*44000*/  LDL.LU R5, [R1+0x344] ;  /* 0x0003440001057983 */ /* 0x000ee80000300800 */
[----:B------:R-:W3:Y:S04]  /*44010*/  LDL.LU R6, [R1+0x348] ;  /* 0x0003480001067983 */ /* 0x000ee80000300800 */
[----:B------:R-:W3:Y:S04]  /*44020*/  LDL.LU R7, [R1+0x34c] ;  /* 0x00034c0001077983 */ /* 0x000ee80000300800 */
[----:B------:R-:W2:Y:S04]  /*44030*/  LDL.LU.64 R20, [R1+0x8] ;  /* 0x0000080001147983 */ /* 0x000ea80000300a00 */
[----:B------:R-:W-:Y:S04]  /*44040*/  STL.64 [R1+0x2200], R22 ;  /* 0x0022001601007387 */ /* 0x000fe80000100a00 */
[----:B--2---:R0:W-:Y:S04]  /*44050*/  STL.64 [R1+0x21f8], R20 ;  /* 0x0021f81401007387 */ /* 0x0041e80000100a00 */
[----:B0-----:R-:W2:Y:S04]  /*44060*/  LDL.LU R20, [R1+0x310] ;  /* 0x0003100001147983 */ /* 0x001ea80000300800 */
[----:B------:R-:W2:Y:S04]  /*44070*/  LDL.LU R21, [R1+0x314] ;  /* 0x0003140001157983 */ /* 0x000ea80000300800 */
[----:B------:R-:W4:Y:S04]  /*44080*/  LDL.LU R22, [R1+0x318] ;  /* 0x0003180001167983 */ /* 0x000f280000300800 */
[----:B------:R-:W4:Y:S01]  /*44090*/  LDL.LU R23, [R1+0x31c] ;  /* 0x00031c0001177983 */ /* 0x000f220000300800 */
[----:B------:R-:W-:-:S02]  /*440a0*/  IMAD R17, R17, 0x100, R28 ;  /* 0x0000010011117824 */ /* 0x000fc400078e021c */
[----:B------:R-:W-:Y:S02]  /*440b0*/  IMAD R18, R18, 0x100, R29 ;  /* 0x0000010012127824 */ /* 0x000fe400078e021d */
[----:B------:R-:W-:Y:S01]  /*440c0*/  IMAD R19, R0, 0x100, R19 ;  /* 0x0000010000137824 */ /* 0x000fe200078e0213 */
[----:B------:R-:W-:Y:S02]  /*440d0*/  F2FP.F16.E4M3.UNPACK_B R16, R16 ;  /* 0x00000010ff10723e */ /* 0x000fe400020006ff */
[----:B------:R-:W-:Y:S02]  /*440e0*/  F2FP.F16.E4M3.UNPACK_B R17, R17 ;  /* 0x00000011ff11723e */ /* 0x000fe400020006ff */
[----:B------:R-:W-:Y:S02]  /*440f0*/  F2FP.F16.E4M3.UNPACK_B R18, R18 ;  /* 0x00000012ff12723e */ /* 0x000fe400020006ff */
[----:B------:R-:W-:Y:S01]  /*44100*/  F2FP.F16.E4M3.UNPACK_B R19, R19 ;  /* 0x00000013ff13723e */ /* 0x000fe200020006ff */
[----:B----4-:R-:W-:Y:S04]  /*44110*/  STL.64 [R1+0x2210], R22 ;  /* 0x0022101601007387 */ /* 0x010fe80000100a00 */
[----:B--2---:R0:W-:Y:S04]  /*44120*/  STL.64 [R1+0x2208], R20 ;  /* 0x0022081401007387 */ /* 0x0041e80000100a00 */
[----:B0-----:R-:W2:Y:S04]  /*44130*/  LDL.LU R20, [R1+0x320] ;  /* 0x0003200001147983 */ /* 0x001ea80000300800 */
[----:B------:R-:W2:Y:S04]  /*44140*/  LDL.LU R21, [R1+0x324] ;  /* 0x0003240001157983 */ /* 0x000ea80000300800 */
[----:B------:R-:W2:Y:S04]  /*44150*/  LDL.LU R22, [R1+0x328] ;  /* 0x0003280001167983 */ /* 0x000ea80000300800 */
[----:B------:R-:W2:Y:S04]  /*44160*/  LDL.LU R23, [R1+0x32c] ;  /* 0x00032c0001177983 */ /* 0x000ea80000300800 */
[----:B------:R-:W2:Y:S04]  /*44170*/  LDL.LU.64 R14, [R1+0x18] ;  /* 0x00001800010e7983 */ /* 0x000ea80000300a00 */
[----:B------:R-:W4:Y:S04]  /*44180*/  LDL.LU.64 R28, [R1] ;  /* 0x00000000011c7983 */ /* 0x000f280000300a00 */
[----:B------:R-:W2:Y:S04]  /*44190*/  LDL.LU R24, [R1+0x2e0] ;  /* 0x0002e00001187983 */ /* 0x000ea80000300800 */
[----:B------:R-:W2:Y:S04]  /*441a0*/  LDL.LU R25, [R1+0x2e4] ;  /* 0x0002e40001197983 */ /* 0x000ea80000300800 */
[----:B------:R-:W4:Y:S04]  /*441b0*/  LDL.LU R26, [R1+0x2e8] ;  /* 0x0002e800011a7983 */ /* 0x000f280000300800 */
[----:B------:R-:W4:Y:S01]  /*441c0*/  LDL.LU R27, [R1+0x2ec] ;  /* 0x0002ec00011b7983 */ /* 0x000f220000300800 */
[----:B---3--:R-:W-:Y:S06]  /*441d0*/  HMMA.16816.F32 R4, R16, R8, R4 ;  /* 0x000000081004723c */ /* 0x008fec0000001804 */
[----:B------:R-:W-:Y:S01]  /*441e0*/  IMAD.MOV.U32 R0, RZ, RZ, R9 ;  /* 0x000000ffff007224 */ /* 0x000fe200078e0009 */
[----:B----4-:R-:W-:Y:S04]  /*441f0*/  STL.64 [R1+0x21f0], R26 ;  /* 0x0021f01a01007387 */ /* 0x010fe80000100a00 */
[----:B--2---:R0:W-:Y:S04]  /*44200*/  STL.64 [R1+0x21e8], R24 ;  /* 0x0021e81801007387 */ /* 0x0041e80000100a00 */
[----:B0-----:R-:W2:Y:S04]  /*44210*/  LDL.LU R24, [R1+0x300] ;  /* 0x0003000001187983 */ /* 0x001ea80000300800 */
[----:B------:R-:W2:Y:S04]  /*44220*/  LDL.LU R25, [R1+0x304] ;  /* 0x0003040001197983 */ /* 0x000ea80000300800 */
[----:B------:R-:W2:Y:S04]  /*44230*/  LDL.LU R26, [R1+0x308] ;  /* 0x00030800011a7983 */ /* 0x000ea80000300800 */
[----:B------:R-:W2:Y:S04]  /*44240*/  LDL.LU R27, [R1+0x30c] ;  /* 0x00030c00011b7983 */ /* 0x000ea80000300800 */
[----:B------:R-:W-:Y:S04]  /*44250*/  STL [R1+0x2174], R3 ;  /* 0x0021740301007387 */ /* 0x000fe80000100800 */
[----:B------:R0:W-:Y:S04]  /*44260*/  STL.64 [R1+0xae0], R4 ;  /* 0x000ae00401007387 */ /* 0x0001e80000100a00 */
[----:B------:R1:W-:Y:S04]  /*44270*/  STL.64 [R1+0xae8], R6 ;  /* 0x000ae80601007387 */ /* 0x0003e80000100a00 */
[----:B0-----:R-:W3:Y:S01]  /*44280*/  LDL.LU.64 R4, [R1+0x2228] ;  /* 0x0022280001047983 */ /* 0x001ee20000300a00 */
[----:B-1----:R-:W-:-:S03]  /*44290*/  IMAD.MOV.U32 R7, RZ, RZ, R8 ;  /* 0x000000ffff077224 */ /* 0x002fc600078e0008 */
[----:B------:R-:W4:Y:S02]  /*442a0*/  LDL.LU.64 R8, [R1+0x2220] ;  /* 0x0022200001087983 */ /* 0x000f240000300a00 */
[----:B----4-:R-:W-:-:S15]  /*442b0*/  HMMA.16816.F32 R8, R16, R12, R8 ;  /* 0x0000000c1008723c */ /* 0x010fde0000001808 */
[----:B------:R-:W-:-:S08]  /*442c0*/  NOP ;  /* 0x0000000000007918 */ /* 0x000fd00000000000 */
[----:B------:R-:W-:Y:S04]  /*442d0*/  STL.64 [R1+0xad0], R8 ;  /* 0x000ad00801007387 */ /* 0x000fe80000100a00 */
[----:B------:R0:W-:Y:S04]  /*442e0*/  STL.64 [R1+0xad8], R10 ;  /* 0x000ad80a01007387 */ /* 0x0001e80000100a00 */
[----:B0-----:R-:W4:Y:S01]  /*442f0*/  LDL.LU.64 R10, [R1+0x2218] ;  /* 0x00221800010a7983 */ /* 0x001f220000300a00 */
[----:B------:R-:W-:Y:S02]  /*44300*/  IMAD.MOV.U32 R9, RZ, RZ, R12 ;  /* 0x000000ffff097224 */ /* 0x000fe400078e000c */
[----:B------:R-:W-:Y:S01]  /*44310*/  IMAD.MOV.U32 R8, RZ, RZ, R13 ;  /* 0x000000ffff087224 */ /* 0x000fe200078e000d */
[C---:B------:R-:W-:Y:S01]  /*44320*/  HMMA.16816.F32 R20, R16.reuse, R14, R20 ;  /* 0x0000000e1014723c */ /* 0x040fe20000001814 */
        /* <DEDUP_REMOVED lines=22> */
[----:B------:R-:W-:-:S02]  /*44490*/  IMAD.MOV.U32 R13, RZ, RZ, R14 ;  /* 0x000000ffff0d7224 */ /* 0x000fc400078e000e */
        /* <DEDUP_REMOVED lines=8> */
[----:B------:R-:W3:Y:S01]  /*44520*/  LDL.LU.64 R20, [R1+0x21e0] ;  /* 0x0021e00001147983 */ /* 0x000ee20000300a00 */
[----:B------:R-:W-:-:S02]  /*44530*/  IMAD.MOV.U32 R12, RZ, RZ, R15 ;  /* 0x000000ffff0c7224 */ /* 0x000fc400078e000f */
[----:B------:R-:W-:Y:S02]  /*44540*/  IMAD.MOV.U32 R15, RZ, RZ, R4 ;  /* 0x000000ffff0f7224 */ /* 0x000fe400078e0004 */
[----:B------:R-:W-:Y:S02]  /*44550*/  IMAD.MOV.U32 R3, RZ, RZ, R28 ;  /* 0x000000ffff037224 */ /* 0x000fe400078e001c */
[----:B------:R-:W-:Y:S01]  /*44560*/  IMAD.MOV.U32 R4, RZ, RZ, R29 ;  /* 0x000000ffff047224 */ /* 0x000fe200078e001d */
[----:B---3--:R-:W-:-:S15]  /*44570*/  HMMA.16816.F32 R20, R16, R28, R20 ;  /* 0x0000001c1014723c */ /* 0x008fde0000001814 */
[----:B------:R-:W-:-:S08]  /*44580*/  NOP ;  /* 0x0000000000007918 */ /* 0x000fd00000000000 */
[----:B------:R-:W-:Y:S04]  /*44590*/  STL.64 [R1+0xa90], R20 ;  /* 0x000a901401007387 */ /* 0x000fe80000100a00 */
[----:B------:R0:W-:Y:S04]  /*445a0*/  STL.64 [R1+0xa98], R22 ;  /* 0x000a981601007387 */ /* 0x0001e80000100a00 */
[----:B0-----:R-:W3:Y:S04]  /*445b0*/  LDL.LU.64 R22, [R1+0x21d8] ;  /* 0x0021d80001167983 */ /* 0x001ee80000300a00 */
[----:B------:R-:W3:Y:S04]  /*445c0*/  LDL.LU.64 R20, [R1+0x21d0] ;  /* 0x0021d00001147983 */ /* 0x000ee80000300a00 */
[----:B------:R-:W4:Y:S02]  /*445d0*/  LDL.LU.64 R28, [R1+0x21c8] ;  /* 0x0021c800011c7983 */ /* 0x000f240000300a00 */
[----:B----4-:R-:W-:-:S15]  /*445e0*/  HMMA.16816.F32 R24, R16, R28, R24 ;  /* 0x0000001c1018723c */ /* 0x010fde0000001818 */
        /* <DEDUP_REMOVED lines=34> */
[----:B------:R-:W2:Y:S04]  /*44810*/  LDL.LU.64 R8, [R1+0x2178] ;  /* 0x0021780001087983 */ /* 0x000ea80000300a00 */
[----:B------:R-:W-:Y:S04]  /*44820*/  STL.64 [R1+0x2060], R22 ;  /* 0x0020601601007387 */ /* 0x000fe80000100a00 */
[----:B------:R0:W-:Y:S04]  /*44830*/  STL.64 [R1+0x2058], R20 ;  /* 0x0020581401007387 */ /* 0x0001e80000100a00 */
[----:B0-----:R-:W3:Y:S01]  /*44840*/  LDL.LU R20, [R1+0x110] ;  /* 0x0001100001147983 */ /* 0x001ee20000300800 */
[----:B----4-:R-:W-:-:S15]  /*44850*/  HMMA.16816.F32 R24, R16, R10, R24 ;  /* 0x0000000a1018723c */ /* 0x010fde0000001818 */
[----:B------:R-:W-:-:S08]  /*44860*/  NOP ;  /* 0x0000000000007918 */ /* 0x000fd00000000000 */
[----:B------:R0:W-:Y:S04]  /*44870*/  STL.64 [R1+0xa30], R24 ;  /* 0x000a301801007387 */ /* 0x0001e80000100a00 */
[----:B------:R1:W-:Y:S04]  /*44880*/  STL.64 [R1+0xa38], R26 ;  /* 0x000a381a01007387 */ /* 0x0003e80000100a00 */
[----:B------:R-:W3:Y:S04]  /*44890*/  LDL.LU R21, [R1+0x114] ;  /* 0x0001140001157983 */ /* 0x000ee80000300800 */
[----:B------:R-:W4:Y:S04]  /*448a0*/  LDL.LU R22, [R1+0x118] ;  /* 0x0001180001167983 */ /* 0x000f280000300800 */
[----:B------:R-:W4:Y:S04]  /*448b0*/  LDL.LU R23, [R1+0x11c] ;  /* 0x00011c0001177983 */ /* 0x000f280000300800 */
[----:B0-----:R-:W2:Y:S04]  /*448c0*/  LDL.LU R24, [R1+0x160] ;  /* 0x0001600001187983 */ /* 0x001ea80000300800 */
[----:B------:R-:W2:Y:S04]  /*448d0*/  LDL.LU R25, [R1+0x164] ;  /* 0x0001640001197983 */ /* 0x000ea80000300800 */
[----:B-1----:R-:W3:Y:S04]  /*448e0*/  LDL.LU R26, [R1+0x168] ;  /* 0x00016800011a7983 */ /* 0x002ee80000300800 */
[----:B------:R-:W3:Y:S04]  /*448f0*/  LDL.LU R27, [R1+0x16c] ;  /* 0x00016c00011b7983 */ /* 0x000ee80000300800 */
[----:B---3--:R0:W-:Y:S02]  /*44900*/  STL.64 [R1+0x2090], R26 ;  /* 0x0020901a01007387 */ /* 0x0081e40000100a00 */
[----:B0-----:R-:W-:-:S02]  /*44910*/  IMAD.MOV.U32 R26, RZ, RZ, R3 ;  /* 0x000000ffff1a7224 */ /* 0x001fc400078e0003 */
[----:B------:R-:W-:Y:S01]  /*44920*/  IMAD.MOV.U32 R27, RZ, RZ, R4 ;  /* 0x000000ffff1b7224 */ /* 0x000fe200078e0004 */
[----:B------:R-:W3:Y:S04]  /*44930*/  LDL.LU R3, [R1+0x2174] ;  /* 0x0021740001037983 */ /* 0x000ee80000300800 */
[----:B------:R-:W3:Y:S04]  /*44940*/  LDL.LU R4, [R1+0x2170] ;  /* 0x0021700001047983 */ /* 0x000ee80000300800 */
[----:B--2---:R-:W-:Y:S04]  /*44950*/  STL.64 [R1+0x2088], R24 ;  /* 0x0020881801007387 */ /* 0x004fe80000100a00 */
[----:B------:R-:W-:Y:S04]  /*44960*/  STL.64 [R1+0x20a8], R26 ;  /* 0x0020a81a01007387 */ /* 0x000fe80000100a00 */
[----:B----4-:R-:W-:Y:S04]  /*44970*/  STL.64 [R1+0x2070], R22 ;  /* 0x0020701601007387 */ /* 0x010fe80000100a00 */
[----:B------:R0:W-:Y:S04]  /*44980*/  STL.64 [R1+0x2068], R20 ;  /* 0x0020681401007387 */ /* 0x0001e80000100a00 */
        /* <DEDUP_REMOVED lines=8> */
[----:B------:R-:W-:Y:S04]  /*44a10*/  STL.64 [R1+0x20c0], R24 ;  /* 0x0020c01801007387 */ /* 0x000fe80000100a00 */
[----:B----4-:R-:W-:Y:S04]  /*44a20*/  STL.64 [R1+0x20a0], R22 ;  /* 0x0020a01601007387 */ /* 0x010fe80000100a00 */
[----:B--2---:R0:W-:Y:S04]  /*44a30*/  STL.64 [R1+0x2098], R20 ;  /* 0x0020981401007387 */ /* 0x0041e80000100a00 */
[----:B0-----:R-:W2:Y:S04]  /*44a40*/  LDL.LU R20, [R1+0x180] ;  /* 0x0001800001147983 */ /* 0x001ea80000300800 */
[----:B------:R-:W2:Y:S04]  /*44a50*/  LDL.LU R21, [R1+0x184] ;  /* 0x0001840001157983 */ /* 0x000ea80000300800 */
[----:B------:R-:W4:Y:S04]  /*44a60*/  LDL.LU R22, [R1+0x188] ;  /* 0x0001880001167983 */ /* 0x000f280000300800 */
[----:B------:R-:W4:Y:S01]  /*44a70*/  LDL.LU R23, [R1+0x18c] ;  /* 0x00018c0001177983 */ /* 0x000f220000300800 */
[----:B------:R-:W-:-:S02]  /*44a80*/  IMAD.MOV.U32 R26, RZ, RZ, R15 ;  /* 0x000000ffff1a7224 */ /* 0x000fc400078e000f */
[----:B------:R-:W-:-:S05]  /*44a90*/  IMAD.MOV.U32 R27, RZ, RZ, R14 ;  /* 0x000000ffff1b7224 */ /* 0x000fca00078e000e */
        /* <DEDUP_REMOVED lines=8> */
[----:B------:R-:W-:Y:S02]  /*44b20*/  IMAD.MOV.U32 R25, RZ, RZ, R12 ;  /* 0x000000ffff197224 */ /* 0x000fe400078e000c */
[----:B------:R-:W-:Y:S02]  /*44b30*/  IMAD.MOV.U32 R26, RZ, RZ, R9 ;  /* 0x000000ffff1a7224 */ /* 0x000fe400078e0009 */
[----:B------:R-:W-:Y:S01]  /*44b40*/  IMAD.MOV.U32 R27, RZ, RZ, R8 ;  /* 0x000000ffff1b7224 */ /* 0x000fe200078e0008 */
[----:B------:R0:W-:Y:S04]  /*44b50*/  STL.64 [R1+0x20f0], R24 ;  /* 0x0020f01801007387 */ /* 0x0001e80000100a00 */
[----:B------:R-:W-:Y:S01]  /*44b60*/  STL.64 [R1+0x2108], R26 ;  /* 0x0021081a01007387 */ /* 0x000fe20000100a00 */
[----:B0-----:R-:W-:-:S02]  /*44b70*/  IMAD.MOV.U32 R24, RZ, RZ, R7 ;  /* 0x000000ffff187224 */ /* 0x001fc400078e0007 */
[----:B------:R-:W-:Y:S01]  /*44b80*/  IMAD.MOV.U32 R25, RZ, RZ, R0 ;  /* 0x000000ffff197224 */ /* 0x000fe200078e0000 */
[----:B----4-:R-:W-:Y:S04]  /*44b90*/  STL.64 [R1+0x20d0], R22 ;  /* 0x0020d01601007387 */ /* 0x010fe80000100a00 */
[----:B--2---:R0:W-:Y:S04]  /*44ba0*/  STL.64 [R1+0x20c8], R20 ;  /* 0x0020c81401007387 */ /* 0x0041e80000100a00 */
[----:B0-----:R-:W2:Y:S04]  /*44bb0*/  LDL.LU R20, [R1+0x1d0] ;  /* 0x0001d00001147983 */ /* 0x001ea80000300800 */
[----:B------:R-:W2:Y:S04]  /*44bc0*/  LDL.LU R21, [R1+0x1d4] ;  /* 0x0001d40001157983 */ /* 0x000ea80000300800 */
[----:B------:R-:W4:Y:S04]  /*44bd0*/  LDL.LU R22, [R1+0x1d8] ;  /* 0x0001d80001167983 */ /* 0x000f280000300800 */
[----:B------:R-:W4:Y:S04]  /*44be0*/  LDL.LU R23, [R1+0x1dc] ;  /* 0x0001dc0001177983 */ /* 0x000f280000300800 */
[----:B------:R0:W-:Y:S04]  /*44bf0*/  STL.64 [R1+0x2120], R24 ;  /* 0x0021201801007387 */ /* 0x0001e80000100a00 */
[----:B0-----:R-:W2:Y:S04]  /*44c00*/  LDL.LU R24, [R1+0x270] ;  /* 0x0002700001187983 */ /* 0x001ea80000300800 */
[----:B------:R-:W2:Y:S04]  /*44c10*/  LDL.LU R25, [R1+0x274] ;  /* 0x0002740001197983 */ /* 0x000ea80000300800 */
[----:B------:R-:W4:Y:S04]  /*44c20*/  LDL.LU R26, [R1+0x278] ;  /* 0x00027800011a7983 */ /* 0x000f280000300800 */
[----:B------:R-:W4:Y:S04]  /*44c30*/  LDL.LU R27, [R1+0x27c] ;  /* 0x00027c00011b7983 */ /* 0x000f280000300800 */
        /* <DEDUP_REMOVED lines=37> */
[----:B------:R-:W4:Y:S01]  /*44e90*/  LDL.LU R23, [R1+0x23c] ;  /* 0x00023c0001177983 */ /* 0x000f220000300800 */
[----:B------:R-:W-:-:S02]  /*44ea0*/  IMAD R12, R12, 0x100, R8 ;  /* 0x000001000c0c7824 */ /* 0x000fc400078e0208 */
[----:B------:R-:W-:Y:S01]  /*44eb0*/  IMAD R13, R13, 0x100, R9 ;  /* 0x000001000d0d7824 */ /* 0x000fe200078e0209 */
[----:B----4-:R-:W-:Y:S04]  /*44ec0*/  STL.64 [R1+0x2118], R22 ;  /* 0x0021181601007387 */ /* 0x010fe80000100a00 */
[----:B---3--:R0:W-:Y:S04]  /*44ed0*/  STL.64 [R1+0x2110], R20 ;  /* 0x0021101401007387 */ /* 0x0081e80000100a00 */
[----:B0-----:R-:W3:Y:S04]  /*44ee0*/  LDL.LU R20, [R1+0x240] ;  /* 0x0002400001147983 */ /* 0x001ee80000300800 */
[----:B------:R-:W3:Y:S04]  /*44ef0*/  LDL.LU R21, [R1+0x244] ;  /* 0x0002440001157983 */ /* 0x000ee80000300800 */
[----:B------:R-:W3:Y:S04]  /*44f00*/  LDL.LU R22, [R1+0x248] ;  /* 0x0002480001167983 */ /* 0x000ee80000300800 */
[----:B------:R-:W3:Y:S04]  /*44f10*/  LDL.LU R23, [R1+0x24c] ;  /* 0x00024c0001177983 */ /* 0x000ee80000300800 */
[----:B------:R-:W4:Y:S04]  /*44f20*/  LDL.LU R8, [R1+0x2164] ;  /* 0x0021640001087983 */ /* 0x000f280000300800 */
[----:B------:R-:W4:Y:S02]  /*44f30*/  LDL.LU R9, [R1+0x2160] ;  /* 0x0021600001097983 */ /* 0x000f240000300800 */
[----:B----4-:R-:W-:-:S15]  /*44f40*/  HMMA.16816.F32 R4, R16, R8, R4 ;  /* 0x000000081004723c */ /* 0x010fde0000001804 */
[----:B------:R-:W-:-:S08]  /*44f50*/  NOP ;  /* 0x0000000000007918 */ /* 0x000fd00000000000 */
[----:B------:R-:W-:Y:S04]  /*44f60*/  STL.64 [R1+0xa20], R4 ;  /* 0x000a200401007387 */ /* 0x000fe80000100a00 */
[----:B------:R0:W-:Y:S04]  /*44f70*/  STL.64 [R1+0xa28], R6 ;  /* 0x000a280601007387 */ /* 0x0001e80000100a00 */
[----:B0-----:R-:W4:Y:S04]  /*44f80*/  LDL.LU.64 R6, [R1+0x2158] ;  /* 0x0021580001067983 */ /* 0x001f280000300a00 */
[----:B------:R-:W3:Y:S01]  /*44f90*/  LDL.LU.64 R4, [R1+0x2150] ;  /* 0x0021500001047983 */ /* 0x000ee20000300a00 */
[----:B----4-:R-:W-:-:S03]  /*44fa0*/  IMAD R14, R14, 0x100, R7 ;  /* 0x000001000e0e7824 */ /* 0x010fc600078e0207 */
[----:B------:R-:W2:Y:S01]  /*44fb0*/  LDL.LU R7, [R1+0x214c] ;  /* 0x00214c0001077983 */ /* 0x000ea20000300800 */
[----:B------:R-:W-:-:S03]  /*44fc0*/  IMAD R15, R15, 0x100, R0 ;  /* 0x000001000f0f7824 */ /* 0x000fc600078e0200 */
        /* <DEDUP_REMOVED lines=12> */
[----:B------:R-:W2:Y:S04]  /*45090*/  LDL.LU.64 R24, [R1+0x2128] ;  /* 0x0021280001187983 */ /* 0x000ea80000300a00 */
[----:B------:R-:W-:Y:S04]  /*450a0*/  STL.64 [R1+0x2040], R6 ;  /* 0x0020400601007387 */ /* 0x000fe80000100a00 */
[----:B------:R0:W-:Y:S04]  /*450b0*/  STL.64 [R1+0x2038], R4 ;  /* 0x0020380401007387 */ /* 0x0001e80000100a00 */
[----:B0-----:R-:W3:Y:S04]  /*450c0*/  LDL.LU R4, [R1+0xd0] ;  /* 0x0000d00001047983 */ /* 0x001ee80000300800 */
[----:B------:R-:W3:Y:S04]  /*450d0*/  LDL.LU R5, [R1+0xd4] ;  /* 0x0000d40001057983 */ /* 0x000ee80000300800 */
[----:B------:R-:W3:Y:S04]  /*450e0*/  LDL.LU R6, [R1+0xd8] ;  /* 0x0000d80001067983 */ /* 0x000ee80000300800 */
[----:B------:R-:W3:Y:S01]  /*450f0*/  LDL.LU R7, [R1+0xdc] ;  /* 0x0000dc0001077983 */ /* 0x000ee20000300800 */
[----:B--2---:R-:W-:Y:S03]  /*45100*/  HMMA.16816.F32 R16, R16, R2, R24 ;  /* 0x000000021010723c */ /* 0x004fe60000001818 */
[----:B------:R-:W2:Y:S01]  /*45110*/  LDL.LU.64 R24, [R1+0x2120] ;  /* 0x0021200001187983 */ /* 0x000ea20000300a00 */
[----:B------:R-:W-:-:S02]  /*45120*/  F2FP.F16.E4M3.UNPACK_B R12, R12 ;  /* 0x0000000cff0c723e */ /* 0x000fc400020006ff */
[----:B------:R-:W-:Y:S02]  /*45130*/  F2FP.F16.E4M3.UNPACK_B R13, R13 ;  /* 0x0000000dff0d723e */ /* 0x000fe400020006ff */
[----:B------:R-:W-:Y:S02]  /*45140*/  F2FP.F16.E4M3.UNPACK_B R14, R14 ;  /* 0x0000000eff0e723e */ /* 0x000fe400020006ff */
[----:B------:R-:W-:-:S13]  /*45150*/  F2FP.F16.E4M3.UNPACK_B R15, R15 ;  /* 0x0000000fff0f723e */ /* 0x000fda00020006ff */
        /* <DEDUP_REMOVED lines=61> */
[----:B---3--:R-:W-:Y:S02]  /*45530*/  HMMA.16816.F32 R24, R12, R24, R20 ;  /* 0x000000180c18723c */ /* 0x008fe40000001814 */
[----:B------:R-:W4:Y:S04]  /*45540*/  LDL.LU.64 R22, [R1+0x2060] ;  /* 0x0020600001167983 */ /* 0x000f280000300a00 */
[----:B------:R-:W2:-:S15]  /*45550*/  LDL.LU.64 R20, [R1+0x2058] ;  /* 0x0020580001147983 */ /* 0x000e9e0000300a00 */
[----:B------:R-:W-:-:S02]  /*45560*/  NOP ;  /* 0x0000000000007918 */ /* 0x000fc40000000000 */
[----:B------:R-:W-:Y:S04]  /*45570*/  STL.64 [R1+0x860], R24 ;  /* 0x0008601801007387 */ /* 0x000fe80000100a00 */
[----:B------:R4:W-:Y:S02]  /*45580*/  STL.64 [R1+0x868], R26 ;  /* 0x0008681a01007387 */ /* 0x0009e40000100a00 */
[C---:B----4-:R-:W-:Y:S06]  /*45590*/  HMMA.16816.F32 R24, R12.reuse, R22, R16 ;  /* 0x000000160c18723c */ /* 0x050fec0000001810 */
[----:B--2---:R-:W-:Y:S01]  /*455a0*/  HMMA.16816.F32 R16, R12, R20, R4 ;  /* 0x000000140c10723c */ /* 0x004fe20000001804 */
[----:B------:R-:W2:-:S15]  /*455b0*/  LDL.LU R4, [R1+0x90] ;  /* 0x0000900001047983 */ /* 0x000e9e0000300800 */
[----:B------:R-:W-:-:S01]  /*455c0*/  NOP ;  /* 0x0000000000007918 */ /* 0x000fc20000000000 */
[----:B------:R-:W-:Y:S04]  /*455d0*/  STL.64 [R1+0x140], R24 ;  /* 0x0001401801007387 */ /* 0x000fe80000100a00 */
[----:B------:R-:W-:Y:S04]  /*455e0*/  STL.64 [R1+0x148], R26 ;  /* 0x0001481a01007387 */ /* 0x000fe80000100a00 */
        /* <DEDUP_REMOVED lines=12> */
[----:B---3--:R0:W-:Y:S04]  /*456b0*/  STL [R1+0x2004], R20 ;  /* 0x0020041401007387 */ /* 0x0081e80000100800 */
        /* <DEDUP_REMOVED lines=26> */
[----:B------:R-:W4:Y:S04]  /*45860*/  LDL.LU R28, [R1+0x1934] ;  /* 0x00193400011c7983 */ /* 0x000f280000300800 */
[----:B------:R-:W4:Y:S04]  /*45870*/  LDL.LU R29, [R1+0x1958] ;  /* 0x00195800011d7983 */ /* 0x000f280000300800 */
[----:B------:R-:W4:Y:S04]  /*45880*/  LDL.LU R16, [R1+0x192c] ;  /* 0x00192c0001107983 */ /* 0x000f280000300800 */
[----:B------:R-:W4:Y:S04]  /*45890*/  LDL.LU R17, [R1+0x1950] ;  /* 0x0019500001117983 */ /* 0x000f280000300800 */
[----:B------:R-:W4:Y:S01]  /*458a0*/  LDL.LU R18, [R1+0x1924] ;  /* 0x0019240001127983 */ /* 0x000f220000300800 */
[----:B------:R-:W-:-:S03]  /*458b0*/  IMAD.MOV.U32 R27, RZ, RZ, R0 ;  /* 0x000000ffff1b7224 */ /* 0x000fc600078e0000 */
[----:B------:R-:W4:Y:S04]  /*458c0*/  LDL.LU R19, [R1+0x1948] ;  /* 0x0019480001137983 */ /* 0x000f280000300800 */
[----:B------:R-:W4:Y:S04]  /*458d0*/  LDL.LU R0, [R1+0x191c] ;  /* 0x00191c0001007983 */ /* 0x000f280000300800 */
[----:B------:R-:W-:Y:S04]  /*458e0*/  STL.64 [R1+0xb0], R4 ;  /* 0x0000b00401007387 */ /* 0x000fe80000100a00 */
[----:B------:R0:W-:Y:S04]  /*458f0*/  STL.64 [R1+0xb8], R6 ;  /* 0x0000b80601007387 */ /* 0x0001e80000100a00 */
[----:B0-----:R-:W2:Y:S04]  /*45900*/  LDL.LU.64 R6, [R1+0x2050] ;  /* 0x0020500001067983 */ /* 0x001ea80000300a00 */
[----:B------:R-:W2:Y:S04]  /*45910*/  LDL.LU.64 R4, [R1+0x2048] ;  /* 0x0020480001047983 */ /* 0x000ea80000300a00 */
[----:B------:R-:W4:Y:S04]  /*45920*/  LDL.LU R10, [R1+0x195c] ;  /* 0x00195c00010a7983 */ /* 0x000f280000300800 */
[----:B------:R-:W4:Y:S01]  /*45930*/  LDL.LU R11, [R1+0xfb0] ;  /* 0x000fb000010b7983 */ /* 0x000f220000300800 */
[----:B--2---:R-:W-:-:S15]  /*45940*/  HMMA.16816.F32 R4, R12, R8, R4 ;  /* 0x000000080c04723c */ /* 0x004fde0000001804 */
[----:B------:R-:W-:-:S08]  /*45950*/  NOP ;  /* 0x0000000000007918 */ /* 0x000fd00000000000 */
        /* <DEDUP_REMOVED lines=13> */
[----:B------:R-:W4:Y:S01]  /*45a30*/  LDL.LU R7, [R1+0x196c] ;  /* 0x00196c0001077983 */ /* 0x000f220000300800 */
[----:B---3--:R-:W-:-:S15]  /*45a40*/  HMMA.16816.F32 R20, R12, R4, R20 ;  /* 0x000000040c14723c */ /* 0x008fde0000001814 */
[----:B------:R-:W-:-:S08]  /*45a50*/  NOP ;  /* 0x0000000000007918 */ /* 0x000fd00000000000 */
[----:B------:R-:W-:Y:S04]  /*45a60*/  STL.64 [R1+0x20], R20 ;  /* 0x0000201401007387 */ /* 0x000fe80000100a00 */
[----:B------:R0:W-:Y:S04]  /*45a70*/  STL.64 [R1+0x28], R22 ;  /* 0x0000281601007387 */ /* 0x0001e80000100a00 */
[----:B0-----:R-:W3:Y:S04]  /*45a80*/  LDL.LU.64 R22, [R1+0x2020] ;  /* 0x0020200001167983 */ /* 0x001ee80000300a00 */
[----:B------:R-:W2:Y:S01]  /*45a90*/  LDL.LU.64 R20, [R1+0x2018] ;  /* 0x0020180001147983 */ /* 0x000ea20000300a00 */
[----:B------:R-:W-:Y:S01]  /*45aa0*/  HMMA.16816.F32 R12, R12, R2, R24 ;  /* 0x000000020c0c723c */ /* 0x000fe20000001818 */
[----:B------:R-:W0:Y:S02]  /*45ab0*/  LDC R2, c[0x0][0x230] ;  /* 0x00008c00ff027b82 */ /* 0x000e240000000800 */
[----:B------:R-:W4:Y:S04]  /*45ac0*/  LDL.LU R4, [R1+0xfb4] ;  /* 0x000fb40001047983 */ /* 0x000f280000300800 */
[----:B------:R-:W3:Y:S04]  /*45ad0*/  LDL.LU R5, [R1+0xfbc] ;  /* 0x000fbc0001057983 */ /* 0x000ee80000300800 */
[----:B------:R-:W3:Y:S04]  /*45ae0*/  LDL.LU.64 R26, [R1+0x2010] ;  /* 0x00201000011a7983 */ /* 0x000ee80000300a00 */
[----:B------:R-:W3:Y:S01]  /*45af0*/  LDL.LU.64 R24, [R1+0x2008] ;  /* 0x0020080001187983 */ /* 0x000ee20000300a00 */
[----:B0-----:R-:W-:-:S07]  /*45b00*/  VIADD R2, R2, 0x3f ;  /* 0x0000003f02027836 */ /* 0x001fce0000000000 */
[----:B------:R-:W-:Y:S01]  /*45b10*/  STL.64 [R1+0x30], R12 ;  /* 0x0000300c01007387 */ /* 0x000fe20000100a00 */
[----:B------:R-:W-:-:S03]  /*45b20*/  SHF.R.S32.HI R3, RZ, 0x1f, R2 ;  /* 0x0000001fff037819 */ /* 0x000fc60000011402 */
[----:B------:R-:W-:Y:S01]  /*45b30*/  STL.64 [R1+0x38], R14 ;  /* 0x0000380e01007387 */ /* 0x000fe20000100a00 */
[----:B------:R-:W-:-:S03]  /*45b40*/  LEA.HI R2, R3, R2, RZ, 0x6 ;  /* 0x0000000203027211 */ /* 0x000fc600078f30ff */
[----:B------:R-:W3:Y:S01]  /*45b50*/  LDL.LU R3, [R1+0xfac] ;  /* 0x000fac0001037983 */ /* 0x000ee20000300800 */
[----:B------:R-:W-:Y:S01]  /*45b60*/  SHF.R.S32.HI R2, RZ, 0x6, R2 ;  /* 0x00000006ff027819 */ /* 0x000fe20000011402 */
[----:B--2---:R-:W-:-:S05]  /*45b70*/  VIADD R20, R20, 0x1 ;  /* 0x0000000114147836 */ /* 0x004fca0000000000 */
[----:B------:R0:W-:Y:S01]  /*45b80*/  STL [R1+0x10e4], R20 ;  /* 0x0010e41401007387 */ /* 0x0001e20000100800 */
[----:B------:R-:W-:-:S03]  /*45b90*/  ISETP.NE.U32.AND P0, PT, R20, R2, PT ;  /* 0x000000021400720c */ /* 0x000fc60003f05070 */
[----:B0-----:R-:W2:Y:S01]  /*45ba0*/  LDL.LU R20, [R1+0x2004] ;  /* 0x0020040001147983 */ /* 0x001ea20000300800 */
[----:B----4-:R-:W-:Y:S02]  /*45bb0*/  IADD3 R4, P5, R4, UR38, RZ ;  /* 0x0000002604047c10 */ /* 0x010fe4000ffbe0ff */
[----:B---3--:R-:W-:Y:S02]  /*45bc0*/  IADD3 R5, P6, R5, UR38, RZ ;  /* 0x0000002605057c10 */ /* 0x008fe4000ffde0ff */
[----:B------:R-:W-:Y:S02]  /*45bd0*/  IADD3 R6, P1, R6, UR38, RZ ;  /* 0x0000002606067c10 */ /* 0x000fe4000ff3e0ff */
[----:B------:R-:W-:Y:S02]  /*45be0*/  IADD3 R7, P2, R7, UR38, RZ ;  /* 0x0000002607077c10 */ /* 0x000fe4000ff5e0ff */
[----:B------:R-:W-:Y:S02]  /*45bf0*/  IADD3 R8, P3, R8, UR38, RZ ;  /* 0x0000002608087c10 */ /* 0x000fe4000ff7e0ff */
[----:B------:R-:W-:-:S02]  /*45c00*/  IADD3.X R11, R11, UR25, RZ, P5, !PT ;  /* 0x000000190b0b7c10 */ /* 0x000fc4000affe4ff */
[----:B------:R-:W-:Y:S02]  /*45c10*/  IADD3.X R21, R21, UR25, RZ, P6, !PT ;  /* 0x0000001915157c10 */ /* 0x000fe4000b7fe4ff */
[----:B------:R-:W-:Y:S02]  /*45c20*/  IADD3 R22, P6, R22, UR38, RZ ;  /* 0x0000002616167c10 */ /* 0x000fe4000ffde0ff */
[----:B------:R-:W-:Y:S02]  /*45c30*/  IADD3.X R23, R23, UR25, RZ, P1, !PT ;  /* 0x0000001917177c10 */ /* 0x000fe40008ffe4ff */
[----:B------:R-:W-:-:S04]  /*45c40*/  IADD3 R3, P4, R3, UR38, RZ ;  /* 0x0000002603037c10 */ /* 0x000fc8000ff9e0ff */
[----:B------:R-:W-:Y:S01]  /*45c50*/  IADD3.X R9, R9, UR25, RZ, P4, !PT ;  /* 0x0000001909097c10 */ /* 0x000fe2000a7fe4ff */
[----:B------:R-:W-:Y:S04]  /*45c60*/  STL [R1+0xfac], R3 ;  /* 0x000fac0301007387 */ /* 0x000fe80000100800 */
[----:B------:R-:W-:Y:S04]  /*45c70*/  STL [R1+0xfb4], R4 ;  /* 0x000fb40401007387 */ /* 0x000fe80000100800 */
[----:B------:R-:W-:Y:S01]  /*45c80*/  STL [R1+0xfbc], R5 ;  /* 0x000fbc0501007387 */ /* 0x000fe20000100800 */
[----:B------:R-:W-:-:S03]  /*45c90*/  IADD3 R10, P4, R10, UR38, RZ ;  /* 0x000000260a0a7c10 */ /* 0x000fc6000ff9e0ff */
[----:B------:R-:W-:Y:S04]  /*45ca0*/  STL [R1+0xfc4], R6 ;  /* 0x000fc40601007387 */ /* 0x000fe80000100800 */
[----:B------:R-:W-:Y:S04]  /*45cb0*/  STL [R1+0x196c], R7 ;  /* 0x00196c0701007387 */ /* 0x000fe80000100800 */
[----:B------:R-:W-:Y:S04]  /*45cc0*/  STL [R1+0x1964], R8 ;  /* 0x0019640801007387 */ /* 0x000fe80000100800 */
[----:B------:R-:W-:Y:S04]  /*45cd0*/  STL [R1+0xfa8], R9 ;  /* 0x000fa80901007387 */ /* 0x000fe80000100800 */
[----:B------:R-:W-:Y:S04]  /*45ce0*/  STL [R1+0x195c], R10 ;  /* 0x00195c0a01007387 */ /* 0x000fe80000100800 */
[----:B------:R-:W-:Y:S01]  /*45cf0*/  STL [R1+0xfb0], R11 ;  /* 0x000fb00b01007387 */ /* 0x000fe20000100800 */
[----:B------:R-:W-:-:S02]  /*45d00*/  IADD3 R24, P1, R24, UR38, RZ ;  /* 0x0000002618187c10 */ /* 0x000fc4000ff3e0ff */
[----:B------:R-:W-:Y:S02]  /*45d10*/  IADD3.X R25, R25, UR25, RZ, P2, !PT ;  /* 0x0000001919197c10 */ /* 0x000fe400097fe4ff */
[----:B------:R-:W-:Y:S02]  /*45d20*/  IADD3 R26, P2, R26, UR38, RZ ;  /* 0x000000261a1a7c10 */ /* 0x000fe4000ff5e0ff */
[----:B------:R-:W-:Y:S02]  /*45d30*/  IADD3.X R27, R27, UR25, RZ, P3, !PT ;  /* 0x000000191b1b7c10 */ /* 0x000fe40009ffe4ff */
[----:B------:R-:W-:Y:S02]  /*45d40*/  IADD3 R28, P3, R28, UR38, RZ ;  /* 0x000000261c1c7c10 */ /* 0x000fe4000ff7e0ff */
[----:B------:R-:W-:Y:S02]  /*45d50*/  IADD3.X R29, R29, UR25, RZ, P4, !PT ;  /* 0x000000191d1d7c10 */ /* 0x000fe4000a7fe4ff */
[----:B------:R-:W-:-:S02]  /*45d60*/  IADD3 R16, P4, R16, UR38, RZ ;  /* 0x0000002610107c10 */ /* 0x000fc4000ff9e0ff */
[----:B--2---:R-:W-:-:S05]  /*45d70*/  IADD3 R20, P5, R20, UR38, RZ ;  /* 0x0000002614147c10 */ /* 0x004fca000ffbe0ff */
[----:B------:R-:W-:Y:S04]  /*45d80*/  STL [R1+0x1954], R20 ;  /* 0x0019541401007387 */ /* 0x000fe80000100800 */
[----:B------:R-:W-:Y:S04]  /*45d90*/  STL [R1+0xfb8], R21 ;  /* 0x000fb81501007387 */ /* 0x000fe80000100800 */
[----:B------:R-:W-:Y:S04]  /*45da0*/  STL [R1+0x194c], R22 ;  /* 0x00194c1601007387 */ /* 0x000fe80000100800 */
[----:B------:R-:W-:Y:S04]  /*45db0*/  STL [R1+0xfc0], R23 ;  /* 0x000fc01701007387 */ /* 0x000fe80000100800 */
[----:B------:R-:W-:Y:S04]  /*45dc0*/  STL [R1+0x1944], R24 ;  /* 0x0019441801007387 */ /* 0x000fe80000100800 */
[----:B------:R-:W-:Y:S04]  /*45dd0*/  STL [R1+0x1968], R25 ;  /* 0x0019681901007387 */ /* 0x000fe80000100800 */
[----:B------:R-:W-:Y:S01]  /*45de0*/  STL [R1+0x193c], R26 ;  /* 0x00193c1a01007387 */ /* 0x000fe20000100800 */
[----:B------:R-:W-:-:S03]  /*45df0*/  IADD3.X R17, R17, UR25, RZ, P5, !PT ;  /* 0x0000001911117c10 */ /* 0x000fc6000affe4ff */
[----:B------:R-:W-:Y:S04]  /*45e00*/  STL [R1+0x1960], R27 ;  /* 0x0019601b01007387 */ /* 0x000fe80000100800 */
[----:B------:R-:W-:Y:S04]  /*45e10*/  STL [R1+0x1934], R28 ;  /* 0x0019341c01007387 */ /* 0x000fe80000100800 */
[----:B------:R-:W-:Y:S04]  /*45e20*/  STL [R1+0x1958], R29 ;  /* 0x0019581d01007387 */ /* 0x000fe80000100800 */
[----:B------:R-:W-:Y:S04]  /*45e30*/  STL [R1+0x192c], R16 ;  /* 0x00192c1001007387 */ /* 0x000fe80000100800 */
[----:B------:R-:W-:Y:S04]  /*45e40*/  STL [R1+0x1950], R17 ;  /* 0x0019501101007387 */ /* 0x000fe80000100800 */
[----:B------:R-:W2:Y:S01]  /*45e50*/  LDL.LU R12, [R1+0x1938] ;  /* 0x00193800010c7983 */ /* 0x000ea20000300800 */
[----:B------:R-:W-:-:S02]  /*45e60*/  IADD3 R18, P5, R18, UR38, RZ ;  /* 0x0000002612127c10 */ /* 0x000fc4000ffbe0ff */
[----:B------:R-:W-:-:S03]  /*45e70*/  IADD3.X R19, R19, UR25, RZ, P6, !PT ;  /* 0x0000001913137c10 */ /* 0x000fc6000b7fe4ff */
[----:B------:R-:W-:Y:S04]  /*45e80*/  STL [R1+0x1924], R18 ;  /* 0x0019241201007387 */ /* 0x000fe80000100800 */
[----:B--2---:R0:W-:Y:S04]  /*45e90*/  STL [R1+0x1ffc], R12 ;  /* 0x001ffc0c01007387 */ /* 0x0041e80000100800 */
[----:B------:R-:W-:Y:S04]  /*45ea0*/  STL [R1+0x1948], R19 ;  /* 0x0019481301007387 */ /* 0x000fe80000100800 */
[----:B0-----:R-:W2:Y:S01]  /*45eb0*/  LDL.LU R12, [R1+0x1914] ;  /* 0x00191400010c7983 */ /* 0x001ea20000300800 */
[----:B------:R-:W-:-:S05]  /*45ec0*/  IADD3 R0, P6, R0, UR38, RZ ;  /* 0x0000002600007c10 */ /* 0x000fca000ffde0ff */
[----:B------:R-:W-:Y:S04]  /*45ed0*/  STL [R1+0x191c], R0 ;  /* 0x00191c0001007387 */ /* 0x000fe80000100800 */
[----:B--2---:R0:W-:Y:S04]  /*45ee0*/  STL [R1+0x2000], R12 ;  /* 0x0020000c01007387 */ /* 0x0041e80000100800 */
[----:B0-----:R-:W2:Y:S04]  /*45ef0*/  LDL.LU R12, [R1+0x1940] ;  /* 0x00194000010c7983 */ /* 0x001ea80000300800 */
[----:B------:R-:W3:Y:S04]  /*45f00*/  LDL.LU R13, [R1+0x190c] ;  /* 0x00190c00010d7983 */ /* 0x000ee80000300800 */
[----:B------:R-:W4:Y:S04]  /*45f10*/  LDL.LU R14, [R1+0x1930] ;  /* 0x00193000010e7983 */ /* 0x000f280000300800 */
        /* <DEDUP_REMOVED lines=25> */
[----:B------:R-:W3:Y:S01]  /*460b0*/  LDL.LU R0, [R1+0x18c8] ;  /* 0x0018c80001007983 */ /* 0x000ee20000300800 */
[----:B--2---:R-:W-:-:S05]  /*460c0*/  IADD3.X R12, R12, UR25, RZ, P1, !PT ;  /* 0x000000190c0c7c10 */ /* 0x004fca0008ffe4ff */
[----:B------:R0:W-:Y:S04]  /*460d0*/  STL [R1+0x1940], R12 ;  /* 0x0019400c01007387 */ /* 0x0001e80000100800 */
[----:B0-----:R-:W2:Y:S02]  /*460e0*/  LDL.LU R12, [R1+0x2000] ;  /* 0x00200000010c7983 */ /* 0x001ea40000300800 */
[----:B--2---:R-:W-:-:S05]  /*460f0*/  IADD3 R12, P1, R12, UR38, RZ ;  /* 0x000000260c0c7c10 */ /* 0x004fca000ff3e0ff */
[----:B------:R0:W-:Y:S04]  /*46100*/  STL [R1+0x1914], R12 ;  /* 0x0019140c01007387 */ /* 0x0001e80000100800 */
[----:B0-----:R-:W2:Y:S01]  /*46110*/  LDL.LU R12, [R1+0x1ffc] ;  /* 0x001ffc00010c7983 */ /* 0x001ea20000300800 */
[----:B----4-:R-:W-:Y:S02]  /*46120*/  IADD3.X R14, R14, UR25, RZ, P3, !PT ;  /* 0x000000190e0e7c10 */ /* 0x010fe40009ffe4ff */
[----:B---3--:R-:W-:Y:S02]  /*46130*/  IADD3 R15, P3, R15, UR38, RZ ;  /* 0x000000260f0f7c10 */ /* 0x008fe4000ff7e0ff */
[----:B------:R-:W-:Y:S02]  /*46140*/  IADD3.X R2, R2, UR25, RZ, P4, !PT ;  /* 0x0000001902027c10 */ /* 0x000fe4000a7fe4ff */
[----:B------:R-:W-:-:S02]  /*46150*/  IADD3 R3, P4, R3, UR38, RZ ;  /* 0x0000002603037c10 */ /* 0x000fc4000ff9e0ff */
[----:B------:R-:W-:Y:S02]  /*46160*/  IADD3.X R4, R4, UR25, RZ, P5, !PT ;  /* 0x0000001904047c10 */ /* 0x000fe4000affe4ff */
[----:B------:R-:W-:Y:S02]  /*46170*/  IADD3 R5, P5, R5, UR38, RZ ;  /* 0x0000002605057c10 */ /* 0x000fe4000ffbe0ff */
[----:B------:R-:W-:Y:S02]  /*46180*/  IADD3.X R6, R6, UR25, RZ, P6, !PT ;  /* 0x0000001906067c10 */ /* 0x000fe4000b7fe4ff */
[----:B------:R-:W-:Y:S02]  /*46190*/  IADD3 R7, P6, R7, UR38, RZ ;  /* 0x0000002607077c10 */ /* 0x000fe4000ffde0ff */
        /* <DEDUP_REMOVED lines=12> */
[----:B--2---:R-:W-:Y:S02]  /*46260*/  IADD3.X R12, R12, UR25, RZ, P2, !PT ;  /* 0x000000190c0c7c10 */ /* 0x004fe400097fe4ff */
[----:B------:R-:W-:-:S03]  /*46270*/  IADD3 R13, P2, R13, UR38, RZ ;  /* 0x000000260d0d7c10 */ /* 0x000fc6000ff5e0ff */
[----:B------:R0:W-:Y:S04]  /*46280*/  STL [R1+0x1938], R12 ;  /* 0x0019380c01007387 */ /* 0x0001e80000100800 */
        /* <DEDUP_REMOVED lines=8> */
[----:B------:R-:W-:Y:S01]  /*46310*/  STL [R1+0x1918], R6 ;  /* 0x0019180601007387 */ /* 0x000fe20000100800 */
[----:B------:R-:W-:-:S03]  /*46320*/  IADD3 R11, P2, R11, UR38, RZ ;  /* 0x000000260b0b7c10 */ /* 0x000fc6000ff5e0ff */
        /* <DEDUP_REMOVED lines=19> */
[----:B0-----:R-:W2:Y:S01]  /*46460*/  LDL.LU R12, [R1+0x1894] ;  /* 0x00189400010c7983 */ /* 0x001ea20000300800 */
[----:B------:R-:W-:-:S02]  /*46470*/  IADD3.X R18, R18, UR25, RZ, P3, !PT ;  /* 0x0000001912127c10 */ /* 0x000fc40009ffe4ff */
[----:B------:R-:W-:-:S03]  /*46480*/  IADD3 R19, P3, R19, UR38, RZ ;  /* 0x0000002613137c10 */ /* 0x000fc6000ff7e0ff */
[----:B------:R-:W-:Y:S04]  /*46490*/  STL [R1+0x18d0], R18 ;  /* 0x0018d01201007387 */ /* 0x000fe80000100800 */
[----:B--2---:R0:W-:Y:S04]  /*464a0*/  STL [R1+0x1ff4], R12 ;  /* 0x001ff40c01007387 */ /* 0x0041e80000100800 */
[----:B------:R-:W-:Y:S04]  /*464b0*/  STL [R1+0x18a4], R19 ;  /* 0x0018a41301007387 */ /* 0x000fe80000100800 */
[----:B0-----:R-:W2:Y:S01]  /*464c0*/  LDL.LU R12, [R1+0x18c0] ;  /* 0x0018c000010c7983 */ /* 0x001ea20000300800 */
[----:B------:R-:W-:-:S05]  /*464d0*/  IADD3.X R0, R0, UR25, RZ, P4, !PT ;  /* 0x0000001900007c10 */ /* 0x000fca000a7fe4ff */
[----:B------:R-:W-:Y:S04]  /*464e0*/  STL [R1+0x18c8], R0 ;  /* 0x0018c80001007387 */ /* 0x000fe80000100800 */
[----:B--2---:R0:W-:Y:S04]  /*464f0*/  STL [R1+0x1ff8], R12 ;  /* 0x001ff80c01007387 */ /* 0x0041e80000100800 */
        /* <DEDUP_REMOVED lines=29> */
[----:B--2---:R-:W-:-:S05]  /*466d0*/  IADD3 R12, P4, R12, UR38, RZ ;  /* 0x000000260c0c7c10 */ /* 0x004fca000ff9e0ff */
[----:B------:R0:W-:Y:S04]  /*466e0*/  STL [R1+0x189c], R12 ;  /* 0x00189c0c01007387 */ /* 0x0001e80000100800 */
[----:B0-----:R-:W2:Y:S02]  /*466f0*/  LDL.LU R12, [R1+0x1ff8] ;  /* 0x001ff800010c7983 */ /* 0x001ea40000300800 */
[----:B--2---:R-:W-:-:S05]  /*46700*/  IADD3.X R12, R12, UR25, RZ, P5, !PT ;  /* 0x000000190c0c7c10 */ /* 0x004fca000affe4ff */
[----:B------:R0:W-:Y:S04]  /*46710*/  STL [R1+0x18c0], R12 ;  /* 0x0018c00c01007387 */ /* 0x0001e80000100800 */
[----:B0-----:R-:W2:Y:S01]  /*46720*/  LDL.LU R12, [R1+0x1ff4] ;  /* 0x001ff400010c7983 */ /* 0x001ea20000300800 */
[----:B---3--:R-:W-:Y:S02]  /*46730*/  IADD3.X R13, R13, UR25, RZ, P6, !PT ;  /* 0x000000190d0d7c10 */ /* 0x008fe4000b7fe4ff */
[----:B----4-:R-:W-:Y:S02]  /*46740*/  IADD3 R14, P6, R14, UR38, RZ ;  /* 0x000000260e0e7c10 */ /* 0x010fe4000ffde0ff */
        /* <DEDUP_REMOVED lines=19> */
[----:B--2---:R-:W-:-:S05]  /*46880*/  IADD3 R12, P5, R12, UR38, RZ ;  /* 0x000000260c0c7c10 */ /* 0x004fca000ffbe0ff */
[----:B------:R0:W-:Y:S04]  /*46890*/  STL [R1+0x1894], R12 ;  /* 0x0018940c01007387 */ /* 0x0001e80000100800 */
        /* <DEDUP_REMOVED lines=29> */
[----:B0-----:R-:W2:Y:S01]  /*46a70*/  LDL.LU R12, [R1+0x1840] ;  /* 0x00184000010c7983 */ /* 0x001ea20000300800 */
        /* <DEDUP_REMOVED lines=2005> */
[----:B------:R-:W-:-:S02]  /*4e7d0*/  IADD3.X R18, R18, UR54, RZ, P2, !PT ;  /* 0x0000003612127c10 */ /* 0x000fc400097fe4ff */
[----:B--2---:R-:W-:Y:S02]  /*4e7e0*/  IADD3.X R12, R12, UR54, RZ, P1, !PT ;  /* 0x000000360c0c7c10 */ /* 0x004fe40008ffe4ff */
        /* <DEDUP_REMOVED lines=31> */
[----:B------:R0:W-:Y:S04]  /*4e9e0*/  STL [R1+0x1cb0], R0 ;  /* 0x001cb00001007387 */ /* 0x0001e80000100800 */
[----:B------:R-:W-:Y:S04]  /*4e9f0*/  STL [R1+0x1ca8], R18 ;  /* 0x001ca81201007387 */ /* 0x000fe80000100800 */
[----:B0-----:R-:W2:Y:S01]  /*4ea00*/  LDL.LU R0, [R1+0x1d24] ;  /* 0x001d240001007983 */ /* 0x001ea20000300800 */
[----:B------:R-:W-:-:S05]  /*4ea10*/  IADD3 R19, P2, R19, UR4, RZ ;  /* 0x0000000413137c10 */ /* 0x000fca000ff5e0ff */
[----:B------:R-:W-:Y:S04]  /*4ea20*/  STL [R1+0x1d14], R19 ;  /* 0x001d141301007387 */ /* 0x000fe80000100800 */
[----:B--2---:R0:W-:Y:S04]  /*4ea30*/  STL [R1+0x1f44], R0 ;  /* 0x001f440001007387 */ /* 0x0041e80000100800 */
[----:B0-----:R-:W2:Y:S04]  /*4ea40*/  LDL.LU R0, [R1+0x1cb8] ;  /* 0x001cb80001007983 */ /* 0x001ea80000300800 */
        /* <DEDUP_REMOVED lines=58> */
[----:B------:R-:W-:Y:S02]  /*4edf0*/  IADD3.X R17, R17, UR54, RZ, P1, !PT ;  /* 0x0000003611117c10 */ /* 0x000fe40008ffe4ff */
[----:B------:R-:W-:Y:S02]  /*4ee00*/  IADD3.X R19, R19, UR54, RZ, P3, !PT ;  /* 0x0000003613137c10 */ /* 0x000fe40009ffe4ff */
[----:B------:R-:W-:Y:S02]  /*4ee10*/  IADD3.X R18, R18, UR54, RZ, P2, !PT ;  /* 0x0000003612127c10 */ /* 0x000fe400097fe4ff */
[----:B--2---:R-:W-:-:S05]  /*4ee20*/  IADD3 R0, P4, R0, UR4, RZ ;  /* 0x0000000400007c10 */ /* 0x004fca000ff9e0ff */
[----:B------:R0:W-:Y:S01]  /*4ee30*/  STL [R1+0x1d24], R0 ;  /* 0x001d240001007387 */ /* 0x0001e20000100800 */
[----:B------:R-:W-:Y:S02]  /*4ee40*/  IADD3.X R8, R8, UR54, RZ, P4, !PT ;  /* 0x0000003608087c10 */ /* 0x000fe4000a7fe4ff */
[----:B------:R-:W-:Y:S01]  /*4ee50*/  IADD3 R9, P4, R9, UR4, RZ ;  /* 0x0000000409097c10 */ /* 0x000fe2000ff9e0ff */
[----:B0-----:R1:W5:Y:S04]  /*4ee60*/  LDL.LU R0, [R1+0x1f40] ;  /* 0x001f400001007983 */ /* 0x0013680000300800 */
[----:B------:R1:W-:Y:S04]  /*4ee70*/  STL [R1+0x1cc0], R12 ;  /* 0x001cc00c01007387 */ /* 0x0003e80000100800 */
        /* <DEDUP_REMOVED lines=16> */
[----:B------:R1:W-:Y:S01]  /*4ef80*/  STL [R1+0x1d58], R23 ;  /* 0x001d581701007387 */ /* 0x0003e20000100800 */
[----:B------:R-:W-:-:S03]  /*4ef90*/  IADD3.X R28, R28, UR54, RZ, P4, !PT ;  /* 0x000000361c1c7c10 */ /* 0x000fc6000a7fe4ff */
        /* <DEDUP_REMOVED lines=10> */
[----:B------:R-:W-:Y:S05]  /*4f040*/  @P0 BRA `(.L_x_2) ;  /* 0xfffffc7400040947 */ /* 0x000fea000383ffff */
.L_x_1:
[----:B-1----:R-:W2:Y:S01]  /*4f050*/  LDL.LU R25, [R1+0x1c0] ;  /* 0x0001c00001197983 */ /* 0x002ea20000300800 */
[----:B------:R-:W-:Y:S01]  /*4f060*/  ULDC.64 UR8, c[0x0][0x228] ;  /* 0x00008a0000087ab9 */ /* 0x000fe20000000a00 */
[----:B------:R-:W-:Y:S01]  /*4f070*/  ULDC.64 UR6, c[0x0][0x228] ;  /* 0x00008a0000067ab9 */ /* 0x000fe20000000a00 */
[----:B------:R-:W-:Y:S01]  /*4f080*/  ULDC.64 UR10, c[0x0][0x228] ;  /* 0x00008a00000a7ab9 */ /* 0x000fe20000000a00 */
[----:B------:R-:W-:Y:S01]  /*4f090*/  ULDC.64 UR12, c[0x0][0x228] ;  /* 0x00008a00000c7ab9 */ /* 0x000fe20000000a00 */
[----:B------:R-:W1:Y:S01]  /*4f0a0*/  S2UR UR5, SR_CgaCtaId ;  /* 0x00000000000579c3 */ /* 0x000e620000008800 */
[----:B------:R-:W-:Y:S01]  /*4f0b0*/  UMOV UR4, 0x400 ;  /* 0x0000040000047882 */ /* 0x000fe20000000000 */
        /* <DEDUP_REMOVED lines=45> */
[----:B------:R-:W-:Y:S06]  /*4f390*/  BAR.SYNC.DEFER_BLOCKING 0x0 ;  /* 0x0000000000007b1d */ /* 0x000fec0000010000 */
[----:B--2---:R2:W-:Y:S04]  /*4f3a0*/  STL [R1+0x2b78], R25 ;  /* 0x002b781901007387 */ /* 0x0045e80000100800 */
[----:B--2---:R-:W2:Y:S04]  /*4f3b0*/  LDL.LU R25, [R1+0x108] ;  /* 0x0001080001197983 */ /* 0x004ea80000300800 */
        /* <DEDUP_REMOVED lines=18> */
[----:B------:R-:W3:Y:S04]  /*4f4e0*/  LDL.LU R24, [R1+0x1c4] ;  /* 0x0001c40001187983 */ /* 0x000ee80000300800 */
[----:B---3--:R3:W-:Y:S04]  /*4f4f0*/  STL [R1+0x2b80], R24 ;  /* 0x002b801801007387 */ /* 0x0087e80000100800 */
[----:B---3--:R-:W3:Y:S04]  /*4f500*/  LDL.LU R24, [R1+0x100] ;  /* 0x0001000001187983 */ /* 0x008ee80000300800 */
        /* <DEDUP_REMOVED lines=15> */
[----:B---3--:R-:W2:Y:S04]  /*4f600*/  LDL.LU R24, [R1+0x50] ;  /* 0x0000500001187983 */ /* 0x008ea80000300800 */
[----:B------:R-:W3:Y:S04]  /*4f610*/  LDL.LU R23, [R1+0x1c8] ;  /* 0x0001c80001177983 */ /* 0x000ee80000300800 */
[----:B------:R-:W3:Y:S04]  /*4f620*/  LDL.LU R22, [R1+0x1cc] ;  /* 0x0001cc0001167983 */ /* 0x000ee80000300800 */
[----:B------:R-:W4:Y:S04]  /*4f630*/  LDL.LU R21, [R1+0x1e0] ;  /* 0x0001e00001157983 */ /* 0x000f280000300800 */
[----:B------:R-:W4:Y:S04]  /*4f640*/  LDL.LU R20, [R1+0x1e4] ;  /* 0x0001e40001147983 */ /* 0x000f280000300800 */
[----:B------:R-:W4:Y:S04]  /*4f650*/  LDL.LU R19, [R1+0x1e8] ;  /* 0x0001e80001137983 */ /* 0x000f280000300800 */
[----:B------:R-:W4:Y:S04]  /*4f660*/  LDL.LU R18, [R1+0x1ec] ;  /* 0x0001ec0001127983 */ /* 0x000f280000300800 */
[----:B------:R0:W-:Y:S04]  /*4f670*/  STL [R1+0x2850], R16 ;  /* 0x0028501001007387 */ /* 0x0001e80000100800 */
[----:B0-----:R-:W3:Y:S04]  /*4f680*/  LDL.LU R16, [R1+0x1ac] ;  /* 0x0001ac0001107983 */ /* 0x001ee80000300800 */
[----:B-----5:R0:W-:Y:S04]  /*4f690*/  STL [R1+0x284c], R0 ;  /* 0x00284c0001007387 */ /* 0x0201e80000100800 */
[----:B0-----:R-:W3:Y:S04]  /*4f6a0*/  LDL.LU R0, [R1+0x1a8] ;  /* 0x0001a80001007983 */ /* 0x001ee80000300800 */
[----:B------:R0:W-:Y:S04]  /*4f6b0*/  STL [R1+0x283c], R17 ;  /* 0x00283c1101007387 */ /* 0x0001e80000100800 */
[----:B0-----:R-:W4:Y:S04]  /*4f6c0*/  LDL.LU R17, [R1+0x1a4] ;  /* 0x0001a40001117983 */ /* 0x001f280000300800 */
[----:B------:R0:W-:Y:S04]  /*4f6d0*/  STL.64 [R1+0x2028], R10 ;  /* 0x0020280a01007387 */ /* 0x0001e80000100a00 */
[----:B0-----:R-:W3:Y:S04]  /*4f6e0*/  LDL.LU R10, [R1+0x19c] ;  /* 0x00019c00010a7983 */ /* 0x001ee80000300800 */
[----:B------:R-:W4:Y:S04]  /*4f6f0*/  LDL.LU R11, [R1+0x1a0] ;  /* 0x0001a000010b7983 */ /* 0x000f280000300800 */
[----:B------:R0:W-:Y:S04]  /*4f700*/  STL.64 [R1+0x2020], R12 ;  /* 0x0020200c01007387 */ /* 0x0001e80000100a00 */
[----:B0-----:R-:W3:Y:S04]  /*4f710*/  LDL.LU R12, [R1+0x194] ;  /* 0x00019400010c7983 */ /* 0x001ee80000300800 */
[----:B------:R-:W3:Y:S04]  /*4f720*/  LDL.LU R13, [R1+0x198] ;  /* 0x00019800010d7983 */ /* 0x000ee80000300800 */
[----:B------:R0:W-:Y:S04]  /*4f730*/  STL.64 [R1+0x2018], R26 ;  /* 0x0020181a01007387 */ /* 0x0001e80000100a00 */
[----:B0-----:R-:W4:Y:S04]  /*4f740*/  LDL.LU R26, [R1+0x17c] ;  /* 0x00017c00011a7983 */ /* 0x001f280000300800 */
        /* <DEDUP_REMOVED lines=13> */
[----:B------:R0:W-:Y:S04]  /*4f820*/  STL [R1+0x1ff0], R14 ;  /* 0x001ff00e01007387 */ /* 0x0001e80000100800 */
[----:B0-----:R-:W4:Y:S04]  /*4f830*/  LDL.LU R14, [R1+0x128] ;  /* 0x00012800010e7983 */ /* 0x001f280000300800 */
[----:B------:R0:W-:Y:S04]  /*4f840*/  STL [R1+0x1fec], R15 ;  /* 0x001fec0f01007387 */ /* 0x0001e80000100800 */
[----:B0-----:R-:W3:Y:S04]  /*4f850*/  LDL.LU R15, [R1+0x124] ;  /* 0x00012400010f7983 */ /* 0x001ee80000300800 */
[----:B------:R0:W-:Y:S04]  /*4f860*/  STL [R1+0x1fe8], R28 ;  /* 0x001fe81c01007387 */ /* 0x0001e80000100800 */
[----:B0-----:R-:W3:Y:S04]  /*4f870*/  LDL.LU R28, [R1+0x120] ;  /* 0x00012000011c7983 */ /* 0x001ee80000300800 */
[----:B------:R0:W-:Y:S04]  /*4f880*/  STL [R1+0x1fe4], R29 ;  /* 0x001fe41d01007387 */ /* 0x0001e80000100800 */
[----:B0-----:R-:W4:Y:S01]  /*4f890*/  LDL.LU R29, [R1+0x10c] ;  /* 0x00010c00011d7983 */ /* 0x001f220000300800 */
[----:B--2---:R-:W-:-:S03]  /*4f8a0*/  F2FP.SATFINITE.E4M3.F32.PACK_AB_MERGE_C R25, R25, R24, RZ ;  /* 0x000000181919723e */ /* 0x004fc600048070ff */
[----:B------:R-:W2:Y:S04]  /*4f8b0*/  LDL.LU R24, [R1+0x2bc0] ;  /* 0x002bc00001187983 */ /* 0x000ea80000300800 */
[----:B------:R0:W-:Y:S04]  /*4f8c0*/  STL [R1+0x248], R25 ;  /* 0x0002481901007387 */ /* 0x0001e80000100800 */
[----:B0-----:R-:W2:Y:S02]  /*4f8d0*/  LDL.LU R25, [R1+0x2bbc] ;  /* 0x002bbc0001197983 */ /* 0x001ea40000300800 */
[----:B--2---:R-:W-:-:S02]  /*4f8e0*/  F2FP.SATFINITE.E4M3.F32.PACK_AB_MERGE_C R25, R25, R24, RZ ;  /* 0x000000181919723e */ /* 0x004fc400048070ff */
        /* <DEDUP_REMOVED lines=30> */
[----:B0-----:R-:W2:Y:S01]  /*4fad0*/  LDL.LU R25, [R1+0x2b7c] ;  /* 0x002b7c0001197983 */ /* 0x001ea20000300800 */
[----:B---3--:R-:W-:Y:S02]  /*4fae0*/  F2FP.SATFINITE.E4M3.F32.PACK_AB_MERGE_C R15, R15, R28, RZ ;  /* 0x0000001c0f0f723e */ /* 0x008fe400048070ff */
[----:B----4-:R-:W-:-:S02]  /*4faf0*/  F2FP.SATFINITE.E4M3.F32.PACK_AB_MERGE_C R14, R8, R14, RZ ;  /* 0x0000000e080e723e */ /* 0x010fc400048070ff */
[----:B------:R-:W-:Y:S02]  /*4fb00*/  F2FP.SATFINITE.E4M3.F32.PACK_AB_MERGE_C R8, R6, R9, RZ ;  /* 0x000000090608723e */ /* 0x000fe400048070ff */
[----:B------:R-:W-:Y:S02]  /*4fb10*/  F2FP.SATFINITE.E4M3.F32.PACK_AB_MERGE_C R6, R4, R7, RZ ;  /* 0x000000070406723e */ /* 0x000fe400048070ff */
[----:B------:R-:W-:Y:S02]  /*4fb20*/  F2FP.SATFINITE.E4M3.F32.PACK_AB_MERGE_C R4, R2, R5, RZ ;  /* 0x000000050204723e */ /* 0x000fe400048070ff */
[----:B--2---:R-:W-:Y:S02]  /*4fb30*/  F2FP.SATFINITE.E4M3.F32.PACK_AB_MERGE_C R29, R29, R25, RZ ;  /* 0x000000191d1d723e */ /* 0x004fe400048070ff */
[----:B------:R-:W2:Y:S01]  /*4fb40*/  LDL.LU R25, [R1+0x2b78] ;  /* 0x002b780001197983 */ /* 0x000ea20000300800 */
[----:B------:R-:W-:Y:S02]  /*4fb50*/  F2FP.SATFINITE.E4M3.F32.PACK_AB_MERGE_C R2, R26, R3, RZ ;  /* 0x000000031a02723e */ /* 0x000fe400048070ff */
[----:B------:R-:W-:Y:S01]  /*4fb60*/  F2FP.SATFINITE.E4M3.F32.PACK_AB_MERGE_C R3, R17, R11, RZ ;  /* 0x0000000b1103723e */ /* 0x000fe200048070ff */
[----:B------:R-:W-:Y:S04]  /*4fb70*/  STL [R1+0x14a0], R29 ;  /* 0x0014a01d01007387 */ /* 0x000fe80000100800 */
[----:B------:R-:W-:Y:S04]  /*4fb80*/  STL [R1+0x147c], R15 ;  /* 0x00147c0f01007387 */ /* 0x000fe80000100800 */
[----:B------:R-:W-:Y:S04]  /*4fb90*/  STL [R1+0x148c], R14 ;  /* 0x00148c0e01007387 */ /* 0x000fe80000100800 */
[----:B------:R-:W-:Y:S04]  /*4fba0*/  STL [R1+0x2e8], R8 ;  /* 0x0002e80801007387 */ /* 0x000fe80000100800 */
[----:B------:R0:W-:Y:S04]  /*4fbb0*/  STL [R1+0x2ec], R6 ;  /* 0x0002ec0601007387 */ /* 0x0001e80000100800 */
[----:B------:R3:W-:Y:S01]  /*4fbc0*/  STL [R1+0x28c], R4 ;  /* 0x00028c0401007387 */ /* 0x0007e20000100800 */
[----:B0-----:R-:W-:-:S02]  /*4fbd0*/  F2FP.SATFINITE.E4M3.F32.PACK_AB_MERGE_C R6, R12, R27, RZ ;  /* 0x0000001b0c06723e */ /* 0x001fc400048070ff */
[----:B---3--:R-:W-:-:S03]  /*4fbe0*/  F2FP.SATFINITE.E4M3.F32.PACK_AB_MERGE_C R4, R10, R13, RZ ;  /* 0x0000000d0a04723e */ /* 0x008fc600048070ff */
[----:B------:R-:W-:Y:S04]  /*4fbf0*/  STL [R1+0x27f0], R6 ;  /* 0x0027f00601007387 */ /* 0x000fe80000100800 */
[----:B------:R0:W-:Y:S04]  /*4fc00*/  STL [R1+0x284], R2 ;  /* 0x0002840201007387 */ /* 0x0001e80000100800 */
[----:B------:R-:W-:Y:S04]  /*4fc10*/  STL [R1+0x27c], R4 ;  /* 0x00027c0401007387 */ /* 0x000fe80000100800 */
[----:B------:R3:W-:Y:S01]  /*4fc20*/  STL [R1+0x238], R3 ;  /* 0x0002380301007387 */ /* 0x0007e20000100800 */
[----:B0-----:R-:W-:-:S05]  /*4fc30*/  F2FP.SATFINITE.E4M3.F32.PACK_AB_MERGE_C R2, R16, R0, RZ ;  /* 0x000000001002723e */ /* 0x001fca00048070ff */
[----:B------:R0:W-:Y:S01]  /*4fc40*/  STL [R1+0x234], R2 ;  /* 0x0002340201007387 */ /* 0x0001e20000100800 */
[----:B---3--:R-:W-:Y:S02]  /*4fc50*/  F2FP.SATFINITE.E4M3.F32.PACK_AB_MERGE_C R3, R22, R23, RZ ;  /* 0x000000171603723e */ /* 0x008fe400048070ff */
[----:B0-----:R-:W-:Y:S02]  /*4fc60*/  F2FP.SATFINITE.E4M3.F32.PACK_AB_MERGE_C R2, R20, R21, RZ ;  /* 0x000000151402723e */ /* 0x001fe400048070ff */
[----:B--2---:R-:W-:-:S05]  /*4fc70*/  F2FP.SATFINITE.E4M3.F32.PACK_AB_MERGE_C R0, R24, R25, RZ ;  /* 0x000000191800723e */ /* 0x004fca00048070ff */
[----:B------:R0:W-:Y:S04]  /*4fc80*/  STL [R1+0x224], R0 ;  /* 0x0002240001007387 */ /* 0x0001e80000100800 */
[----:B------:R-:W-:Y:S04]  /*4fc90*/  STL [R1+0x220], R3 ;  /* 0x0002200301007387 */ /* 0x000fe80000100800 */
[----:B------:R-:W2:Y:S01]  /*4fca0*/  LDL.LU R17, [R1+0x8ec] ;  /* 0x0008ec0001117983 */ /* 0x000ea20000300800 */
[----:B0-----:R-:W-:-:S03]  /*4fcb0*/  F2FP.SATFINITE.E4M3.F32.PACK_AB_MERGE_C R0, R18, R19, RZ ;  /* 0x000000131200723e */ /* 0x001fc600048070ff */
        /* <DEDUP_REMOVED lines=16> */
[----:B------:R-:W3:Y:S04]  /*4fdc0*/  LDL.LU R5, [R1+0xf94] ;  /* 0x000f940001057983 */ /* 0x000ee80000300800 */
        /* <DEDUP_REMOVED lines=23> */
[----:B------:R-:W4:Y:S04]  /*4ff40*/  LDL.LU R6, [R1+0xf60] ;  /* 0x000f600001067983 */ /* 0x000f280000300800 */
[----:B----4-:R0:W-:Y:S04]  /*4ff50*/  STL [R1+0x2b20], R6 ;  /* 0x002b200601007387 */ /* 0x0101e80000100800 */
[----:B0-----:R-:W4:Y:S04]  /*4ff60*/  LDL.LU R6, [R1+0xf70] ;  /* 0x000f700001067983 */ /* 0x001f280000300800 */
[----:B----4-:R0:W-:Y:S04]  /*4ff70*/  STL [R1+0x2b24], R6 ;  /* 0x002b240601007387 */ /* 0x0101e80000100800 */
[----:B0-----:R-:W4:Y:S04]  /*4ff80*/  LDL.LU R6, [R1+0xf88] ;  /* 0x000f880001067983 */ /* 0x001f280000300800 */
[----:B----4-:R0:W-:Y:S04]  /*4ff90*/  STL [R1+0x2b2c], R6 ;  /* 0x002b2c0601007387 */ /* 0x0101e80000100800 */
[----:B0-----:R-:W4:Y:S01]  /*4ffa0*/  LDL.LU R6, [R1+0xf80] ;  /* 0x000f800001067983 */ /* 0x001f220000300800 */
[----:B--2---:R-:W-:-:S03]  /*4ffb0*/  F2FP.SATFINITE.E4M3.F32.PACK_AB_MERGE_C R17, R17, R5, RZ ;  /* 0x000000051111723e */ /* 0x004fc600048070ff */
[----:B----4-:R0:W-:Y:S04]  /*4ffc0*/  STL [R1+0x2b34], R6 ;  /* 0x002b340601007387 */ /* 0x0101e80000100800 */
[----:B0-----:R-:W2:Y:S04]  /*4ffd0*/  LDL.LU R6, [R1+0xf98] ;  /* 0x000f980001067983 */ /* 0x001ea80000300800 */
[----:B------:R-:W4:Y:S04]  /*4ffe0*/  LDL.LU R29, [R1+0xf64] ;  /* 0x000f6400011d7983 */ /* 0x000f280000300800 */
[----:B------:R-:W4:Y:S04]  /*4fff0*/  LDL.LU R28, [R1+0xf68] ;  /* 0x000f6800011c7983 */ /* 0x000f280000300800 */
[----:B------:R-:W4:Y:S04]  /*50000*/  LDL.LU R15, [R1+0xf6c] ;  /* 0x000f6c00010f7983 */ /* 0x000f280000300800 */
[----:B------:R-:W4:Y:S04]  /*50010*/  LDL.LU R14, [R1+0xf50] ;  /* 0x000f5000010e7983 */ /* 0x000f280000300800 */
[----:B------:R-:W4:Y:S04]  /*50020*/  LDL R8, [R1+0xf54] ;  /* 0x000f540001087983 */ /* 0x000f280000100800 */
[----:B------:R-:W4:Y:S04]  /*50030*/  LDL.LU R9, [R1+0xf58] ;  /* 0x000f580001097983 */ /* 0x000f280000300800 */
[----:B------:R-:W4:Y:S04]  /*50040*/  LDL.LU R7, [R1+0xf5c] ;  /* 0x000f5c0001077983 */ /* 0x000f280000300800 */
[----:B------:R-:W4:Y:S04]  /*50050*/  LDL.LU R4, [R1+0xf40] ;  /* 0x000f400001047983 */ /* 0x000f280000300800 */
[----:B------:R-:W4:Y:S04]  /*50060*/  LDL.LU R2, [R1+0xf44] ;  /* 0x000f440001027983 */ /* 0x000f280000300800 */
[----:B------:R-:W4:Y:S04]  /*50070*/  LDL.LU R3, [R1+0xf48] ;  /* 0x000f480001037983 */ /* 0x000f280000300800 */
[----:B------:R-:W4:Y:S04]  /*50080*/  LDL.LU R26, [R1+0xf4c] ;  /* 0x000f4c00011a7983 */ /* 0x000f280000300800 */
[----:B------:R-:W4:Y:S04]  /*50090*/  LDL.LU R27, [R1+0xf30] ;  /* 0x000f3000011b7983 */ /* 0x000f280000300800 */
[----:B------:R-:W4:Y:S04]  /*500a0*/  LDL R12, [R1+0xf34] ;  /* 0x000f3400010c7983 */ /* 0x000f280000100800 */
[----:B------:R-:W4:Y:S04]  /*500b0*/  LDL.LU R13, [R1+0xf38] ;  /* 0x000f3800010d7983 */ /* 0x000f280000300800 */
[----:B------:R-:W4:Y:S04]  /*500c0*/  LDL R11, [R1+0xf3c] ;  /* 0x000f3c00010b7983 */ /* 0x000f280000100800 */
[----:B------:R-:W4:Y:S04]  /*500d0*/  LDL.LU R0, [R1+0xf20] ;  /* 0x000f200001007983 */ /* 0x000f280000300800 */
        /* <DEDUP_REMOVED lines=9> */
[----:B------:R-:W3:Y:S04]  /*50170*/  LDL.LU R5, [R1+0x2b74] ;  /* 0x002b740001057983 */ /* 0x000ee80000300800 */
[----:B------:R0:W-:Y:S04]  /*50180*/  STL [R1+0x1e4], R17 ;  /* 0x0001e41101007387 */ /* 0x0001e80000100800 */
[----:B0-----:R-:W3:Y:S02]  /*50190*/  LDL.LU R17, [R1+0x2b70] ;  /* 0x002b700001117983 */ /* 0x001ee40000300800 */
[----:B---3--:R-:W-:-:S02]  /*501a0*/  F2FP.SATFINITE.E4M3.F32.PACK_AB_MERGE_C R17, R17, R5, RZ ;  /* 0x000000051111723e */ /* 0x008fc400048070ff */
        /* <DEDUP_REMOVED lines=26> */
[----:B0-----:R-:W4:Y:S01]  /*50350*/  LDL.LU R17, [R1+0xf7c] ;  /* 0x000f7c0001117983 */ /* 0x001f220000300800 */
[----:B---3--:R-:W-:-:S03]  /*50360*/  F2FP.SATFINITE.E4M3.F32.PACK_AB_MERGE_C R5, R5, R10, RZ ;  /* 0x0000000a0505723e */ /* 0x008fc600048070ff */
[----:B------:R-:W2:Y:S04]  /*50370*/  LDL.LU R10, [R1+0x2b38] ;  /* 0x002b3800010a7983 */ /* 0x000ea80000300800 */
[----:B------:R0:W-:Y:S04]  /*50380*/  STL [R1+0x2804], R5 ;  /* 0x0028040501007387 */ /* 0x0001e80000100800 */
[----:B0-----:R-:W3:Y:S01]  /*50390*/  LDL.LU R5, [R1+0xf78] ;  /* 0x000f780001057983 */ /* 0x001ee20000300800 */
        /* <DEDUP_REMOVED lines=14> */
[----:B------:R3:W-:Y:S01]  /*50480*/  STL [R1+0x25c], R10 ;  /* 0x00025c0a01007387 */ /* 0x0007e20000100800 */
[----:B----4-:R-:W-:Y:S02]  /*50490*/  F2FP.SATFINITE.E4M3.F32.PACK_AB_MERGE_C R8, R8, R14, RZ ;  /* 0x0000000e0808723e */ /* 0x010fe400048070ff */
[----:B---3--:R-:W-:Y:S02]  /*504a0*/  F2FP.SATFINITE.E4M3.F32.PACK_AB_MERGE_C R10, R17, R5, RZ ;  /* 0x00000005110a723e */ /* 0x008fe400048070ff */
[----:B------:R-:W-:-:S03]  /*504b0*/  F2FP.SATFINITE.E4M3.F32.PACK_AB_MERGE_C R5, R15, R28, RZ ;  /* 0x0000001c0f05723e */ /* 0x000fc600048070ff */
[----:B------:R-:W-:Y:S01]  /*504c0*/  STL [R1+0x258], R10 ;  /* 0x0002580a01007387 */ /* 0x000fe20000100800 */
[----:B--2---:R-:W-:-:S05]  /*504d0*/  F2FP.SATFINITE.E4M3.F32.PACK_AB_MERGE_C R6, R29, R6, RZ ;  /* 0x000000061d06723e */ /* 0x004fca00048070ff */
[----:B------:R0:W-:Y:S04]  /*504e0*/  STL [R1+0x1438], R6 ;  /* 0x0014380601007387 */ /* 0x0001e80000100800 */
[----:B------:R2:W-:Y:S01]  /*504f0*/  STL [R1+0x1414], R5 ;  /* 0x0014140501007387 */ /* 0x0005e20000100800 */
[----:B0-----:R-:W-:-:S03]  /*50500*/  F2FP.SATFINITE.E4M3.F32.PACK_AB_MERGE_C R6, R7, R9, RZ ;  /* 0x000000090706723e */ /* 0x001fc600048070ff */
[----:B------:R-:W-:Y:S01]  /*50510*/  STL [R1+0x1494], R8 ;  /* 0x0014940801007387 */ /* 0x000fe20000100800 */
[----:B--2---:R-:W-:Y:S02]  /*50520*/  F2FP.SATFINITE.E4M3.F32.PACK_AB_MERGE_C R5, R2, R4, RZ ;  /* 0x000000040205723e */ /* 0x004fe400048070ff */
[----:B------:R-:W-:Y:S01]  /*50530*/  F2FP.SATFINITE.E4M3.F32.PACK_AB_MERGE_C R2, R26, R3, RZ ;  /* 0x000000031a02723e */ /* 0x000fe200048070ff */
[----:B------:R-:W-:Y:S01]  /*50540*/  STL [R1+0x1490], R6 ;  /* 0x0014900601007387 */ /* 0x000fe20000100800 */
[----:B------:R-:W-:Y:S02]  /*50550*/  F2FP.SATFINITE.E4M3.F32.PACK_AB_MERGE_C R4, R12, R27, RZ ;  /* 0x0000001b0c04723e */ /* 0x000fe400048070ff */
[----:B------:R-:W-:Y:S01]  /*50560*/  F2FP.SATFINITE.E4M3.F32.PACK_AB_MERGE_C R3, R11, R13, RZ ;  /* 0x0000000d0b03723e */ /* 0x000fe200048070ff */
[----:B------:R-:W-:Y:S01]  /*50570*/  STL [R1+0x1464], R5 ;  /* 0x0014640501007387 */ /* 0x000fe20000100800 */
[----:B------:R-:W-:-:S03]  /*50580*/  F2FP.SATFINITE.E4M3.F32.PACK_AB_MERGE_C R29, R22, R23, RZ ;  /* 0x00000017161d723e */ /* 0x000fc600048070ff */
[----:B------:R0:W-:Y:S04]  /*50590*/  STL [R1+0x1470], R2 ;  /* 0x0014700201007387 */ /* 0x0001e80000100800 */
[----:B------:R-:W-:Y:S01]  /*505a0*/  STL [R1+0x2e4], R4 ;  /* 0x0002e40401007387 */ /* 0x000fe20000100800 */
[----:B0-----:R-:W-:Y:S02]  /*505b0*/  F2FP.SATFINITE.E4M3.F32.PACK_AB_MERGE_C R2, R16, R0, RZ ;  /* 0x000000001002723e */ /* 0x001fe400048070ff */
[----:B------:R-:W-:Y:S01]  /*505c0*/  F2FP.SATFINITE.E4M3.F32.PACK_AB_MERGE_C R0, R24, R25, RZ ;  /* 0x000000191800723e */ /* 0x000fe200048070ff */
[----:B------:R-:W-:Y:S04]  /*505d0*/  STL [R1+0x13cc], R3 ;  /* 0x0013cc0301007387 */ /* 0x000fe80000100800 */
[----:B------:R-:W-:Y:S04]  /*505e0*/  STL [R1+0x254], R2 ;  /* 0x0002540201007387 */ /* 0x000fe80000100800 */
[----:B------:R0:W-:Y:S04]  /*505f0*/  STL [R1+0x27ec], R29 ;  /* 0x0027ec1d01007387 */ /* 0x0001e80000100800 */
[----:B------:R2:W-:Y:S04]  /*50600*/  STL [R1+0x1388], R0 ;  /* 0x0013880001007387 */ /* 0x0005e80000100800 */
[----:B0-----:R-:W3:Y:S01]  /*50610*/  LDL R29, [R1+0xeac] ;  /* 0x000eac00011d7983 */ /* 0x001ee20000100800 */
[----:B------:R-:W-:-:S02]  /*50620*/  F2FP.SATFINITE.E4M3.F32.PACK_AB_MERGE_C R2, R20, R21, RZ ;  /* 0x000000151402723e */ /* 0x000fc400048070ff */
[----:B--2---:R-:W-:-:S03]  /*50630*/  F2FP.SATFINITE.E4M3.F32.PACK_AB_MERGE_C R0, R18, R19, RZ ;  /* 0x000000131200723e */ /* 0x004fc600048070ff */
[----:B------:R-:W-:Y:S04]  /*50640*/  STL [R1+0x2c8], R2 ;  /* 0x0002c80201007387 */ /* 0x000fe80000100800 */
[----:B---3--:R0:W-:Y:S04]  /*50650*/  STL [R1+0x2ab0], R29 ;  /* 0x002ab01d01007387 */ /* 0x0081e80000100800 */
        /* <DEDUP_REMOVED lines=17> */
[----:B0-----:R-:W2:Y:S04]  /*50770*/  LDL R29, [R1+0xed4] ;  /* 0x000ed400011d7983 */ /* 0x001ea80000100800 */
[----:B--2---:R0:W-:Y:S04]  /*50780*/  STL [R1+0x2af8], R29 ;  /* 0x002af81d01007387 */ /* 0x0041e80000100800 */
[----:B0-----:R-:W2:Y:S04]  /*50790*/  LDL.LU R29, [R1+0xeec] ;  /* 0x000eec00011d7983 */ /* 0x001ea80000300800 */
[----:B--2---:R0:W-:Y:S04]  /*507a0*/  STL [R1+0x2b00], R29 ;  /* 0x002b001d01007387 */ /* 0x0041e80000100800 */
[----:B0-----:R-:W2:Y:S04]  /*507b0*/  LDL R29, [R1+0xee4] ;  /* 0x000ee400011d7983 */ /* 0x001ea80000100800 */
[----:B--2---:R0:W-:Y:S04]  /*507c0*/  STL [R1+0x2b08], R29 ;  /* 0x002b081d01007387 */ /* 0x0041e80000100800 */
[----:B0-----:R-:W2:Y:S04]  /*507d0*/  LDL.LU R29, [R1+0xefc] ;  /* 0x000efc00011d7983 */ /* 0x001ea80000300800 */
[----:B--2---:R0:W-:Y:S04]  /*507e0*/  STL [R1+0x2b10], R29 ;  /* 0x002b101d01007387 */ /* 0x0041e80000100800 */
[----:B0-----:R-:W2:Y:S04]  /*507f0*/  LDL.LU R29, [R1+0xef4] ;  /* 0x000ef400011d7983 */ /* 0x001ea80000300800 */
[----:B--2---:R0:W-:Y:S04]  /*50800*/  STL [R1+0x2b18], R29 ;  /* 0x002b181d01007387 */ /* 0x0041e80000100800 */
[----:B0-----:R-:W2:Y:S04]  /*50810*/  LDL R29, [R1+0xf0c] ;  /* 0x000f0c00011d7983 */ /* 0x001ea80000100800 */
        /* <DEDUP_REMOVED lines=32> */
[----:B------:R-:W4:Y:S04]  /*50a20*/  LDL.LU R5, [R1+0xe98] ;  /* 0x000e980001057983 */ /* 0x000f280000300800 */
[----:B------:R-:W4:Y:S04]  /*50a30*/  LDL.LU R27, [R1+0xe9c] ;  /* 0x000e9c00011b7983 */ /* 0x000f280000300800 */
[----:B------:R-:W3:Y:S04]  /*50a40*/  LDL.LU R17, [R1+0xe80] ;  /* 0x000e800001117983 */ /* 0x000ee80000300800 */
[----:B------:R-:W3:Y:S04]  /*50a50*/  LDL.LU R6, [R1+0xe84] ;  /* 0x000e840001067983 */ /* 0x000ee80000300800 */
[----:B------:R-:W3:Y:S04]  /*50a60*/  LDL.LU R28, [R1+0xe88] ;  /* 0x000e8800011c7983 */ /* 0x000ee80000300800 */
[----:B------:R-:W3:Y:S04]  /*50a70*/  LDL.LU R15, [R1+0xe8c] ;  /* 0x000e8c00010f7983 */ /* 0x000ee80000300800 */
[----:B------:R-:W3:Y:S04]  /*50a80*/  LDL.LU R14, [R1+0xe70] ;  /* 0x000e7000010e7983 */ /* 0x000ee80000300800 */
[----:B------:R-:W3:Y:S04]  /*50a90*/  LDL R8, [R1+0xe74] ;  /* 0x000e740001087983 */ /* 0x000ee80000100800 */
        /* <DEDUP_REMOVED lines=9> */
[----:B------:R-:W3:Y:S04]  /*50b30*/  LDL R16, [R1+0xe5c] ;  /* 0x000e5c0001107983 */ /* 0x000ee80000100800 */
[----:B------:R-:W3:Y:S04]  /*50b40*/  LDL.LU R25, [R1+0xe40] ;  /* 0x000e400001197983 */ /* 0x000ee80000300800 */
[----:B------:R-:W3:Y:S04]  /*50b50*/  LDL R24, [R1+0xe44] ;  /* 0x000e440001187983 */ /* 0x000ee80000100800 */
[----:B------:R-:W3:Y:S04]  /*50b60*/  LDL.LU R23, [R1+0xe48] ;  /* 0x000e480001177983 */ /* 0x000ee80000300800 */
[----:B------:R-:W3:Y:S04]  /*50b70*/  LDL R22, [R1+0xe4c] ;  /* 0x000e4c0001167983 */ /* 0x000ee80000100800 */
[----:B------:R-:W3:Y:S04]  /*50b80*/  LDL.LU R21, [R1+0xe30] ;  /* 0x000e300001157983 */ /* 0x000ee80000300800 */
[----:B------:R-:W3:Y:S04]  /*50b90*/  LDL R20, [R1+0xe34] ;  /* 0x000e340001147983 */ /* 0x000ee80000100800 */
[----:B------:R-:W3:Y:S04]  /*50ba0*/  LDL.LU R19, [R1+0xe38] ;  /* 0x000e380001137983 */ /* 0x000ee80000300800 */
[----:B------:R-:W3:Y:S01]  /*50bb0*/  LDL R18, [R1+0xe3c] ;  /* 0x000e3c0001127983 */ /* 0x000ee20000100800 */
        /* <DEDUP_REMOVED lines=57> */
[----:B------:R-:W2:Y:S01]  /*50f50*/  LDL.LU R10, [R1+0x2aac] ;  /* 0x002aac00010a7983 */ /* 0x000ea20000300800 */
[----:B----4-:R-:W-:Y:S02]  /*50f60*/  F2FP.SATFINITE.E4M3.F32.PACK_AB_MERGE_C R27, R27, R5, RZ ;  /* 0x000000051b1b723e */ /* 0x010fe400048070ff */
[----:B---3--:R-:W-:Y:S02]  /*50f70*/  F2FP.SATFINITE.E4M3.F32.PACK_AB_MERGE_C R5, R6, R17, RZ ;  /* 0x000000110605723e */ /* 0x008fe400048070ff */
[----:B------:R-:W-:Y:S02]  /*50f80*/  F2FP.SATFINITE.E4M3.F32.PACK_AB_MERGE_C R6, R8, R14, RZ ;  /* 0x0000000e0806723e */ /* 0x000fe400048070ff */
[----:B------:R-:W-:Y:S02]  /*50f90*/  F2FP.SATFINITE.E4M3.F32.PACK_AB_MERGE_C R2, R2, R4, RZ ;  /* 0x000000040202723e */ /* 0x000fe400048070ff */
[----:B------:R-:W-:Y:S02]  /*50fa0*/  F2FP.SATFINITE.E4M3.F32.PACK_AB_MERGE_C R4, R26, R3, RZ ;  /* 0x000000031a04723e */ /* 0x000fe400048070ff */
[----:B------:R-:W-:-:S02]  /*50fb0*/  F2FP.SATFINITE.E4M3.F32.PACK_AB_MERGE_C R3, R11, R12, RZ ;  /* 0x0000000c0b03723e */ /* 0x000fc400048070ff */
[----:B--2---:R-:W-:Y:S02]  /*50fc0*/  F2FP.SATFINITE.E4M3.F32.PACK_AB_MERGE_C R13, R13, R10, RZ ;  /* 0x0000000a0d0d723e */ /* 0x004fe400048070ff */
[----:B------:R-:W-:-:S03]  /*50fd0*/  F2FP.SATFINITE.E4M3.F32.PACK_AB_MERGE_C R10, R15, R28, RZ ;  /* 0x0000001c0f0a723e */ /* 0x000fc600048070ff */
[----:B------:R-:W-:Y:S04]  /*50fe0*/  STL [R1+0x2800], R13 ;  /* 0x0028000d01007387 */ /* 0x000fe80000100800 */
[----:B------:R-:W-:Y:S04]  /*50ff0*/  STL [R1+0x1ac], R29 ;  /* 0x0001ac1d01007387 */ /* 0x000fe80000100800 */
[----:B------:R-:W-:Y:S04]  /*51000*/  STL [R1+0x27f8], R27 ;  /* 0x0027f81b01007387 */ /* 0x000fe80000100800 */
[----:B------:R0:W-:Y:S04]  /*51010*/  STL [R1+0x208], R5 ;  /* 0x0002080501007387 */ /* 0x0001e80000100800 */
[----:B------:R-:W-:Y:S01]  /*51020*/  STL [R1+0x204], R10 ;  /* 0x0002040a01007387 */ /* 0x000fe20000100800 */
[----:B0-----:R-:W-:-:S03]  /*51030*/  F2FP.SATFINITE.E4M3.F32.PACK_AB_MERGE_C R5, R7, R9, RZ ;  /* 0x000000090705723e */ /* 0x001fc600048070ff */
[----:B------:R-:W-:Y:S04]  /*51040*/  STL [R1+0x13a4], R6 ;  /* 0x0013a40601007387 */ /* 0x000fe80000100800 */
[----:B------:R-:W-:Y:S04]  /*51050*/  STL [R1+0x1398], R5 ;  /* 0x0013980501007387 */ /* 0x000fe80000100800 */
[----:B------:R0:W-:Y:S04]  /*51060*/  STL [R1+0x1458], R2 ;  /* 0x0014580201007387 */ /* 0x0001e80000100800 */
[----:B------:R-:W-:Y:S01]  /*51070*/  STL [R1+0x1450], R4 ;  /* 0x0014500401007387 */ /* 0x000fe20000100800 */
[----:B0-----:R-:W-:-:S03]  /*51080*/  F2FP.SATFINITE.E4M3.F32.PACK_AB_MERGE_C R2, R16, R0, RZ ;  /* 0x000000001002723e */ /* 0x001fc600048070ff */
[----:B------:R0:W-:Y:S01]  /*51090*/  STL [R1+0x13f0], R3 ;  /* 0x0013f00301007387 */ /* 0x0001e20000100800 */
[----:B------:R-:W-:-:S03]  /*510a0*/  F2FP.SATFINITE.E4M3.F32.PACK_AB_MERGE_C R0, R24, R25, RZ ;  /* 0x000000191800723e */ /* 0x000fc600048070ff */
[----:B------:R2:W-:Y:S01]  /*510b0*/  STL [R1+0x13fc], R2 ;  /* 0x0013fc0201007387 */ /* 0x0005e20000100800 */
[----:B0-----:R-:W-:-:S03]  /*510c0*/  F2FP.SATFINITE.E4M3.F32.PACK_AB_MERGE_C R3, R22, R23, RZ ;  /* 0x000000171603723e */ /* 0x001fc600048070ff */
[----:B------:R0:W-:Y:S01]  /*510d0*/  STL [R1+0x2d0], R0 ;  /* 0x0002d00001007387 */ /* 0x0001e20000100800 */
[----:B--2---:R-:W-:-:S03]  /*510e0*/  F2FP.SATFINITE.E4M3.F32.PACK_AB_MERGE_C R2, R20, R21, RZ ;  /* 0x000000151402723e */ /* 0x004fc600048070ff */
[----:B------:R-:W-:Y:S04]  /*510f0*/  STL [R1+0x2dc], R3 ;  /* 0x0002dc0301007387 */ /* 0x000fe80000100800 */
[----:B------:R-:W2:Y:S04]  /*51100*/  LDL.LU R9, [R1+0xe24] ;  /* 0x000e240001097983 */ /* 0x000ea80000300800 */
[----:B------:R-:W-:Y:S04]  /*51110*/  STL [R1+0x1fc], R2 ;  /* 0x0001fc0201007387 */ /* 0x000fe80000100800 */
[----:B------:R-:W3:Y:S01]  /*51120*/  LDL.LU R27, [R1+0x7a0] ;  /* 0x0007a000011b7983 */ /* 0x000ee20000300800 */
[----:B0-----:R-:W-:-:S05]  /*51130*/  F2FP.SATFINITE.E4M3.F32.PACK_AB_MERGE_C R0, R18, R19, RZ ;  /* 0x000000131200723e */ /* 0x001fca00048070ff */
[----:B------:R-:W-:Y:S04]  /*51140*/  STL [R1+0x1f8], R0 ;  /* 0x0001f80001007387 */ /* 0x000fe80000100800 */
[----:B---3--:R0:W-:Y:S04]  /*51150*/  STL [R1+0x2a44], R27 ;  /* 0x002a441b01007387 */ /* 0x0081e80000100800 */
[----:B0-----:R-:W3:Y:S04]  /*51160*/  LDL.LU R27, [R1+0xdc8] ;  /* 0x000dc800011b7983 */ /* 0x001ee80000300800 */
[----:B---3--:R0:W-:Y:S04]  /*51170*/  STL [R1+0x2a48], R27 ;  /* 0x002a481b01007387 */ /* 0x0081e80000100800 */
[----:B0-----:R-:W3:Y:S04]  /*51180*/  LDL R27, [R1+0xdc4] ;  /* 0x000dc400011b7983 */ /* 0x001ee80000100800 */
[----:B---3--:R0:W-:Y:S04]  /*51190*/  STL [R1+0x2a50], R27 ;  /* 0x002a501b01007387 */ /* 0x0081e80000100800 */
[----:B0-----:R-:W3:Y:S04]  /*511a0*/  LDL R27, [R1+0xddc] ;  /* 0x000ddc00011b7983 */ /* 0x001ee80000100800 */
[----:B---3--:R0:W-:Y:S04]  /*511b0*/  STL [R1+0x2a58], R27 ;  /* 0x002a581b01007387 */ /* 0x0081e80000100800 */
[----:B0-----:R-:W3:Y:S04]  /*511c0*/  LDL.LU R27, [R1+0xdd4] ;  /* 0x000dd400011b7983 */ /* 0x001ee80000300800 */
[----:B---3--:R0:W-:Y:S04]  /*511d0*/  STL [R1+0x2a60], R27 ;  /* 0x002a601b01007387 */ /* 0x0081e80000100800 */
[----:B0-----:R-:W3:Y:S04]  /*511e0*/  LDL R27, [R1+0xdec] ;  /* 0x000dec00011b7983 */ /* 0x001ee80000100800 */
[----:B---3--:R0:W-:Y:S04]  /*511f0*/  STL [R1+0x2a68], R27 ;  /* 0x002a681b01007387 */ /* 0x0081e80000100800 */
[----:B0-----:R-:W3:Y:S04]  /*51200*/  LDL.LU R27, [R1+0xde4] ;  /* 0x000de400011b7983 */ /* 0x001ee80000300800 */
[----:B---3--:R0:W-:Y:S04]  /*51210*/  STL [R1+0x2a70], R27 ;  /* 0x002a701b01007387 */ /* 0x0081e80000100800 */
[----:B0-----:R-:W3:Y:S04]  /*51220*/  LDL R27, [R1+0xdfc] ;  /* 0x000dfc00011b7983 */ /* 0x001ee80000100800 */
        /* <DEDUP_REMOVED lines=36> */
[----:B0-----:R-:W3:Y:S01]  /*51470*/  LDL.LU R13, [R1+0xe10] ;  /* 0x000e1000010d7983 */ /* 0x001ee20000300800 */
[----:B--2---:R-:W-:-:S03]  /*51480*/  F2FP.SATFINITE.E4M3.F32.PACK_AB_MERGE_C R9, R9, R27, RZ ;  /* 0x0000001b0909723e */ /* 0x004fc600048070ff */
[----:B---3--:R0:W-:Y:S04]  /*51490*/  STL [R1+0x2aa4], R13 ;  /* 0x002aa40d01007387 */ /* 0x0081e80000100800 */
[----:B0-----:R-:W2:Y:S04]  /*514a0*/  LDL.LU R13, [R1+0xe28] ;  /* 0x000e2800010d7983 */ /* 0x001ea80000300800 */
[----:B------:R-:W3:Y:S04]  /*514b0*/  LDL.LU R29, [R1+0x7a8] ;  /* 0x0007a800011d7983 */ /* 0x000ee80000300800 */
[----:B------:R-:W3:Y:S04]  /*514c0*/  LDL.LU R0, [R1+0x7ac] ;  /* 0x0007ac0001007983 */ /* 0x000ee80000300800 */
        /* <DEDUP_REMOVED lines=24> */
[----:B------:R-:W2:Y:S04]  /*51650*/  LDL.LU R27, [R1+0x2aa8] ;  /* 0x002aa800011b7983 */ /* 0x000ea80000300800 */
[----:B------:R0:W-:Y:S04]  /*51660*/  STL [R1+0x27fc], R9 ;  /* 0x0027fc0901007387 */ /* 0x0001e80000100800 */
[----:B0-----:R-:W4:Y:S01]  /*51670*/  LDL R9, [R1+0xdcc] ;  /* 0x000dcc0001097983 */ /* 0x001f220000100800 */
        /* <DEDUP_REMOVED lines=47> */
[----:B0-----:R-:W4:Y:S01]  /*51970*/  LDL.LU R27, [R1+0x2a48] ;  /* 0x002a4800011b7983 */ /* 0x001f220000300800 */
[----:B---3--:R-:W-:Y:S02]  /*51980*/  F2FP.SATFINITE.E4M3.F32.PACK_AB_MERGE_C R0, R0, R29, RZ ;  /* 0x0000001d0000723e */ /* 0x008fe400048070ff */
[----:B----4-:R-:W-:-:S02]  /*51990*/  F2FP.SATFINITE.E4M3.F32.PACK_AB_MERGE_C R9, R9, R27, RZ ;  /* 0x0000001b0909723e */ /* 0x010fc400048070ff */
[----:B------:R-:W2:Y:S01]  /*519a0*/  LDL.LU R27, [R1+0x2a44] ;  /* 0x002a4400011b7983 */ /* 0x000ea20000300800 */
[----:B------:R-:W-:-:S03]  /*519b0*/  F2FP.SATFINITE.E4M3.F32.PACK_AB_MERGE_C R4, R4, R17, RZ ;  /* 0x000000110404723e */ /* 0x000fc600048070ff */
[----:B------:R-:W-:Y:S04]  /*519c0*/  STL [R1+0xa4], R9 ;  /* 0x0000a40901007387 */ /* 0x000fe80000100800 */
[----:B------:R0:W-:Y:S02]  /*519d0*/  STL [R1+0x2858], R0 ;  /* 0x0028580001007387 */ /* 0x0001e40000100800 */
[----:B0-----:R-:W-:Y:S02]  /*519e0*/  F2FP.SATFINITE.E4M3.F32.PACK_AB_MERGE_C R0, R5, R10, RZ ;  /* 0x0000000a0500723e */ /* 0x001fe400048070ff */
[----:B------:R-:W-:Y:S02]  /*519f0*/  F2FP.SATFINITE.E4M3.F32.PACK_AB_MERGE_C R5, R14, R15, RZ ;  /* 0x0000000f0e05723e */ /* 0x000fe400048070ff */
[----:B--2---:R-:W-:-:S05]  /*51a00*/  F2FP.SATFINITE.E4M3.F32.PACK_AB_MERGE_C R9, R13, R27, RZ ;  /* 0x0000001b0d09723e */ /* 0x004fca00048070ff */
[----:B------:R-:W-:Y:S04]  /*51a10*/  STL [R1+0x10], R9 ;  /* 0x0000100901007387 */ /* 0x000fe80000100800 */
[----:B------:R-:W-:Y:S04]  /*51a20*/  STL [R1+0x2808], R4 ;  /* 0x0028080401007387 */ /* 0x000fe80000100800 */
[----:B------:R0:W-:Y:S02]  /*51a30*/  STL [R1+0x15c], R0 ;  /* 0x00015c0001007387 */ /* 0x0001e40000100800 */
[----:B0-----:R-:W-:-:S02]  /*51a40*/  F2FP.SATFINITE.E4M3.F32.PACK_AB_MERGE_C R0, R28, R6, RZ ;  /* 0x000000061c00723e */ /* 0x001fc400048070ff */
[----:B------:R-:W-:-:S03]  /*51a50*/  F2FP.SATFINITE.E4M3.F32.PACK_AB_MERGE_C R4, R7, R8, RZ ;  /* 0x000000080704723e */ /* 0x000fc600048070ff */
[----:B------:R0:W-:Y:S04]  /*51a60*/  STL [R1+0x194], R0 ;  /* 0x0001940001007387 */ /* 0x0001e80000100800 */
[----:B------:R-:W-:Y:S01]  /*51a70*/  STL [R1+0x190], R5 ;  /* 0x0001900501007387 */ /* 0x000fe20000100800 */
[----:B0-----:R-:W-:Y:S02]  /*51a80*/  F2FP.SATFINITE.E4M3.F32.PACK_AB_MERGE_C R0, R3, R2, RZ ;  /* 0x000000020300723e */ /* 0x001fe400048070ff */
[----:B------:R-:W-:Y:S01]  /*51a90*/  F2FP.SATFINITE.E4M3.F32.PACK_AB_MERGE_C R3, R12, R26, RZ ;  /* 0x0000001a0c03723e */ /* 0x000fe200048070ff */
[----:B------:R-:W-:Y:S01]  /*51aa0*/  STL [R1+0x1bc], R4 ;  /* 0x0001bc0401007387 */ /* 0x000fe20000100800 */
[----:B------:R-:W-:-:S03]  /*51ab0*/  F2FP.SATFINITE.E4M3.F32.PACK_AB_MERGE_C R2, R16, R11, RZ ;  /* 0x0000000b1002723e */ /* 0x000fc600048070ff */
[----:B------:R0:W-:Y:S04]  /*51ac0*/  STL [R1+0x1b4], R0 ;  /* 0x0001b40001007387 */ /* 0x0001e80000100800 */
[----:B------:R2:W-:Y:S01]  /*51ad0*/  STL [R1+0x1380], R3 ;  /* 0x0013800301007387 */ /* 0x0005e20000100800 */
[----:B0-----:R-:W-:-:S03]  /*51ae0*/  F2FP.SATFINITE.E4M3.F32.PACK_AB_MERGE_C R0, R24, R25, RZ ;  /* 0x000000191800723e */ /* 0x001fc600048070ff */
[----:B------:R0:W-:Y:S01]  /*51af0*/  STL [R1+0x1364], R2 ;  /* 0x0013640201007387 */ /* 0x0001e20000100800 */
[----:B--2---:R-:W-:-:S03]  /*51b00*/  F2FP.SATFINITE.E4M3.F32.PACK_AB_MERGE_C R3, R22, R23, RZ ;  /* 0x000000171603723e */ /* 0x004fc600048070ff */
[----:B------:R2:W-:Y:S04]  /*51b10*/  STL [R1+0x1424], R0 ;  /* 0x0014240001007387 */ /* 0x0005e80000100800 */
[----:B------:R-:W-:Y:S04]  /*51b20*/  STL [R1+0x1420], R3 ;  /* 0x0014200301007387 */ /* 0x000fe80000100800 */
[----:B------:R-:W3:Y:S01]  /*51b30*/  LDL R8, [R1+0xd04] ;  /* 0x000d040001087983 */ /* 0x000ee20000100800 */
[----:B0-----:R-:W-:Y:S02]  /*51b40*/  F2FP.SATFINITE.E4M3.F32.PACK_AB_MERGE_C R2, R20, R21, RZ ;  /* 0x000000151402723e */ /* 0x001fe400048070ff */
        /* <DEDUP_REMOVED lines=18> */
[----:B0-----:R-:W2:Y:S04]  /*51c70*/  LDL R8, [R1+0xd44] ;  /* 0x000d440001087983 */ /* 0x001ea80000100800 */
        /* <DEDUP_REMOVED lines=8> */
[----:B0-----:R-:W3:Y:S04]  /*51d00*/  LDL R4, [R1+0xd0c] ;  /* 0x000d0c0001047983 */ /* 0x001ee80000100800 */
        /* <DEDUP_REMOVED lines=42> */
[----:B------:R-:W4:Y:S04]  /*51fb0*/  LDL R11, [R1+0xcb4] ;  /* 0x000cb400010b7983 */ /* 0x000f280000100800 */
[----:B------:R-:W4:Y:S01]  /*51fc0*/  LDL.LU R16, [R1+0xcb8] ;  /* 0x000cb80001107983 */ /* 0x000f220000300800 */
[----:B--2---:R-:W-:-:S03]  /*51fd0*/  F2FP.SATFINITE.E4M3.F32.PACK_AB_MERGE_C R8, R8, R4, RZ ;  /* 0x000000040808723e */ /* 0x004fc600048070ff */
[----:B------:R-:W2:Y:S04]  /*51fe0*/  LDL.LU R25, [R1+0xcbc] ;  /* 0x000cbc0001197983 */ /* 0x000ea80000300800 */
[----:B------:R-:W2:Y:S04]  /*51ff0*/  LDL.LU R23, [R1+0xca0] ;  /* 0x000ca00001177983 */ /* 0x000ea80000300800 */
[----:B------:R-:W2:Y:S04]  /*52000*/  LDL.LU R22, [R1+0xca4] ;  /* 0x000ca40001167983 */ /* 0x000ea80000300800 */
[----:B------:R-:W2:Y:S04]  /*52010*/  LDL.LU R21, [R1+0xca8] ;  /* 0x000ca80001157983 */ /* 0x000ea80000300800 */
[----:B------:R-:W2:Y:S04]  /*52020*/  LDL.LU R20, [R1+0xcac] ;  /* 0x000cac0001147983 */ /* 0x000ea80000300800 */
[----:B------:R-:W2:Y:S04]  /*52030*/  LDL.LU R19, [R1+0xc90] ;  /* 0x000c900001137983 */ /* 0x000ea80000300800 */
[----:B------:R-:W2:Y:S04]  /*52040*/  LDL R18, [R1+0xc94] ;  /* 0x000c940001127983 */ /* 0x000ea80000100800 */
        /* <DEDUP_REMOVED lines=44> */
[----:B------:R-:W3:Y:S04]  /*52310*/  LDL.LU R0, [R1+0x29ec] ;  /* 0x0029ec0001007983 */ /* 0x000ee80000300800 */
[----:B------:R0:W-:Y:S04]  /*52320*/  STL [R1+0x2bc], R4 ;  /* 0x0002bc0401007387 */ /* 0x0001e80000100800 */
[----:B0-----:R-:W4:Y:S02]  /*52330*/  LDL.LU R4, [R1+0x29e8] ;  /* 0x0029e80001047983 */ /* 0x001f240000300800 */
[----:B----4-:R-:W-:-:S02]  /*52340*/  F2FP.SATFINITE.E4M3.F32.PACK_AB_MERGE_C R8, R8, R4, RZ ;  /* 0x000000040808723e */ /* 0x010fc400048070ff */
[----:B------:R-:W3:Y:S01]  /*52350*/  LDL.LU R4, [R1+0x29e4] ;  /* 0x0029e40001047983 */ /* 0x000ee20000300800 */
[----:B------:R-:W-:-:S03]  /*52360*/  F2FP.SATFINITE.E4M3.F32.PACK_AB_MERGE_C R24, R24, R28, RZ ;  /* 0x0000001c1818723e */ /* 0x000fc600048070ff */
[----:B------:R0:W-:Y:S02]  /*52370*/  STL [R1+0xfc], R8 ;  /* 0x0000fc0801007387 */ /* 0x0001e40000100800 */
[----:B0-----:R-:W-:Y:S02]  /*52380*/  F2FP.SATFINITE.E4M3.F32.PACK_AB_MERGE_C R8, R29, R13, RZ ;  /* 0x0000000d1d08723e */ /* 0x001fe400048070ff */
[----:B---3--:R-:W-:Y:S02]  /*52390*/  F2FP.SATFINITE.E4M3.F32.PACK_AB_MERGE_C R4, R0, R4, RZ ;  /* 0x000000040004723e */ /* 0x008fe400048070ff */
[----:B------:R-:W-:-:S03]  /*523a0*/  F2FP.SATFINITE.E4M3.F32.PACK_AB_MERGE_C R0, R27, R9, RZ ;  /* 0x000000091b00723e */ /* 0x000fc600048070ff */
[----:B------:R0:W-:Y:S04]  /*523b0*/  STL [R1+0x214], R4 ;  /* 0x0002140401007387 */ /* 0x0001e80000100800 */
[----:B------:R3:W-:Y:S01]  /*523c0*/  STL [R1+0xdc], R0 ;  /* 0x0000dc0001007387 */ /* 0x0007e20000100800 */
[----:B0-----:R-:W-:-:S03]  /*523d0*/  F2FP.SATFINITE.E4M3.F32.PACK_AB_MERGE_C R4, R5, R10, RZ ;  /* 0x0000000a0504723e */ /* 0x001fc600048070ff */
[----:B------:R-:W-:Y:S01]  /*523e0*/  STL [R1+0x2b8], R8 ;  /* 0x0002b80801007387 */ /* 0x000fe20000100800 */
[----:B---3--:R-:W-:-:S03]  /*523f0*/  F2FP.SATFINITE.E4M3.F32.PACK_AB_MERGE_C R0, R6, R17, RZ ;  /* 0x000000110600723e */ /* 0x008fc600048070ff */
[----:B------:R0:W-:Y:S01]  /*52400*/  STL [R1+0x84], R4 ;  /* 0x0000840401007387 */ /* 0x0001e20000100800 */
[----:B------:R-:W-:-:S03]  /*52410*/  F2FP.SATFINITE.E4M3.F32.PACK_AB_MERGE_C R5, R26, R3, RZ ;  /* 0x000000031a05723e */ /* 0x000fc600048070ff */
[----:B------:R-:W-:Y:S04]  /*52420*/  STL [R1+0x285c], R24 ;  /* 0x00285c1801007387 */ /* 0x000fe80000100800 */
[----:B------:R3:W-:Y:S01]  /*52430*/  STL [R1+0x1b8], R0 ;  /* 0x0001b80001007387 */ /* 0x0007e20000100800 */
[----:B0-----:R-:W-:Y:S02]  /*52440*/  F2FP.SATFINITE.E4M3.F32.PACK_AB_MERGE_C R4, R14, R15, RZ ;  /* 0x0000000f0e04723e */ /* 0x001fe400048070ff */
[----:B------:R-:W-:-:S03]  /*52450*/  F2FP.SATFINITE.E4M3.F32.PACK_AB_MERGE_C R6, R11, R12, RZ ;  /* 0x0000000c0b06723e */ /* 0x000fc600048070ff */
[----:B------:R-:W-:Y:S01]  /*52460*/  STL [R1+0x2b0], R4 ;  /* 0x0002b00401007387 */ /* 0x000fe20000100800 */
[----:B---3--:R-:W-:-:S03]  /*52470*/  F2FP.SATFINITE.E4M3.F32.PACK_AB_MERGE_C R0, R2, R7, RZ ;  /* 0x000000070200723e */ /* 0x008fc600048070ff */
[----:B------:R-:W-:Y:S01]  /*52480*/  STL [R1+0x2814], R5 ;  /* 0x0028140501007387 */ /* 0x000fe20000100800 */
[----:B--2---:R-:W-:-:S03]  /*52490*/  F2FP.SATFINITE.E4M3.F32.PACK_AB_MERGE_C R3, R22, R23, RZ ;  /* 0x000000171603723e */ /* 0x004fc600048070ff */
[----:B------:R0:W-:Y:S04]  /*524a0*/  STL [R1+0x104], R0 ;  /* 0x0001040001007387 */ /* 0x0001e80000100800 */
[----:B------:R-:W-:Y:S01]  /*524b0*/  STL [R1+0x280c], R6 ;  /* 0x00280c0601007387 */ /* 0x000fe20000100800 */
[----:B0-----:R-:W-:-:S05]  /*524c0*/  F2FP.SATFINITE.E4M3.F32.PACK_AB_MERGE_C R0, R25, R16, RZ ;  /* 0x000000101900723e */ /* 0x001fca00048070ff */
[----:B------:R0:W-:Y:S04]  /*524d0*/  STL [R1+0x128], R0 ;  /* 0x0001280001007387 */ /* 0x0001e80000100800 */
[----:B------:R-:W-:Y:S04]  /*524e0*/  STL [R1+0x150], R3 ;  /* 0x0001500301007387 */ /* 0x000fe80000100800 */
[----:B------:R-:W2:Y:S01]  /*524f0*/  LDL.LU R11, [R1+0xc64] ;  /* 0x000c6400010b7983 */ /* 0x000ea20000300800 */
[----:B------:R-:W-:Y:S02]  /*52500*/  F2FP.SATFINITE.E4M3.F32.PACK_AB_MERGE_C R2, R20, R21, RZ ;  /* 0x000000151402723e */ /* 0x000fe400048070ff */
[----:B0-----:R-:W-:-:S03]  /*52510*/  F2FP.SATFINITE.E4M3.F32.PACK_AB_MERGE_C R0, R18, R19, RZ ;  /* 0x000000131200723e */ /* 0x001fc600048070ff */
[----:B------:R-:W-:Y:S04]  /*52520*/  STL [R1+0x138], R2 ;  /* 0x0001380201007387 */ /* 0x000fe80000100800 */
[----:B--2---:R0:W-:Y:S04]  /*52530*/  STL [R1+0x29bc], R11 ;  /* 0x0029bc0b01007387 */ /* 0x0041e80000100800 */
[----:B------:R-:W-:Y:S04]  /*52540*/  STL [R1+0x1324], R0 ;  /* 0x0013240001007387 */ /* 0x000fe80000100800 */
        /* <DEDUP_REMOVED lines=28> */
[----:B------:R-:W3:Y:S04]  /*52710*/  LDL R29, [R1+0xc44] ;  /* 0x000c4400011d7983 */ /* 0x000ee80000100800 */
        /* <DEDUP_REMOVED lines=21> */
[----:B------:R-:W4:Y:S01]  /*52870*/  LDL.LU R18, [R1+0xbfc] ;  /* 0x000bfc0001127983 */ /* 0x000f220000300800 */
        /* <DEDUP_REMOVED lines=26> */
[----:B---3--:R-:W-:Y:S02]  /*52a20*/  F2FP.SATFINITE.E4M3.F32.PACK_AB_MERGE_C R29, R29, R8, RZ ;  /* 0x000000081d1d723e */ /* 0x008fe400048070ff */
[----:B----4-:R-:W-:Y:S02]  /*52a30*/  F2FP.SATFINITE.E4M3.F32.PACK_AB_MERGE_C R5, R24, R5, RZ ;  /* 0x000000051805723e */ /* 0x010fe400048070ff */
[----:B------:R-:W-:Y:S02]  /*52a40*/  F2FP.SATFINITE.E4M3.F32.PACK_AB_MERGE_C R9, R27, R9, RZ ;  /* 0x000000091b09723e */ /* 0x000fe400048070ff */
[----:B------:R-:W-:Y:S02]  /*52a50*/  F2FP.SATFINITE.E4M3.F32.PACK_AB_MERGE_C R0, R0, R4, RZ ;  /* 0x000000040000723e */ /* 0x000fe400048070ff */
[----:B------:R-:W-:Y:S02]  /*52a60*/  F2FP.SATFINITE.E4M3.F32.PACK_AB_MERGE_C R27, R10, R13, RZ ;  /* 0x0000000d0a1b723e */ /* 0x000fe400048070ff */
[----:B--2---:R-:W-:-:S05]  /*52a70*/  F2FP.SATFINITE.E4M3.F32.PACK_AB_MERGE_C R26, R26, R6, RZ ;  /* 0x000000061a1a723e */ /* 0x004fca00048070ff */
[----:B------:R-:W-:Y:S04]  /*52a80*/  STL [R1+0x27e8], R26 ;  /* 0x0027e81a01007387 */ /* 0x000fe80000100800 */
[----:B------:R-:W-:Y:S04]  /*52a90*/  STL [R1+0x2b4], R11 ;  /* 0x0002b40b01007387 */ /* 0x000fe80000100800 */
[----:B------:R0:W-:Y:S04]  /*52aa0*/  STL [R1+0x2810], R29 ;  /* 0x0028101d01007387 */ /* 0x0001e80000100800 */
[----:B------:R-:W-:Y:S01]  /*52ab0*/  STL [R1+0x110], R5 ;  /* 0x0001100501007387 */ /* 0x000fe20000100800 */
[----:B------:R-:W-:-:S03]  /*52ac0*/  F2FP.SATFINITE.E4M3.F32.PACK_AB_MERGE_C R6, R14, R15, RZ ;  /* 0x0000000f0e06723e */ /* 0x000fc600048070ff */
[----:B------:R-:W-:Y:S01]  /*52ad0*/  STL [R1+0x2818], R9 ;  /* 0x0028180901007387 */ /* 0x000fe20000100800 */
[----:B0-----:R-:W-:-:S03]  /*52ae0*/  F2FP.SATFINITE.E4M3.F32.PACK_AB_MERGE_C R29, R28, R17, RZ ;  /* 0x000000111c1d723e */ /* 0x001fc600048070ff */
[----:B------:R-:W-:Y:S04]  /*52af0*/  STL [R1+0xf4], R0 ;  /* 0x0000f40001007387 */ /* 0x000fe80000100800 */
[----:B------:R-:W-:Y:S04]  /*52b00*/  STL [R1+0x281c], R27 ;  /* 0x00281c1b01007387 */ /* 0x000fe80000100800 */
[----:B------:R0:W-:Y:S04]  /*52b10*/  STL [R1+0x2820], R29 ;  /* 0x0028201d01007387 */ /* 0x0001e80000100800 */
[----:B------:R-:W-:Y:S01]  /*52b20*/  STL [R1+0x2824], R6 ;  /* 0x0028240601007387 */ /* 0x000fe20000100800 */
[----:B0-----:R-:W-:-:S02]  /*52b30*/  F2FP.SATFINITE.E4M3.F32.PACK_AB_MERGE_C R29, R2, R7, RZ ;  /* 0x00000007021d723e */ /* 0x001fc400048070ff */
[----:B------:R-:W-:-:S03]  /*52b40*/  F2FP.SATFINITE.E4M3.F32.PACK_AB_MERGE_C R27, R12, R3, RZ ;  /* 0x000000030c1b723e */ /* 0x000fc600048070ff */
[----:B------:R0:W-:Y:S01]  /*52b50*/  STL [R1+0x282c], R29 ;  /* 0x00282c1d01007387 */ /* 0x0001e20000100800 */
[----:B------:R-:W-:-:S03]  /*52b60*/  F2FP.SATFINITE.E4M3.F32.PACK_AB_MERGE_C R0, R25, R16, RZ ;  /* 0x000000101900723e */ /* 0x000fc600048070ff */
[----:B------:R-:W-:Y:S01]  /*52b70*/  STL [R1+0x2830], R27 ;  /* 0x0028301b01007387 */ /* 0x000fe20000100800 */
[----:B0-----:R-:W-:-:S05]  /*52b80*/  F2FP.SATFINITE.E4M3.F32.PACK_AB_MERGE_C R29, R22, R23, RZ ;  /* 0x00000017161d723e */ /* 0x001fca00048070ff */
[----:B------:R-:W-:Y:S04]  /*52b90*/  STL [R1+0x2834], R29 ;  /* 0x0028341d01007387 */ /* 0x000fe80000100800 */
[----:B------:R0:W-:Y:S04]  /*52ba0*/  STL [R1+0x80], R0 ;  /* 0x0000800001007387 */ /* 0x0001e80000100800 */
[----:B------:R-:W2:Y:S01]  /*52bb0*/  LDL.LU R8, [R1+0xbec] ;  /* 0x000bec0001087983 */ /* 0x000ea20000300800 */
[----:B0-----:R-:W-:-:S05]  /*52bc0*/  F2FP.SATFINITE.E4M3.F32.PACK_AB_MERGE_C R0, R20, R21, RZ ;  /* 0x000000151400723e */ /* 0x001fca00048070ff */
[----:B------:R-:W-:Y:S04]  /*52bd0*/  STL [R1+0x70], R0 ;  /* 0x0000700001007387 */ /* 0x000fe80000100800 */
[----:B--2---:R0:W-:Y:S04]  /*52be0*/  STL [R1+0x29ac], R8 ;  /* 0x0029ac0801007387 */ /* 0x0041e80000100800 */
[----:B0-----:R-:W2:Y:S04]  /*52bf0*/  LDL.LU R8, [R1+0xbe4] ;  /* 0x000be40001087983 */ /* 0x001ea80000300800 */
[----:B------:R-:W3:Y:S04]  /*52c00*/  LDL R23, [R1+0x784] ;  /* 0x0007840001177983 */ /* 0x000ee80000100800 */
[----:B---3--:R0:W-:Y:S04]  /*52c10*/  STL [R1+0x29a8], R23 ;  /* 0x0029a81701007387 */ /* 0x0081e80000100800 */
[----:B0-----:R-:W3:Y:S04]  /*52c20*/  LDL.LU R23, [R1+0xbe8] ;  /* 0x000be80001177983 */ /* 0x001ee80000300800 */
[----:B---3--:R0:W-:Y:S04]  /*52c30*/  STL [R1+0x29b0], R23 ;  /* 0x0029b01701007387 */ /* 0x0081e80000100800 */
[----:B0-----:R-:W2:Y:S04]  /*52c40*/  LDL.LU R23, [R1+0xbe0] ;  /* 0x000be00001177983 */ /* 0x001ea80000300800 */
[----:B------:R-:W3:Y:S04]  /*52c50*/  LDL.LU R22, [R1+0x78c] ;  /* 0x00078c0001167983 */ /* 0x000ee80000300800 */
[----:B---3--:R0:W-:Y:S04]  /*52c60*/  STL [R1+0x29a4], R22 ;  /* 0x0029a41601007387 */ /* 0x0081e80000100800 */
[----:B0-----:R-:W3:Y:S04]  /*52c70*/  LDL.LU R22, [R1+0x780] ;  /* 0x0007800001167983 */ /* 0x001ee80000300800 */
[----:B------:R-:W4:Y:S04]  /*52c80*/  LDL R13, [R1+0xbd4] ;  /* 0x000bd400010d7983 */ /* 0x000f280000100800 */
[----:B----4-:R0:W-:Y:S04]  /*52c90*/  STL [R1+0x29a0], R13 ;  /* 0x0029a00d01007387 */ /* 0x0101e80000100800 */
[----:B0-----:R-:W4:Y:S04]  /*52ca0*/  LDL.LU R13, [R1+0x788] ;  /* 0x00078800010d7983 */ /* 0x001f280000300800 */
[----:B------:R-:W2:Y:S04]  /*52cb0*/  LDL.LU R11, [R1+0xbdc] ;  /* 0x000bdc00010b7983 */ /* 0x000ea80000300800 */
        /* <DEDUP_REMOVED lines=17> */
[----:B0-----:R-:W4:Y:S01]  /*52dd0*/  LDL.LU R6, [R1+0xbc8] ;  /* 0x000bc80001067983 */ /* 0x001f220000300800 */
[----:B------:R-:W-:-:S02]  /*52de0*/  F2FP.SATFINITE.E4M3.F32.PACK_AB_MERGE_C R27, R18, R19, RZ ;  /* 0x00000013121b723e */ /* 0x000fc400048070ff */
[----:B------:R-:W-:Y:S01]  /*52df0*/  F2FP.SATFINITE.E4M3.F32.PACK_AB_MERGE_C R8, R8, R23, RZ ;  /* 0x000000170808723e */ /* 0x000fe200048070ff */
[----:B----4-:R0:W-:Y:S04]  /*52e00*/  STL [R1+0x2994], R6 ;  /* 0x0029940601007387 */ /* 0x0101e80000100800 */
[----:B0-----:R-:W4:Y:S04]  /*52e10*/  LDL.LU R6, [R1+0xbc0] ;  /* 0x000bc00001067983 */ /* 0x001f280000300800 */
        /* <DEDUP_REMOVED lines=21> */
[----:B------:R0:W-:Y:S04]  /*52f70*/  STL [R1+0x2838], R27 ;  /* 0x0028381b01007387 */ /* 0x0001e80000100800 */
[----:B0-----:R-:W4:Y:S04]  /*52f80*/  LDL.LU R27, [R1+0xb90] ;  /* 0x000b9000011b7983 */ /* 0x001f280000300800 */
[----:B------:R-:W2:Y:S04]  /*52f90*/  LDL.LU R23, [R1+0x29b0] ;  /* 0x0029b00001177983 */ /* 0x000ea80000300800 */
[----:B------:R0:W-:Y:S04]  /*52fa0*/  STL [R1+0x5c], R8 ;  /* 0x00005c0801007387 */ /* 0x0001e80000100800 */
[----:B0-----:R-:W2:Y:S02]  /*52fb0*/  LDL.LU R8, [R1+0x29ac] ;  /* 0x0029ac0001087983 */ /* 0x001ea40000300800 */
[----:B--2---:R-:W-:-:S02]  /*52fc0*/  F2FP.SATFINITE.E4M3.F32.PACK_AB_MERGE_C R8, R8, R23, RZ ;  /* 0x000000170808723e */ /* 0x004fc400048070ff */
[----:B------:R-:W2:Y:S04]  /*52fd0*/  LDL.LU R23, [R1+0x29a8] ;  /* 0x0029a80001177983 */ /* 0x000ea80000300800 */
[----:B------:R0:W-:Y:S04]  /*52fe0*/  STL [R1+0x2840], R8 ;  /* 0x0028400801007387 */ /* 0x0001e80000100800 */
[----:B0-----:R-:W4:Y:S01]  /*52ff0*/  LDL R8, [R1+0xbac] ;  /* 0x000bac0001087983 */ /* 0x001f220000100800 */
[----:B--2---:R-:W-:-:S03]  /*53000*/  F2FP.SATFINITE.E4M3.F32.PACK_AB_MERGE_C R23, R23, R22, RZ ;  /* 0x000000161717723e */ /* 0x004fc600048070ff */
[----:B------:R-:W2:Y:S04]  /*53010*/  LDL.LU R22, [R1+0x29a4] ;  /* 0x0029a40001167983 */ /* 0x000ea80000300800 */
[----:B------:R0:W-:Y:S04]  /*53020*/  STL [R1+0x2860], R23 ;  /* 0x0028601701007387 */ /* 0x0001e80000100800 */
[----:B0-----:R-:W4:Y:S01]  /*53030*/  LDL.LU R23, [R1+0xba8] ;  /* 0x000ba80001177983 */ /* 0x001f220000300800 */
[----:B--2---:R-:W-:-:S03]  /*53040*/  F2FP.SATFINITE.E4M3.F32.PACK_AB_MERGE_C R22, R22, R13, RZ ;  /* 0x0000000d1616723e */ /* 0x004fc600048070ff */
[----:B------:R-:W2:Y:S04]  /*53050*/  LDL.LU R13, [R1+0x29a0] ;  /* 0x0029a000010d7983 */ /* 0x000ea80000300800 */
[----:B------:R0:W-:Y:S04]  /*53060*/  STL [R1+0x2864], R22 ;  /* 0x0028641601007387 */ /* 0x0001e80000100800 */
[----:B0-----:R-:W4:Y:S01]  /*53070*/  LDL.LU R22, [R1+0xba4] ;  /* 0x000ba40001167983 */ /* 0x001f220000300800 */
[----:B--2---:R-:W-:-:S03]  /*53080*/  F2FP.SATFINITE.E4M3.F32.PACK_AB_MERGE_C R13, R13, R11, RZ ;  /* 0x0000000b0d0d723e */ /* 0x004fc600048070ff */
[----:B------:R-:W3:Y:S04]  /*53090*/  LDL.LU R11, [R1+0x299c] ;  /* 0x00299c00010b7983 */ /* 0x000ee80000300800 */
[----:B------:R0:W-:Y:S04]  /*530a0*/  STL [R1+0x2844], R13 ;  /* 0x0028440d01007387 */ /* 0x0001e80000100800 */
[----:B0-----:R-:W2:Y:S01]  /*530b0*/  LDL.LU R13, [R1+0xba0] ;  /* 0x000ba000010d7983 */ /* 0x001ea20000300800 */
[----:B---3--:R-:W-:-:S03]  /*530c0*/  F2FP.SATFINITE.E4M3.F32.PACK_AB_MERGE_C R11, R11, R29, RZ ;  /* 0x0000001d0b0b723e */ /* 0x008fc600048070ff */
[----:B------:R-:W4:Y:S04]  /*530d0*/  LDL.LU R29, [R1+0x2998] ;  /* 0x00299800011d7983 */ /* 0x000f280000300800 */
[----:B------:R0:W-:Y:S04]  /*530e0*/  STL [R1+0x2848], R11 ;  /* 0x0028480b01007387 */ /* 0x0001e80000100800 */
[----:B0-----:R-:W3:Y:S01]  /*530f0*/  LDL.LU R11, [R1+0xbbc] ;  /* 0x000bbc00010b7983 */ /* 0x001ee20000300800 */
[----:B----4-:R-:W-:-:S03]  /*53100*/  F2FP.SATFINITE.E4M3.F32.PACK_AB_MERGE_C R29, R29, R6, RZ ;  /* 0x000000061d1d723e */ /* 0x010fc600048070ff */
[----:B------:R-:W4:Y:S04]  /*53110*/  LDL.LU R6, [R1+0x2994] ;  /* 0x0029940001067983 */ /* 0x000f280000300800 */
[----:B------:R0:W-:Y:S04]  /*53120*/  STL [R1+0xa0], R29 ;  /* 0x0000a01d01007387 */ /* 0x0001e80000100800 */
[----:B0-----:R-:W4:Y:S02]  /*53130*/  LDL.LU R29, [R1+0x2990] ;  /* 0x00299000011d7983 */ /* 0x001f240000300800 */
[----:B----4-:R-:W-:-:S02]  /*53140*/  F2FP.SATFINITE.E4M3.F32.PACK_AB_MERGE_C R29, R29, R6, RZ ;  /* 0x000000061d1d723e */ /* 0x010fc400048070ff */
[----:B------:R-:W4:Y:S04]  /*53150*/  LDL.LU R6, [R1+0x298c] ;  /* 0x00298c0001067983 */ /* 0x000f280000300800 */
[----:B------:R0:W-:Y:S04]  /*53160*/  STL [R1+0x98], R29 ;  /* 0x0000981d01007387 */ /* 0x0001e80000100800 */
[----:B0-----:R-:W4:Y:S02]  /*53170*/  LDL.LU R29, [R1+0x2988] ;  /* 0x00298800011d7983 */ /* 0x001f240000300800 */
[----:B----4-:R-:W-:-:S02]  /*53180*/  F2FP.SATFINITE.E4M3.F32.PACK_AB_MERGE_C R29, R29, R6, RZ ;  /* 0x000000061d1d723e */ /* 0x010fc400048070ff */
[----:B------:R-:W4:Y:S04]  /*53190*/  LDL.LU R6, [R1+0x2984] ;  /* 0x0029840001067983 */ /* 0x000f280000300800 */
[----:B------:R0:W-:Y:S04]  /*531a0*/  STL [R1+0xcc], R29 ;  /* 0x0000cc1d01007387 */ /* 0x0001e80000100800 */
[----:B0-----:R-:W3:Y:S01]  /*531b0*/  LDL.LU R29, [R1+0x2980] ;  /* 0x00298000011d7983 */ /* 0x001ee20000300800 */
[----:B--2---:R-:W-:Y:S02]  /*531c0*/  F2FP.SATFINITE.E4M3.F32.PACK_AB_MERGE_C R13, R22, R13, RZ ;  /* 0x0000000d160d723e */ /* 0x004fe400048070ff */
[----:B---3--:R-:W-:-:S02]  /*531d0*/  F2FP.SATFINITE.E4M3.F32.PACK_AB_MERGE_C R11, R11, R29, RZ ;  /* 0x0000001d0b0b723e */ /* 0x008fc400048070ff */
[----:B------:R-:W2:Y:S01]  /*531e0*/  LDL.LU R29, [R1+0x297c] ;  /* 0x00297c00011d7983 */ /* 0x000ea20000300800 */
[----:B----4-:R-:W-:-:S03]  /*531f0*/  F2FP.SATFINITE.E4M3.F32.PACK_AB_MERGE_C R6, R9, R6, RZ ;  /* 0x000000060906723e */ /* 0x010fc600048070ff */
[----:B------:R0:W-:Y:S01]  /*53200*/  STL [R1+0xc8], R11 ;  /* 0x0000c80b01007387 */ /* 0x0001e20000100800 */
[----:B------:R-:W-:Y:S02]  /*53210*/  F2FP.SATFINITE.E4M3.F32.PACK_AB_MERGE_C R5, R5, R26, RZ ;  /* 0x0000001a0505723e */ /* 0x000fe400048070ff */
[----:B------:R-:W-:Y:S01]  /*53220*/  F2FP.SATFINITE.E4M3.F32.PACK_AB_MERGE_C R4, R4, R24, RZ ;  /* 0x000000180404723e */ /* 0x000fe200048070ff */
[----:B------:R-:W-:Y:S01]  /*53230*/  STL [R1+0x130c], R13 ;  /* 0x00130c0d01007387 */ /* 0x000fe20000100800 */
[----:B0-----:R-:W-:Y:S02]  /*53240*/  F2FP.SATFINITE.E4M3.F32.PACK_AB_MERGE_C R11, R8, R23, RZ ;  /* 0x00000017080b723e */ /* 0x001fe400048070ff */
[----:B------:R-:W-:-:S03]  /*53250*/  F2FP.SATFINITE.E4M3.F32.PACK_AB_MERGE_C R0, R10, R0, RZ ;  /* 0x000000000a00723e */ /* 0x000fc600048070ff */
[----:B------:R-:W-:Y:S01]  /*53260*/  STL [R1+0x12e8], R11 ;  /* 0x0012e80b01007387 */ /* 0x000fe20000100800 */
[----:B------:R-:W-:Y:S02]  /*53270*/  F2FP.SATFINITE.E4M3.F32.PACK_AB_MERGE_C R26, R12, R3, RZ ;  /* 0x000000030c1a723e */ /* 0x000fe400048070ff */
[----:B------:R-:W-:Y:S02]  /*53280*/  F2FP.SATFINITE.E4M3.F32.PACK_AB_MERGE_C R10, R20, R21, RZ ;  /* 0x00000015140a723e */ /* 0x000fe400048070ff */
[----:B--2---:R-:W-:-:S05]  /*53290*/  F2FP.SATFINITE.E4M3.F32.PACK_AB_MERGE_C R8, R29, R27, RZ ;  /* 0x0000001b1d08723e */ /* 0x004fca00048070ff */
[----:B------:R-:W-:Y:S04]  /*532a0*/  STL [R1+0x136c], R8 ;  /* 0x00136c0801007387 */ /* 0x000fe80000100800 */
[----:B------:R-:W-:Y:S04]  /*532b0*/  STL [R1+0x1368], R6 ;  /* 0x0013680601007387 */ /* 0x000fe80000100800 */
[----:B------:R0:W-:Y:S04]  /*532c0*/  STL [R1+0x1330], R5 ;  /* 0x0013300501007387 */ /* 0x0001e80000100800 */
[----:B------:R2:W-:Y:S04]  /*532d0*/  STL [R1+0x133c], R4 ;  /* 0x00133c0401007387 */ /* 0x0005e80000100800 */
[----:B------:R3:W-:Y:S01]  /*532e0*/  STL [R1+0x298], R0 ;  /* 0x0002980001007387 */ /* 0x0007e20000100800 */
[----:B0-----:R-:W-:-:S02]  /*532f0*/  F2FP.SATFINITE.E4M3.F32.PACK_AB_MERGE_C R5, R28, R17, RZ ;  /* 0x000000111c05723e */ /* 0x001fc400048070ff */
[----:B--2---:R-:W-:-:S03]  /*53300*/  F2FP.SATFINITE.E4M3.F32.PACK_AB_MERGE_C R4, R14, R15, RZ ;  /* 0x0000000f0e04723e */ /* 0x004fc600048070ff */
[----:B------:R-:W-:Y:S01]  /*53310*/  STL [R1+0x12b0], R5 ;  /* 0x0012b00501007387 */ /* 0x000fe20000100800 */
[----:B---3--:R-:W-:-:S03]  /*53320*/  F2FP.SATFINITE.E4M3.F32.PACK_AB_MERGE_C R0, R2, R7, RZ ;  /* 0x000000070200723e */ /* 0x008fc600048070ff */
[----:B------:R-:W-:Y:S04]  /*53330*/  STL [R1+0x9c], R4 ;  /* 0x00009c0401007387 */ /* 0x000fe80000100800 */
[----:B------:R-:W-:Y:S04]  /*53340*/  STL [R1+0x2868], R26 ;  /* 0x0028681a01007387 */ /* 0x000fe80000100800 */
[----:B------:R0:W-:Y:S04]  /*53350*/  STL [R1+0x1220], R0 ;  /* 0x0012200001007387 */ /* 0x0001e80000100800 */
[----:B------:R-:W-:Y:S01]  /*53360*/  STL [R1+0x286c], R10 ;  /* 0x00286c0a01007387 */ /* 0x000fe20000100800 */
[----:B0-----:R-:W-:-:S05]  /*53370*/  F2FP.SATFINITE.E4M3.F32.PACK_AB_MERGE_C R0, R25, R16, RZ ;  /* 0x000000101900723e */ /* 0x001fca00048070ff */
[----:B------:R0:W-:Y:S04]  /*53380*/  STL [R1+0x23c], R0 ;  /* 0x00023c0001007387 */ /* 0x0001e80000100800 */
[----:B------:R-:W2:Y:S04]  /*53390*/  LDL.LU R4, [R1+0xb34] ;  /* 0x000b340001047983 */ /* 0x000ea80000300800 */
[----:B------:R-:W3:Y:S01]  /*533a0*/  LDL.LU R9, [R1+0xb24] ;  /* 0x000b240001097983 */ /* 0x000ee20000300800 */
[----:B0-----:R-:W-:-:S05]  /*533b0*/  F2FP.SATFINITE.E4M3.F32.PACK_AB_MERGE_C R0, R18, R19, RZ ;  /* 0x000000131200723e */ /* 0x001fca00048070ff */
[----:B------:R-:W-:Y:S04]  /*533c0*/  STL [R1+0x1214], R0 ;  /* 0x0012140001007387 */ /* 0x000fe80000100800 */
        /* <DEDUP_REMOVED lines=11> */
[----:B------:R-:W4:Y:S04]  /*53480*/  LDL R5, [R1+0xb04] ;  /* 0x000b040001057983 */ /* 0x000f280000100800 */
[----:B----4-:R0:W-:Y:S04]  /*53490*/  STL [R1+0x2958], R5 ;  /* 0x0029580501007387 */ /* 0x0101e80000100800 */
[----:B0-----:R-:W4:Y:S04]  /*534a0*/  LDL.LU R5, [R1+0xb1c] ;  /* 0x000b1c0001057983 */ /* 0x001f280000300800 */
[----:B----4-:R0:W-:Y:S04]  /*534b0*/  STL [R1+0x2960], R5 ;  /* 0x0029600501007387 */ /* 0x0101e80000100800 */
[----:B0-----:R-:W4:Y:S04]  /*534c0*/  LDL.LU R5, [R1+0xb10] ;  /* 0x000b100001057983 */ /* 0x001f280000300800 */
[----:B----4-:R0:W-:Y:S04]  /*534d0*/  STL [R1+0x2968], R5 ;  /* 0x0029680501007387 */ /* 0x0101e80000100800 */
[----:B0-----:R-:W4:Y:S04]  /*534e0*/  LDL.LU R5, [R1+0xb28] ;  /* 0x000b280001057983 */ /* 0x001f280000300800 */
[----:B------:R-:W2:Y:S04]  /*534f0*/  LDL.LU R25, [R1+0xaf4] ;  /* 0x000af40001197983 */ /* 0x000ea80000300800 */
        /* <DEDUP_REMOVED lines=8> */
[----:B0-----:R-:W3:Y:S01]  /*53580*/  LDL.LU R21, [R1+0xaf0] ;  /* 0x000af00001157983 */ /* 0x001ee20000300800 */
[----:B------:R-:W-:-:S03]  /*53590*/  F2FP.SATFINITE.E4M3.F32.PACK_AB_MERGE_C R4, R4, R9, RZ ;  /* 0x000000090404723e */ /* 0x000fc600048070ff */
[----:B---3--:R0:W-:Y:S04]  /*535a0*/  STL [R1+0x2950], R21 ;  /* 0x0029501501007387 */ /* 0x0081e80000100800 */
        /* <DEDUP_REMOVED lines=23> */
[----:B------:R-:W3:Y:S04]  /*53720*/  LDL.LU R18, [R1+0xa94] ;  /* 0x000a940001127983 */ /* 0x000ee80000300800 */
        /* <DEDUP_REMOVED lines=24> */
[----:B------:R-:W3:Y:S04]  /*538b0*/  LDL.LU R25, [R1+0x2954] ;  /* 0x0029540001197983 */ /* 0x000ee80000300800 */
[----:B------:R0:W-:Y:S04]  /*538c0*/  STL [R1+0x287c], R5 ;  /* 0x00287c0501007387 */ /* 0x0001e80000100800 */
[----:B0-----:R-:W4:Y:S01]  /*538d0*/  LDL.LU R5, [R1+0xaf8] ;  /* 0x000af80001057983 */ /* 0x001f220000300800 */
[----:B---3--:R-:W-:-:S03]  /*538e0*/  F2FP.SATFINITE.E4M3.F32.PACK_AB_MERGE_C R25, R25, R21, RZ ;  /* 0x000000151919723e */ /* 0x008fc600048070ff */
[----:B------:R-:W2:Y:S04]  /*538f0*/  LDL.LU R21, [R1+0x2950] ;  /* 0x0029500001157983 */ /* 0x000ea80000300800 */
[----:B------:R0:W-:Y:S04]  /*53900*/  STL [R1+0x121c], R25 ;  /* 0x00121c1901007387 */ /* 0x0001e80000100800 */
[----:B0-----:R-:W2:Y:S02]  /*53910*/  LDL.LU R25, [R1+0x294c] ;  /* 0x00294c0001197983 */ /* 0x001ea40000300800 */
[----:B--2---:R-:W-:-:S02]  /*53920*/  F2FP.SATFINITE.E4M3.F32.PACK_AB_MERGE_C R25, R25, R21, RZ ;  /* 0x000000151919723e */ /* 0x004fc400048070ff */
[----:B------:R-:W2:Y:S01]  /*53930*/  LDL.LU R21, [R1+0x2948] ;  /* 0x0029480001157983 */ /* 0x000ea20000300800 */
[----:B----4-:R-:W-:-:S03]  /*53940*/  F2FP.SATFINITE.E4M3.F32.PACK_AB_MERGE_C R5, R6, R5, RZ ;  /* 0x000000050605723e */ /* 0x010fc600048070ff */
[----:B------:R-:W-:Y:S01]  /*53950*/  STL [R1+0x2880], R25 ;  /* 0x0028801901007387 */ /* 0x000fe20000100800 */
[----:B------:R-:W-:Y:S02]  /*53960*/  F2FP.SATFINITE.E4M3.F32.PACK_AB_MERGE_C R12, R12, R13, RZ ;  /* 0x0000000d0c0c723e */ /* 0x000fe400048070ff */
[----:B------:R-:W-:Y:S02]  /*53970*/  F2FP.SATFINITE.E4M3.F32.PACK_AB_MERGE_C R15, R15, R22, RZ ;  /* 0x000000160f0f723e */ /* 0x000fe400048070ff */
[----:B------:R-:W-:Y:S02]  /*53980*/  F2FP.SATFINITE.E4M3.F32.PACK_AB_MERGE_C R7, R7, R23, RZ ;  /* 0x000000170707723e */ /* 0x000fe400048070ff */
[----:B------:R-:W-:Y:S02]  /*53990*/  F2FP.SATFINITE.E4M3.F32.PACK_AB_MERGE_C R6, R27, R8, RZ ;  /* 0x000000081b06723e */ /* 0x000fe400048070ff */
[----:B------:R-:W-:Y:S02]  /*539a0*/  F2FP.SATFINITE.E4M3.F32.PACK_AB_MERGE_C R3, R3, R2, RZ ;  /* 0x000000020303723e */ /* 0x000fe400048070ff */
[----:B--2---:R-:W-:-:S05]  /*539b0*/  F2FP.SATFINITE.E4M3.F32.PACK_AB_MERGE_C R21, R21, R9, RZ ;  /* 0x000000091515723e */ /* 0x004fca00048070ff */
[----:B------:R-:W-:Y:S04]  /*539c0*/  STL [R1+0x2884], R21 ;  /* 0x0028841501007387 */ /* 0x000fe80000100800 */
[----:B------:R0:W-:Y:S02]  /*539d0*/  STL [R1+0xc4], R5 ;  /* 0x0000c40501007387 */ /* 0x0001e40000100800 */
[----:B0-----:R-:W-:Y:S02]  /*539e0*/  F2FP.SATFINITE.E4M3.F32.PACK_AB_MERGE_C R5, R10, R4, RZ ;  /* 0x000000040a05723e */ /* 0x001fe400048070ff */
[----:B------:R-:W-:-:S03]  /*539f0*/  F2FP.SATFINITE.E4M3.F32.PACK_AB_MERGE_C R4, R11, R26, RZ ;  /* 0x0000001a0b04723e */ /* 0x000fc600048070ff */
[----:B------:R0:W-:Y:S04]  /*53a00*/  STL [R1+0x12a4], R5 ;  /* 0x0012a40501007387 */ /* 0x0001e80000100800 */
[----:B------:R-:W-:Y:S04]  /*53a10*/  STL [R1+0x27d0], R12 ;  /* 0x0027d00c01007387 */ /* 0x000fe80000100800 */
[----:B------:R2:W-:Y:S01]  /*53a20*/  STL [R1+0x26c], R4 ;  /* 0x00026c0401007387 */ /* 0x0005e20000100800 */
[----:B0-----:R-:W-:-:S03]  /*53a30*/  F2FP.SATFINITE.E4M3.F32.PACK_AB_MERGE_C R5, R24, R29, RZ ;  /* 0x0000001d1805723e */ /* 0x001fc600048070ff */
[----:B------:R-:W-:Y:S04]  /*53a40*/  STL [R1+0x27a8], R15 ;  /* 0x0027a80f01007387 */ /* 0x000fe80000100800 */
[----:B------:R0:W-:Y:S01]  /*53a50*/  STL [R1+0x27ac], R7 ;  /* 0x0027ac0701007387 */ /* 0x0001e20000100800 */
[----:B--2---:R-:W-:Y:S02]  /*53a60*/  F2FP.SATFINITE.E4M3.F32.PACK_AB_MERGE_C R4, R17, R0, RZ ;  /* 0x000000001104723e */ /* 0x004fe400048070ff */
[----:B------:R-:W-:Y:S01]  /*53a70*/  F2FP.SATFINITE.E4M3.F32.PACK_AB_MERGE_C R0, R14, R28, RZ ;  /* 0x0000001c0e00723e */ /* 0x000fe200048070ff */
[----:B------:R-:W-:Y:S04]  /*53a80*/  STL [R1+0x1358], R6 ;  /* 0x0013580601007387 */ /* 0x000fe80000100800 */
[----:B------:R-:W-:Y:S04]  /*53a90*/  STL [R1+0x1354], R5 ;  /* 0x0013540501007387 */ /* 0x000fe80000100800 */
[----:B------:R-:W-:Y:S04]  /*53aa0*/  STL [R1+0x13ac], R4 ;  /* 0x0013ac0401007387 */ /* 0x000fe80000100800 */
[----:B------:R2:W-:Y:S04]  /*53ab0*/  STL [R1+0x13a8], R0 ;  /* 0x0013a80001007387 */ /* 0x0005e80000100800 */
[----:B------:R-:W-:Y:S04]  /*53ac0*/  STL [R1+0x13bc], R3 ;  /* 0x0013bc0301007387 */ /* 0x000fe80000100800 */
[----:B0-----:R-:W3:Y:S01]  /*53ad0*/  LDL.LU R7, [R1+0xa24] ;  /* 0x000a240001077983 */ /* 0x001ee20000300800 */
        /* <DEDUP_REMOVED lines=59> */
[----:B------:R-:W3:Y:S04]  /*53e90*/  LDL R12, [R1+0xa2c] ;  /* 0x000a2c00010c7983 */ /* 0x000ee80000100800 */
[----:B------:R-:W4:Y:S04]  /*53ea0*/  LDL.LU R21, [R1+0x910] ;  /* 0x0009100001157983 */ /* 0x000f280000300800 */
[----:B------:R-:W4:Y:S04]  /*53eb0*/  LDL.LU R25, [R1+0x914] ;  /* 0x0009140001197983 */ /* 0x000f280000300800 */
[----:B------:R-:W3:Y:S04]  /*53ec0*/  LDL.LU R5, [R1+0x918] ;  /* 0x0009180001057983 */ /* 0x000ee80000300800 */
[----:B------:R-:W3:Y:S04]  /*53ed0*/  LDL R6, [R1+0x91c] ;  /* 0x00091c0001067983 */ /* 0x000ee80000100800 */
        /* <DEDUP_REMOVED lines=76> */
[----:B---3--:R-:W-:-:S03]  /*543a0*/  F2FP.SATFINITE.E4M3.F32.PACK_AB_MERGE_C R6, R6, R5, RZ ;  /* 0x000000050606723e */ /* 0x008fc600048070ff */
[----:B------:R0:W-:Y:S01]  /*543b0*/  STL [R1+0x1460], R7 ;  /* 0x0014600701007387 */ /* 0x0001e20000100800 */
[----:B----4-:R-:W-:Y:S02]  /*543c0*/  F2FP.SATFINITE.E4M3.F32.PACK_AB_MERGE_C R5, R4, R9, RZ ;  /* 0x000000090405723e */ /* 0x010fe400048070ff */
[----:B------:R-:W-:Y:S02]  /*543d0*/  F2FP.SATFINITE.E4M3.F32.PACK_AB_MERGE_C R4, R26, R10, RZ ;  /* 0x0000000a1a04723e */ /* 0x000fe400048070ff */
[----:B0-----:R-:W-:Y:S02]  /*543e0*/  F2FP.SATFINITE.E4M3.F32.PACK_AB_MERGE_C R7, R25, R21, RZ ;  /* 0x000000151907723e */ /* 0x001fe400048070ff */
[----:B------:R-:W-:Y:S02]  /*543f0*/  F2FP.SATFINITE.E4M3.F32.PACK_AB_MERGE_C R2, R2, R29, RZ ;  /* 0x0000001d0202723e */ /* 0x000fe400048070ff */
[----:B------:R-:W-:Y:S02]  /*54400*/  F2FP.SATFINITE.E4M3.F32.PACK_AB_MERGE_C R14, R14, R24, RZ ;  /* 0x000000180e0e723e */ /* 0x000fe400048070ff */
[----:B------:R-:W-:-:S02]  /*54410*/  F2FP.SATFINITE.E4M3.F32.PACK_AB_MERGE_C R3, R3, R0, RZ ;  /* 0x000000000303723e */ /* 0x000fc400048070ff */
        /* <DEDUP_REMOVED lines=12> */
[----:B------:R-:W-:Y:S04]  /*544e0*/  STL [R1+0x24c], R4 ;  /* 0x00024c0401007387 */ /* 0x000fe80000100800 */
[----:B------:R-:W-:Y:S04]  /*544f0*/  STL [R1+0x27b0], R14 ;  /* 0x0027b00e01007387 */ /* 0x000fe80000100800 */
[----:B------:R0:W-:Y:S02]  /*54500*/  STL [R1+0x27b4], R3 ;  /* 0x0027b40301007387 */ /* 0x0001e40000100800 */
[----:B0-----:R-:W-:-:S05]  /*54510*/  F2FP.SATFINITE.E4M3.F32.PACK_AB_MERGE_C R3, R28, R17, RZ ;  /* 0x000000111c03723e */ /* 0x001fca00048070ff */
[----:B------:R-:W-:Y:S04]  /*54520*/  STL [R1+0x132c], R3 ;  /* 0x00132c0301007387 */ /* 0x000fe80000100800 */
[----:B------:R-:W2:Y:S01]  /*54530*/  LDL.LU R28, [R1+0x874] ;  /* 0x00087400011c7983 */ /* 0x000ea20000300800 */
[----:B------:R-:W-:Y:S02]  /*54540*/  F2FP.SATFINITE.E4M3.F32.PACK_AB_MERGE_C R2, R20, R16, RZ ;  /* 0x000000101402723e */ /* 0x000fe400048070ff */
[----:B------:R-:W-:-:S03]  /*54550*/  F2FP.SATFINITE.E4M3.F32.PACK_AB_MERGE_C R0, R18, R19, RZ ;  /* 0x000000131200723e */ /* 0x000fc600048070ff */
        /* <DEDUP_REMOVED lines=121> */
[----:B------:R-:W-:Y:S02]  /*54cf0*/  F2FP.SATFINITE.E4M3.F32.PACK_AB_MERGE_C R27, R27, R0, RZ ;  /* 0x000000001b1b723e */ /* 0x000fe400048070ff */
[----:B------:R-:W-:Y:S02]  /*54d00*/  F2FP.SATFINITE.E4M3.F32.PACK_AB_MERGE_C R29, R29, R17, RZ ;  /* 0x000000111d1d723e */ /* 0x000fe400048070ff */
[----:B--2---:R-:W-:-:S02]  /*54d10*/  F2FP.SATFINITE.E4M3.F32.PACK_AB_MERGE_C R25, R25, R21, RZ ;  /* 0x000000151919723e */ /* 0x004fc400048070ff */
[----:B------:R-:W2:Y:S04]  /*54d20*/  LDL.LU R21, [R1+0x2884] ;  /* 0x0028840001157983 */ /* 0x000ea80000300800 */
[----:B------:R0:W-:Y:S04]  /*54d30*/  STL [R1+0x13c8], R25 ;  /* 0x0013c81901007387 */ /* 0x0001e80000100800 */
[----:B0-----:R-:W3:Y:S04]  /*54d40*/  LDL.LU R25, [R1+0x2880] ;  /* 0x0028800001197983 */ /* 0x001ee80000300800 */
[----:B------:R-:W4:Y:S04]  /*54d50*/  LDL.LU R5, [R1+0x287c] ;  /* 0x00287c0001057983 */ /* 0x000f280000300800 */
[----:B------:R0:W-:Y:S04]  /*54d60*/  STL [R1+0x13c4], R8 ;  /* 0x0013c40801007387 */ /* 0x0001e80000100800 */
[----:B0-----:R-:W2:Y:S04]  /*54d70*/  LDL.LU R8, [R1+0xc] ;  /* 0x00000c0001087983 */ /* 0x001ea80000300800 */
[----:B------:R-:W4:Y:S04]  /*54d80*/  LDL.LU R6, [R1+0x2878] ;  /* 0x0028780001067983 */ /* 0x000f280000300800 */
[----:B------:R0:W-:Y:S04]  /*54d90*/  STL [R1+0x13e0], R9 ;  /* 0x0013e00901007387 */ /* 0x0001e80000100800 */
[----:B0-----:R-:W4:Y:S04]  /*54da0*/  LDL.LU R9, [R1+0x2874] ;  /* 0x0028740001097983 */ /* 0x001f280000300800 */
[----:B------:R-:W4:Y:S04]  /*54db0*/  LDL.LU R4, [R1+0x2870] ;  /* 0x0028700001047983 */ /* 0x000f280000300800 */
[----:B------:R0:W-:Y:S04]  /*54dc0*/  STL [R1+0x13dc], R10 ;  /* 0x0013dc0a01007387 */ /* 0x0001e80000100800 */
[----:B0-----:R-:W4:Y:S04]  /*54dd0*/  LDL.LU R10, [R1+0x286c] ;  /* 0x00286c00010a7983 */ /* 0x001f280000300800 */
[----:B------:R-:W4:Y:S04]  /*54de0*/  LDL.LU R26, [R1+0x2868] ;  /* 0x00286800011a7983 */ /* 0x000f280000300800 */
[----:B------:R0:W-:Y:S04]  /*54df0*/  STL [R1+0x13f8], R22 ;  /* 0x0013f81601007387 */ /* 0x0001e80000100800 */
[----:B0-----:R-:W3:Y:S04]  /*54e00*/  LDL.LU R22, [R1+0x2864] ;  /* 0x0028640001167983 */ /* 0x001ee80000300800 */
[----:B------:R-:W4:Y:S04]  /*54e10*/  LDL.LU R23, [R1+0x2860] ;  /* 0x0028600001177983 */ /* 0x000f280000300800 */
[----:B------:R0:W-:Y:S04]  /*54e20*/  STL [R1+0x13f4], R24 ;  /* 0x0013f41801007387 */ /* 0x0001e80000100800 */
[----:B0-----:R-:W3:Y:S04]  /*54e30*/  LDL.LU R24, [R1+0x285c] ;  /* 0x00285c0001187983 */ /* 0x001ee80000300800 */
[----:B------:R-:W4:Y:S04]  /*54e40*/  LDL.LU R0, [R1+0x2858] ;  /* 0x0028580001007983 */ /* 0x000f280000300800 */
[----:B------:R0:W-:Y:S04]  /*54e50*/  STL [R1+0x1408], R27 ;  /* 0x0014081b01007387 */ /* 0x0001e80000100800 */
[----:B0-----:R-:W3:Y:S04]  /*54e60*/  LDL.LU R27, [R1+0x14] ;  /* 0x00001400011b7983 */ /* 0x001ee80000300800 */
[----:B------:R-:W3:Y:S04]  /*54e70*/  LDL.LU R17, [R1+0x2854] ;  /* 0x0028540001117983 */ /* 0x000ee80000300800 */
[----:B------:R0:W-:Y:S04]  /*54e80*/  STL [R1+0x1404], R29 ;  /* 0x0014041d01007387 */ /* 0x0001e80000100800 */
[----:B0-----:R-:W3:Y:S01]  /*54e90*/  LDL.LU R29, [R1+0x10] ;  /* 0x00001000011d7983 */ /* 0x001ee20000300800 */
[----:B------:R-:W-:-:S03]  /*54ea0*/  F2FP.SATFINITE.E4M3.F32.PACK_AB_MERGE_C R3, R3, R16, RZ ;  /* 0x000000100303723e */ /* 0x000fc600048070ff */
[----:B------:R-:W3:Y:S01]  /*54eb0*/  LDL.LU R16, [R1+0x2850] ;  /* 0x0028500001107983 */ /* 0x000ee20000300800 */
[----:B------:R-:W-:Y:S02]  /*54ec0*/  F2FP.SATFINITE.E4M3.F32.PACK_AB_MERGE_C R14, R2, R14, RZ ;  /* 0x0000000e020e723e */ /* 0x000fe400048070ff */
[----:B------:R-:W-:Y:S01]  /*54ed0*/  F2FP.SATFINITE.E4M3.F32.PACK_AB_MERGE_C R2, R18, R12, RZ ;  /* 0x0000000c1202723e */ /* 0x000fe200048070ff */
[----:B------:R0:W-:Y:S04]  /*54ee0*/  STL [R1+0x141c], R3 ;  /* 0x00141c0301007387 */ /* 0x0001e80000100800 */
[----:B------:R-:W-:Y:S01]  /*54ef0*/  STL [R1+0x1418], R14 ;  /* 0x0014180e01007387 */ /* 0x000fe20000100800 */
[----:B0-----:R-:W-:-:S05]  /*54f00*/  F2FP.SATFINITE.E4M3.F32.PACK_AB_MERGE_C R3, R15, R7, RZ ;  /* 0x000000070f03723e */ /* 0x001fca00048070ff */
[----:B------:R0:W-:Y:S04]  /*54f10*/  STL [R1+0x1434], R3 ;  /* 0x0014340301007387 */ /* 0x0001e80000100800 */
[----:B------:R1:W-:Y:S01]  /*54f20*/  STL [R1+0x1430], R2 ;  /* 0x0014300201007387 */ /* 0x0003e20000100800 */
[----:B0-----:R-:W-:Y:S02]  /*54f30*/  F2FP.SATFINITE.E4M3.F32.PACK_AB_MERGE_C R3, R13, R11, RZ ;  /* 0x0000000b0d03723e */ /* 0x001fe400048070ff */
[----:B-1----:R-:W-:-:S03]  /*54f40*/  F2FP.SATFINITE.E4M3.F32.PACK_AB_MERGE_C R2, R19, R20, RZ ;  /* 0x000000141302723e */ /* 0x002fc600048070ff */
[----:B------:R-:W-:Y:S04]  /*54f50*/  STL [R1+0x1448], R3 ;  /* 0x0014480301007387 */ /* 0x000fe80000100800 */
[----:B------:R0:W-:Y:S04]  /*54f60*/  STL [R1+0x1444], R2 ;  /* 0x0014440201007387 */ /* 0x0001e80000100800 */
[----:B------:R1:W-:Y:S04]  /*54f70*/  STL [R1+0x27d8], R28 ;  /* 0x0027d81c01007387 */ /* 0x0003e80000100800 */
[----:B0-----:R-:W3:Y:S04]  /*54f80*/  LDL.LU R2, [R1+0x1c8] ;  /* 0x0001c80001027983 */ /* 0x001ee80000300800 */
[----:B------:R-:W3:Y:S04]  /*54f90*/  LDL.LU R3, [R1+0x1c0] ;  /* 0x0001c00001037983 */ /* 0x000ee80000300800 */
[----:B------:R-:W3:Y:S01]  /*54fa0*/  LDL.LU R7, [R1+0x118] ;  /* 0x0001180001077983 */ /* 0x000ee20000300800 */
[----:B--2---:R-:W-:-:S05]  /*54fb0*/  LOP3.LUT R13, R8, 0xffff, RZ, 0xc0, !PT ;  /* 0x0000ffff080d7812 */ /* 0x004fca00078ec0ff */
[----:B------:R-:W-:Y:S04]  /*54fc0*/  STL [R1+0xc], R13 ;  /* 0x00000c0d01007387 */ /* 0x000fe80000100800 */
[----:B------:R-:W2:Y:S01]  /*54fd0*/  LDL.LU R15, [R1+0xd8] ;  /* 0x0000d800010f7983 */ /* 0x000ea20000300800 */
[----:B----4-:R-:W-:Y:S02]  /*54fe0*/  LOP3.LUT R8, R0, 0xffff, RZ, 0xc0, !PT ;  /* 0x0000ffff00087812 */ /* 0x010fe400078ec0ff */
[----:B---3--:R-:W-:Y:S02]  /*54ff0*/  LOP3.LUT R17, R17, 0xffff, RZ, 0xc0, !PT ;  /* 0x0000ffff11117812 */ /* 0x008fe400078ec0ff */
[----:B------:R-:W-:-:S03]  /*55000*/  LOP3.LUT R27, R27, 0xffff, RZ, 0xc0, !PT ;  /* 0x0000ffff1b1b7812 */ /* 0x000fc600078ec0ff */
[----:B------:R-:W-:Y:S01]  /*55010*/  STL [R1+0x38], R17 ;  /* 0x0000381101007387 */ /* 0x000fe20000100800 */
[----:B------:R-:W-:-:S03]  /*55020*/  LOP3.LUT R11, R29, 0xffff, RZ, 0xc0, !PT ;  /* 0x0000ffff1d0b7812 */ /* 0x000fc600078ec0ff */
[----:B------:R-:W3:Y:S04]  /*55030*/  LDL.LU R29, [R1+0xa8] ;  /* 0x0000a800011d7983 */ /* 0x000ee80000300800 */
[----:B------:R-:W-:Y:S04]  /*55040*/  STL [R1+0x28], R27 ;  /* 0x0000281b01007387 */ /* 0x000fe80000100800 */
[----:B------:R-:W-:Y:S04]  /*55050*/  STL [R1+0x14], R11 ;  /* 0x0000140b01007387 */ /* 0x000fe80000100800 */
[----:B------:R-:W4:Y:S01]  /*55060*/  LDL.LU R0, [R1+0x284c] ;  /* 0x00284c0001007983 */ /* 0x000f220000300800 */
[----:B------:R-:W-:-:S05]  /*55070*/  VIADD R18, R28, 0x7f ;  /* 0x0000007f1c127836 */ /* 0x000fca0000000000 */
[----:B------:R-:W-:Y:S01]  /*55080*/  ISETP.GE.AND P1, PT, R18, UR9, PT ;  /* 0x0000000912007c0c */ /* 0x000fe2000bf26270 */
[C---:B------:R-:W-:Y:S02]  /*55090*/  VIADD R18, R28.reuse, 0x75 ;  /* 0x000000751c127836 */ /* 0x040fe40000000000 */
[C---:B------:R-:W-:Y:S02]  /*550a0*/  VIADD R19, R28.reuse, 0x76 ;  /* 0x000000761c137836 */ /* 0x040fe40000000000 */
[----:B------:R-:W-:Y:S01]  /*550b0*/  VIADD R20, R28, 0x77 ;  /* 0x000000771c147836 */ /* 0x000fe20000000000 */
[----:B------:R-:W-:Y:S01]  /*550c0*/  LOP3.LUT R16, R16, 0xfffff7ff, RZ, 0xc0, !PT ;  /* 0xfffff7ff10107812 */ /* 0x000fe200078ec0ff */
[----:B-1----:R-:W2:Y:S01]  /*550d0*/  LDL.LU R28, [R1+0xa4] ;  /* 0x0000a400011c7983 */ /* 0x002ea20000300800 */
[----:B------:R-:W-:Y:S02]  /*550e0*/  ISETP.GE.AND P2, PT, R18, UR7, PT ;  /* 0x0000000712007c0c */ /* 0x000fe4000bf46270 */
[----:B------:R-:W-:-:S02]  /*550f0*/  ISETP.GE.AND P0, PT, R19, UR11, PT ;  /* 0x0000000b13007c0c */ /* 0x000fc4000bf06270 */
[----:B------:R-:W-:Y:S01]  /*55100*/  LOP3.LUT R19, R23, 0xffff, RZ, 0xc0, !PT ;  /* 0x0000ffff17137812 */ /* 0x000fe200078ec0ff */
[----:B------:R-:W2:Y:S04]  /*55110*/  LDL.LU R14, [R1+0x84] ;  /* 0x00008400010e7983 */ /* 0x000ea80000300800 */
[----:B------:R-:W2:Y:S04]  /*55120*/  LDL.LU R12, [R1+0x5c] ;  /* 0x00005c00010c7983 */ /* 0x000ea80000300800 */
[----:B------:R-:W-:Y:S01]  /*55130*/  STL [R1+0x40], R8 ;  /* 0x0000400801007387 */ /* 0x000fe20000100800 */
[----:B------:R-:W-:-:S03]  /*55140*/  LOP3.LUT R18, R22, 0xffff, RZ, 0xc0, !PT ;  /* 0x0000ffff16127812 */ /* 0x000fc600078ec0ff */
[----:B------:R0:W-:Y:S01]  /*55150*/  STL [R1+0x8], R19 ;  /* 0x0000081301007387 */ /* 0x0001e20000100800 */
[----:B------:R-:W-:Y:S01]  /*55160*/  IMAD.MOV.U32 R22, RZ, RZ, R19 ;  /* 0x000000ffff167224 */ /* 0x000fe200078e0013 */
[----:B------:R-:W-:Y:S01]  /*55170*/  LOP3.LUT R23, R24, 0xffff, RZ, 0xc0, !PT ;  /* 0x0000ffff18177812 */ /* 0x000fe200078ec0ff */
[----:B------:R-:W-:Y:S01]  /*55180*/  ULEA UR4, UR5, UR4, 0x18 ;  /* 0x0000000405047291 */ /* 0x000fe2000f8ec03f */
[----:B------:R-:W-:Y:S01]  /*55190*/  STL [R1+0x2c], R18 ;  /* 0x00002c1201007387 */ /* 0x000fe20000100800 */
[----:B------:R-:W-:Y:S01]  /*551a0*/  ULDC UR7, c[0x0][0x248] ;  /* 0x0000920000077ab9 */ /* 0x000fe20000000800 */
[----:B------:R-:W-:Y:S01]  /*551b0*/  @P2 LOP3.LUT R16, R16, 0x800, RZ, 0xfc, !PT ;  /* 0x0000080010102812 */ /* 0x000fe200078efcff */
[----:B------:R-:W-:Y:S01]  /*551c0*/  ULDC UR9, c[0x0][0x248] ;  /* 0x0000920000097ab9 */ /* 0x000fe20000000800 */
[----:B------:R-:W-:Y:S01]  /*551d0*/  ULDC UR11, c[0x0][0x248] ;  /* 0x00009200000b7ab9 */ /* 0x000fe20000000800 */
[----:B0-----:R-:W-:Y:S02]  /*551e0*/  LOP3.LUT R19, R21, 0xffff, RZ, 0xc0, !PT ;  /* 0x0000ffff15137812 */ /* 0x001fe400078ec0ff */
[----:B------:R-:W-:-:S02]  /*551f0*/  LOP3.LUT R16, R16, 0xffffefff, RZ, 0xc0, !PT ;  /* 0xffffefff10107812 */ /* 0x000fc400078ec0ff */
[----:B------:R-:W-:Y:S01]  /*55200*/  PRMT R24, R13, 0x3340, R11 ;  /* 0x000033400d187816 */ /* 0x000fe2000000000b */
[----:B------:R-:W-:Y:S01]  /*55210*/  ULDC UR5, c[0x0][0x248] ;  /* 0x0000920000057ab9 */ /* 0x000fe20000000800 */
[----:B------:R-:W-:Y:S04]  /*55220*/  STL [R1+0x10], R19 ;  /* 0x0000101301007387 */ /* 0x000fe80000100800 */
[----:B------:R0:W-:Y:S04]  /*55230*/  STL [R1+0x24], R23 ;  /* 0x0000241701007387 */ /* 0x0001e80000100800 */
[----:B------:R-:W2:Y:S04]  /*55240*/  LDL.LU R11, [R1+0x2848] ;  /* 0x00284800010b7983 */ /* 0x000ea80000300800 */
[----:B------:R-:W2:Y:S01]  /*55250*/  LDL.LU R13, [R1+0x2844] ;  /* 0x00284400010d7983 */ /* 0x000ea20000300800 */
[----:B------:R-:W-:-:S02]  /*55260*/  @P0 LOP3.LUT R16, R16, 0x1000, RZ, 0xfc, !PT ;  /* 0x0000100010100812 */ /* 0x000fc400078efcff */
[----:B------:R-:W-:Y:S01]  /*55270*/  ISETP.GE.AND P0, PT, R20, UR13, PT ;  /* 0x0000000d14007c0c */ /* 0x000fe2000bf06270 */
[----:B------:R-:W-:Y:S01]  /*55280*/  ULDC UR13, c[0x0][0x248] ;  /* 0x00009200000d7ab9 */ /* 0x000fe20000000800 */
[----:B0-----:R-:W-:Y:S02]  /*55290*/  PRMT R23, R27, 0x3340, R23 ;  /* 0x000033401b177816 */ /* 0x001fe40000000017 */
[----:B----4-:R-:W-:Y:S02]  /*552a0*/  PRMT R21, R22, 0x3340, R0 ;  /* 0x0000334016157816 */ /* 0x010fe40000000000 */
[----:B------:R-:W-:Y:S02]  /*552b0*/  PRMT R22, R17, 0x3340, R8 ;  /* 0x0000334011167816 */ /* 0x000fe40000000008 */
[----:B------:R-:W4:Y:S04]  /*552c0*/  LDL.LU R8, [R1+0x2840] ;  /* 0x0028400001087983 */ /* 0x000f280000300800 */
[----:B------:R-:W4:Y:S04]  /*552d0*/  LDL.LU R17, [R1+0x283c] ;  /* 0x00283c0001117983 */ /* 0x000f280000300800 */
[----:B------:R-:W4:Y:S01]  /*552e0*/  LDL.LU R27, [R1+0x2838] ;  /* 0x00283800011b7983 */ /* 0x000f220000300800 */
[----:B------:R-:W-:-:S03]  /*552f0*/  PRMT R20, R24, 0x5410, R21 ;  /* 0x0000541018147816 */ /* 0x000fc60000000015 */
[----:B------:R-:W4:Y:S04]  /*55300*/  LDL.LU R21, [R1+0x1c4] ;  /* 0x0001c40001157983 */ /* 0x000f280000300800 */
[----:B------:R0:W-:Y:S04]  /*55310*/  STL [R1+0x152c], R20 ;  /* 0x00152c1401007387 */ /* 0x0001e80000100800 */
[----:B0-----:R-:W4:Y:S01]  /*55320*/  LDL.LU R20, [R1+0x70] ;  /* 0x0000700001147983 */ /* 0x001f220000300800 */
[----:B------:R-:W-:Y:S02]  /*55330*/  PRMT R18, R18, 0x3340, R0 ;  /* 0x0000334012127816 */ /* 0x000fe40000000000 */
[----:B------:R-:W-:-:S02]  /*55340*/  LOP3.LUT R16, R16, 0xffffdfff, RZ, 0xc0, !PT ;  /* 0xffffdfff10107812 */ /* 0x000fc400078ec0ff */
[----:B------:R-:W-:Y:S02]  /*55350*/  PRMT R18, R22, 0x5410, R18 ;  /* 0x0000541016127816 */ /* 0x000fe40000000012 */
[----:B------:R-:W-:Y:S02]  /*55360*/  @P0 LOP3.LUT R16, R16, 0x2000, RZ, 0xfc, !PT ;  /* 0x0000200010100812 */ /* 0x000fe400078efcff */
[----:B------:R-:W-:Y:S01]  /*55370*/  PRMT R19, R19, 0x3340, R0 ;  /* 0x0000334013137816 */ /* 0x000fe20000000000 */
[----:B------:R-:W-:Y:S01]  /*55380*/  STL [R1+0x1528], R18 ;  /* 0x0015281201007387 */ /* 0x000fe20000100800 */
[----:B------:R-:W-:Y:S02]  /*55390*/  LOP3.LUT R2, R2, 0xffff, RZ, 0xc0, !PT ;  /* 0x0000ffff02027812 */ /* 0x000fe400078ec0ff */
[----:B------:R-:W-:Y:S02]  /*553a0*/  LOP3.LUT R22, R3, 0xffff, RZ, 0xc0, !PT ;  /* 0x0000ffff03167812 */ /* 0x000fe400078ec0ff */
[----:B------:R-:W-:-:S02]  /*553b0*/  LOP3.LUT R7, R7, 0xffff, RZ, 0xc0, !PT ;  /* 0x0000ffff07077812 */ /* 0x000fc400078ec0ff */
[----:B---3--:R-:W-:Y:S02]  /*553c0*/  LOP3.LUT R29, R29, 0xffff, RZ, 0xc0, !PT ;  /* 0x0000ffff1d1d7812 */ /* 0x008fe400078ec0ff */
[----:B--2---:R-:W-:Y:S02]  /*553d0*/  LOP3.LUT R3, R15, 0xffff, RZ, 0xc0, !PT ;  /* 0x0000ffff0f037812 */ /* 0x004fe400078ec0ff */
[----:B------:R-:W-:Y:S01]  /*553e0*/  LOP3.LUT R14, R14, 0xffff, RZ, 0xc0, !PT ;  /* 0x0000ffff0e0e7812 */ /* 0x000fe200078ec0ff */
[----:B----4-:R0:W-:Y:S01]  /*553f0*/  STL.64 [R1+0x2030], R16 ;  /* 0x0020301001007387 */ /* 0x0101e20000100a00 */
[----:B------:R-:W-:Y:S02]  /*55400*/  LOP3.LUT R24, R21, 0xffff, RZ, 0xc0, !PT ;  /* 0x0000ffff15187812 */ /* 0x000fe400078ec0ff */
[----:B0-----:R-:W-:Y:S02]  /*55410*/  PRMT R16, R23, 0x5410, R19 ;  /* 0x0000541017107816 */ /* 0x001fe40000000013 */
[----:B------:R-:W-:-:S03]  /*55420*/  LOP3.LUT R23, R28, 0xffff, RZ, 0xc0, !PT ;  /* 0x0000ffff1c177812 */ /* 0x000fc600078ec0ff */
[----:B------:R0:W-:Y:S04]  /*55430*/  STL [R1+0x1524], R16 ;  /* 0x0015241001007387 */ /* 0x0001e80000100800 */
[----:B------:R-:W-:Y:S04]  /*55440*/  STL [R1+0xb8], R2 ;  /* 0x0000b80201007387 */ /* 0x000fe80000100800 */
[----:B------:R1:W-:Y:S04]  /*55450*/  STL [R1+0x44], R24 ;  /* 0x0000441801007387 */ /* 0x0003e80000100800 */
[----:B------:R-:W-:Y:S04]  /*55460*/  STL [R1+0x30], R22 ;  /* 0x0000301601007387 */ /* 0x000fe80000100800 */
[----:B------:R-:W-:Y:S01]  /*55470*/  STL [R1+0x68], R7 ;  /* 0x0000680701007387 */ /* 0x000fe20000100800 */
[----:B------:R-:W-:-:S02]  /*55480*/  LOP3.LUT R21, R12, 0xffff, RZ, 0xc0, !PT ;  /* 0x0000ffff0c157812 */ /* 0x000fc400078ec0ff */
[----:B------:R-:W-:Y:S01]  /*55490*/  LOP3.LUT R18, R8, 0xffff, RZ, 0xc0, !PT ;  /* 0x0000ffff08127812 */ /* 0x000fe200078ec0ff */
[----:B0-----:R-:W2:Y:S04]  /*554a0*/  LDL.LU R16, [R1+0x1e0] ;  /* 0x0001e00001107983 */ /* 0x001ea80000300800 */
[----:B------:R-:W3:Y:S04]  /*554b0*/  LDL.LU R15, [R1+0x130] ;  /* 0x00013000010f7983 */ /* 0x000ee80000300800 */
[----:B------:R-:W-:Y:S04]  /*554c0*/  STL [R1+0x4c], R29 ;  /* 0x00004c1d01007387 */ /* 0x000fe80000100800 */
[----:B------:R-:W-:Y:S04]  /*554d0*/  STL [R1+0xbc], R3 ;  /* 0x0000bc0301007387 */ /* 0x000fe80000100800 */
[----:B------:R-:W-:Y:S04]  /*554e0*/  STL [R1+0x34], R23 ;  /* 0x0000341701007387 */ /* 0x000fe80000100800 */
[----:B------:R-:W4:Y:S04]  /*554f0*/  LDL.LU R17, [R1+0x114] ;  /* 0x0001140001117983 */ /* 0x000f280000300800 */
[----:B------:R0:W-:Y:S04]  /*55500*/  STL [R1+0x3c], R21 ;  /* 0x00003c1501007387 */ /* 0x0001e80000100800 */
[----:B------:R-:W-:Y:S01]  /*55510*/  STL [R1+0x84], R14 ;  /* 0x0000840e01007387 */ /* 0x000fe20000100800 */
[----:B------:R-:W-:-:S03]  /*55520*/  LOP3.LUT R19, R25, 0xffff, RZ, 0xc0, !PT ;  /* 0x0000ffff19137812 */ /* 0x000fc600078ec0ff */
[----:B------:R-:W-:Y:S01]  /*55530*/  STL [R1+0x20], R18 ;  /* 0x0000201201007387 */ /* 0x000fe20000100800 */
[----:B------:R-:W-:-:S03]  /*55540*/  LOP3.LUT R20, R20, 0xffff, RZ, 0xc0, !PT ;  /* 0x0000ffff14147812 */ /* 0x000fc600078ec0ff */
[----:B------:R-:W4:Y:S01]  /*55550*/  LDL.LU R28, [R1+0x10c] ;  /* 0x00010c00011c7983 */ /* 0x000f220000300800 */
[----:B-1----:R-:W-:-:S03]  /*55560*/  PRMT R24, R24, 0x3340, R29 ;  /* 0x0000334018187816 */ /* 0x002fc6000000001d */
[----:B------:R-:W4:Y:S04]  /*55570*/  LDL.LU R8, [R1+0x108] ;  /* 0x0001080001087983 */ /* 0x000f280000300800 */
[----:B------:R-:W4:Y:S01]  /*55580*/  LDL.LU R12, [R1+0xdc] ;  /* 0x0000dc00010c7983 */ /* 0x000f220000300800 */
[----:B0-----:R-:W-:-:S03]  /*55590*/  PRMT R21, R21, 0x3340, R0 ;  /* 0x0000334015157816 */ /* 0x001fc60000000000 */
[----:B------:R0:W-:Y:S01]  /*555a0*/  STL [R1+0x48], R19 ;  /* 0x0000481301007387 */ /* 0x0001e20000100800 */
[----:B------:R-:W-:-:S03]  /*555b0*/  PRMT R25, R22, 0x3340, R23 ;  /* 0x0000334016197816 */ /* 0x000fc60000000017 */
[----:B------:R1:W-:Y:S01]  /*555c0*/  STL [R1+0x6c], R20 ;  /* 0x00006c1401007387 */ /* 0x0003e20000100800 */
[----:B------:R-:W-:-:S03]  /*555d0*/  PRMT R23, R2, 0x3340, R3 ;  /* 0x0000334002177816 */ /* 0x000fc60000000003 */
[----:B------:R-:W4:Y:S01]  /*555e0*/  LDL.LU R29, [R1+0x2834] ;  /* 0x00283400011d7983 */ /* 0x000f220000300800 */
[----:B------:R-:W-:-:S03]  /*555f0*/  PRMT R2, R24, 0x5410, R21 ;  /* 0x0000541018027816 */ /* 0x000fc60000000015 */
[----:B------:R-:W4:Y:S04]  /*55600*/  LDL.LU R24, [R1+0x1e4] ;  /* 0x0001e40001187983 */ /* 0x000f280000300800 */
[----:B------:R-:W4:Y:S01]  /*55610*/  LDL.LU R21, [R1+0x1dc] ;  /* 0x0001dc0001157983 */ /* 0x000f220000300800 */
[----:B------:R-:W-:Y:S02]  /*55620*/  PRMT R22, R7, 0x3340, R14 ;  /* 0x0000334007167816 */ /* 0x000fe4000000000e */
[----:B0-----:R-:W-:Y:S01]  /*55630*/  PRMT R19, R19, 0x3340, R0 ;  /* 0x0000334013137816 */ /* 0x001fe20000000000 */
[----:B------:R0:W-:Y:S03]  /*55640*/  STL [R1+0x1520], R2 ;  /* 0x0015200201007387 */ /* 0x0001e60000100800 */
[----:B------:R-:W-:-:S02]  /*55650*/  PRMT R3, R22, 0x5410, R19 ;  /* 0x0000541016037816 */ /* 0x000fc40000000013 */
[----:B------:R-:W4:Y:S01]  /*55660*/  LDL.LU R19, [R1+0x80] ;  /* 0x0000800001137983 */ /* 0x000f220000300800 */
[--C-:B------:R-:W-:Y:S02]  /*55670*/  PRMT R18, R18, 0x3340, R0.reuse ;  /* 0x0000334012127816 */ /* 0x100fe40000000000 */
[----:B-1----:R-:W-:Y:S02]  /*55680*/  PRMT R20, R20, 0x3340, R0 ;  /* 0x0000334014147816 */ /* 0x002fe40000000000 */
[----:B0-----:R-:W-:-:S05]  /*55690*/  PRMT R2, R25, 0x5410, R18 ;  /* 0x0000541019027816 */ /* 0x001fca0000000012 */
[----:B------:R0:W-:Y:S04]  /*556a0*/  STL [R1+0x151c], R2 ;  /* 0x00151c0201007387 */ /* 0x0001e80000100800 */
[----:B------:R1:W-:Y:S01]  /*556b0*/  STL [R1+0x1518], R3 ;  /* 0x0015180301007387 */ /* 0x0003e20000100800 */
[----:B0-----:R-:W-:-:S03]  /*556c0*/  PRMT R2, R23, 0x5410, R20 ;  /* 0x0000541017027816 */ /* 0x001fc60000000014 */
[----:B-1----:R-:W4:Y:S04]  /*556d0*/  LDL.LU R3, [R1+0x1f4] ;  /* 0x0001f40001037983 */ /* 0x002f280000300800 */
[----:B------:R-:W4:Y:S04]  /*556e0*/  LDL.LU R14, [R1+0x1f0] ;  /* 0x0001f000010e7983 */ /* 0x000f280000300800 */
[----:B------:R0:W-:Y:S04]  /*556f0*/  STL [R1+0x1514], R2 ;  /* 0x0015140201007387 */ /* 0x0001e80000100800 */
[----:B0-----:R-:W4:Y:S04]  /*55700*/  LDL.LU R2, [R1+0x1b0] ;  /* 0x0001b00001027983 */ /* 0x001f280000300800 */
[----:B------:R-:W4:Y:S01]  /*55710*/  LDL.LU R7, [R1+0x1a4] ;  /* 0x0001a40001077983 */ /* 0x000f220000300800 */
[----:B------:R-:W-:-:S02]  /*55720*/  LOP3.LUT R18, R5, 0xffff, RZ, 0xc0, !PT ;  /* 0x0000ffff05127812 */ /* 0x000fc400078ec0ff */
[----:B--2---:R-:W-:Y:S02]  /*55730*/  LOP3.LUT R16, R16, 0xffff, RZ, 0xc0, !PT ;  /* 0x0000ffff10107812 */ /* 0x004fe400078ec0ff */
[----:B---3--:R-:W-:Y:S02]  /*55740*/  LOP3.LUT R25, R15, 0xffff, RZ, 0xc0, !PT ;  /* 0x0000ffff0f197812 */ /* 0x008fe400078ec0ff */
[----:B----4-:R-:W-:Y:S02]  /*55750*/  LOP3.LUT R23, R17, 0xffff, RZ, 0xc0, !PT ;  /* 0x0000ffff11177812 */ /* 0x010fe400078ec0ff */
[----:B------:R-:W-:Y:S02]  /*55760*/  LOP3.LUT R17, R28, 0xffff, RZ, 0xc0, !PT ;  /* 0x0000ffff1c117812 */ /* 0x000fe400078ec0ff */
[----:B------:R-:W-:Y:S02]  /*55770*/  LOP3.LUT R8, R8, 0xffff, RZ, 0xc0, !PT ;  /* 0x0000ffff08087812 */ /* 0x000fe400078ec0ff */
[----:B------:R-:W-:-:S02]  /*55780*/  LOP3.LUT R28, R12, 0xffff, RZ, 0xc0, !PT ;  /* 0x0000ffff0c1c7812 */ /* 0x000fc400078ec0ff */
[----:B------:R-:W-:Y:S02]  /*55790*/  LOP3.LUT R22, R24, 0xffff, RZ, 0xc0, !PT ;  /* 0x0000ffff18167812 */ /* 0x000fe400078ec0ff */
[----:B------:R-:W-:-:S03]  /*557a0*/  LOP3.LUT R24, R21, 0xffff, RZ, 0xc0, !PT ;  /* 0x0000ffff15187812 */ /* 0x000fc600078ec0ff */
[----:B------:R-:W-:Y:S04]  /*557b0*/  STL [R1+0xd8], R22 ;  /* 0x0000d81601007387 */ /* 0x000fe80000100800 */
[----:B------:R-:W2:Y:S04]  /*557c0*/  LDL.LU R15, [R1+0x13c] ;  /* 0x00013c00010f7983 */ /* 0x000ea80000300800 */
[----:B------:R0:W-:Y:S04]  /*557d0*/  STL [R1+0xa4], R24 ;  /* 0x0000a41801007387 */ /* 0x0001e80000100800 */
[----:B------:R-:W-:Y:S04]  /*557e0*/  STL [R1+0xb0], R16 ;  /* 0x0000b01001007387 */ /* 0x000fe80000100800 */
[----:B------:R-:W-:Y:S04]  /*557f0*/  STL [R1+0x5c], R25 ;  /* 0x00005c1901007387 */ /* 0x000fe80000100800 */
[----:B------:R-:W-:Y:S04]  /*55800*/  STL [R1+0xe4], R23 ;  /* 0x0000e41701007387 */ /* 0x000fe80000100800 */
[----:B------:R-:W3:Y:S04]  /*55810*/  LDL.LU R12, [R1+0x12c] ;  /* 0x00012c00010c7983 */ /* 0x000ee80000300800 */
[----:B------:R1:W-:Y:S01]  /*55820*/  STL [R1+0xa8], R8 ;  /* 0x0000a80801007387 */ /* 0x0003e20000100800 */
[----:B------:R-:W-:-:S03]  /*55830*/  LOP3.LUT R21, R27, 0xffff, RZ, 0xc0, !PT ;  /* 0x0000ffff1b157812 */ /* 0x000fc600078ec0ff */
[----:B------:R-:W-:Y:S04]  /*55840*/  STL [R1+0xb4], R17 ;  /* 0x0000b41101007387 */ /* 0x000fe80000100800 */
[----:B------:R-:W-:Y:S04]  /*55850*/  STL [R1+0x64], R28 ;  /* 0x0000641c01007387 */ /* 0x000fe80000100800 */
[----:B------:R-:W4:Y:S01]  /*55860*/  LDL.LU R27, [R1+0x2830] ;  /* 0x00283000011b7983 */ /* 0x000f220000300800 */
[----:B------:R-:W-:-:S03]  /*55870*/  LOP3.LUT R19, R19, 0xffff, RZ, 0xc0, !PT ;  /* 0x0000ffff13137812 */ /* 0x000fc600078ec0ff */
[----:B------:R-:W4:Y:S01]  /*55880*/  LDL.LU R5, [R1+0xfc] ;  /* 0x0000fc0001057983 */ /* 0x000f220000300800 */
[----:B------:R-:W-:-:S03]  /*55890*/  LOP3.LUT R20, R29, 0xffff, RZ, 0xc0, !PT ;  /* 0x0000ffff1d147812 */ /* 0x000fc600078ec0ff */
[----:B------:R1:W-:Y:S04]  /*558a0*/  STL [R1+0x60], R21 ;  /* 0x0000601501007387 */ /* 0x0003e80000100800 */
[----:B------:R-:W4:Y:S04]  /*558b0*/  LDL.LU R29, [R1+0x282c] ;  /* 0x00282c00011d7983 */ /* 0x000f280000300800 */
[----:B------:R1:W-:Y:S04]  /*558c0*/  STL [R1+0x58], R18 ;  /* 0x0000581201007387 */ /* 0x0003e80000100800 */
[----:B------:R1:W-:Y:S04]  /*558d0*/  STL [R1+0x80], R19 ;  /* 0x0000801301007387 */ /* 0x0003e80000100800 */
[----:B------:R1:W-:Y:S01]  /*558e0*/  STL [R1+0x70], R20 ;  /* 0x0000701401007387 */ /* 0x0003e20000100800 */
[----:B0-----:R-:W-:-:S03]  /*558f0*/  PRMT R24, R24, 0x3340, R8 ;  /* 0x0000334018187816 */ /* 0x001fc60000000008 */
[----:B-1----:R-:W4:Y:S01]  /*55900*/  LDL.LU R8, [R1+0x2828] ;  /* 0x0028280001087983 */ /* 0x002f220000300800 */
[----:B------:R-:W-:Y:S02]  /*55910*/  PRMT R22, R22, 0x3340, R23 ;  /* 0x0000334016167816 */ /* 0x000fe40000000017 */
[--C-:B------:R-:W-:Y:S02]  /*55920*/  PRMT R21, R21, 0x3340, R0.reuse ;  /* 0x0000334015157816 */ /* 0x100fe40000000000 */
[----:B------:R-:W-:Y:S02]  /*55930*/  PRMT R23, R16, 0x3340, R17 ;  /* 0x0000334010177816 */ /* 0x000fe40000000011 */
[----:B------:R-:W-:Y:S02]  /*55940*/  PRMT R18, R18, 0x3340, R0 ;  /* 0x0000334012127816 */ /* 0x000fe40000000000 */
[----:B------:R-:W-:Y:S02]  /*55950*/  PRMT R25, R25, 0x3340, R28 ;  /* 0x0000334019197816 */ /* 0x000fe4000000001c */
[----:B------:R-:W-:-:S02]  /*55960*/  PRMT R16, R24, 0x5410, R21 ;  /* 0x0000541018107816 */ /* 0x000fc40000000015 */
[--C-:B------:R-:W-:Y:S02]  /*55970*/  PRMT R19, R19, 0x3340, R0.reuse ;  /* 0x0000334013137816 */ /* 0x100fe40000000000 */
[----:B------:R-:W-:Y:S02]  /*55980*/  PRMT R20, R20, 0x3340, R0 ;  /* 0x0000334014147816 */ /* 0x000fe40000000000 */
[----:B------:R-:W-:Y:S02]  /*55990*/  PRMT R18, R25, 0x5410, R18 ;  /* 0x0000541019127816 */ /* 0x000fe40000000012 */
[----:B------:R-:W-:Y:S01]  /*559a0*/  PRMT R17, R22, 0x5410, R19 ;  /* 0x0000541016117816 */ /* 0x000fe20000000013 */
[----:B------:R0:W-:Y:S01]  /*559b0*/  STL [R1+0x1510], R16 ;  /* 0x0015101001007387 */ /* 0x0001e20000100800 */
[----:B------:R-:W-:-:S03]  /*559c0*/  LOP3.LUT R24, R3, 0xffff, RZ, 0xc0, !PT ;  /* 0x0000ffff03187812 */ /* 0x000fc600078ec0ff */
[----:B------:R-:W-:Y:S01]  /*559d0*/  STL [R1+0x150c], R18 ;  /* 0x00150c1201007387 */ /* 0x000fe20000100800 */
[----:B------:R-:W-:-:S03]  /*559e0*/  LOP3.LUT R14, R14, 0xffff, RZ, 0xc0, !PT ;  /* 0x0000ffff0e0e7812 */ /* 0x000fc600078ec0ff */
[----:B------:R-:W-:Y:S01]  /*559f0*/  STL [R1+0x1508], R17 ;  /* 0x0015081101007387 */ /* 0x000fe20000100800 */
[----:B------:R-:W-:Y:S02]  /*55a00*/  LOP3.LUT R3, R2, 0xffff, RZ, 0xc0, !PT ;  /* 0x0000ffff02037812 */ /* 0x000fe400078ec0ff */
[----:B------:R-:W-:Y:S02]  /*55a10*/  LOP3.LUT R25, R7, 0xffff, RZ, 0xc0, !PT ;  /* 0x0000ffff07197812 */ /* 0x000fe400078ec0ff */
[----:B0-----:R-:W-:-:S05]  /*55a20*/  PRMT R16, R23, 0x5410, R20 ;  /* 0x0000541017107816 */ /* 0x001fca0000000014 */
[----:B------:R0:W-:Y:S04]  /*55a30*/  STL [R1+0x1504], R16 ;  /* 0x0015041001007387 */ /* 0x0001e80000100800 */
[----:B------:R-:W-:Y:S04]  /*55a40*/  STL [R1+0xdc], R24 ;  /* 0x0000dc1801007387 */ /* 0x000fe80000100800 */
[----:B------:R-:W4:Y:S04]  /*55a50*/  LDL.LU R7, [R1+0x230] ;  /* 0x0002300001077983 */ /* 0x000f280000300800 */
[----:B------:R-:W-:Y:S04]  /*55a60*/  STL [R1+0x130], R14 ;  /* 0x0001300e01007387 */ /* 0x000fe80000100800 */
[----:B------:R1:W-:Y:S04]  /*55a70*/  STL [R1+0x74], R25 ;  /* 0x0000741901007387 */ /* 0x0003e80000100800 */
[----:B------:R-:W-:Y:S01]  /*55a80*/  STL [R1+0x118], R3 ;  /* 0x0001180301007387 */ /* 0x000fe20000100800 */
[----:B------:R-:W-:-:S03]  /*55a90*/  LOP3.LUT R21, R6, 0xffff, RZ, 0xc0, !PT ;  /* 0x0000ffff06157812 */ /* 0x000fc600078ec0ff */
[----:B0-----:R-:W4:Y:S04]  /*55aa0*/  LDL.LU R16, [R1+0x224] ;  /* 0x0002240001107983 */ /* 0x001f280000300800 */
[----:B------:R-:W4:Y:S01]  /*55ab0*/  LDL.LU R17, [R1+0x220] ;  /* 0x0002200001117983 */ /* 0x000f220000300800 */
[----:B------:R-:W-:Y:S02]  /*55ac0*/  LOP3.LUT R20, R9, 0xffff, RZ, 0xc0, !PT ;  /* 0x0000ffff09147812 */ /* 0x000fe400078ec0ff */
[----:B--2---:R-:W-:Y:S02]  /*55ad0*/  LOP3.LUT R23, R15, 0xffff, RZ, 0xc0, !PT ;  /* 0x0000ffff0f177812 */ /* 0x004fe400078ec0ff */
[----:B---3--:R-:W-:-:S03]  /*55ae0*/  LOP3.LUT R22, R12, 0xffff, RZ, 0xc0, !PT ;  /* 0x0000ffff0c167812 */ /* 0x008fc600078ec0ff */
[----:B------:R-:W-:Y:S04]  /*55af0*/  STL [R1+0xe0], R23 ;  /* 0x0000e01701007387 */ /* 0x000fe80000100800 */
[----:B------:R-:W2:Y:S04]  /*55b00*/  LDL.LU R2, [R1+0x1d4] ;  /* 0x0001d40001027983 */ /* 0x000ea80000300800 */
[----:B------:R-:W-:Y:S04]  /*55b10*/  STL [R1+0x13c], R22 ;  /* 0x00013c1601007387 */ /* 0x000fe80000100800 */
[----:B------:R-:W3:Y:S01]  /*55b20*/  LDL.LU R6, [R1+0x2824] ;  /* 0x0028240001067983 */ /* 0x000ee20000300800 */
[----:B----4-:R-:W-:-:S03]  /*55b30*/  LOP3.LUT R5, R5, 0xffff, RZ, 0xc0, !PT ;  /* 0x0000ffff05057812 */ /* 0x010fc600078ec0ff */
[----:B------:R-:W4:Y:S01]  /*55b40*/  LDL.LU R15, [R1+0x1ac] ;  /* 0x0001ac00010f7983 */ /* 0x000f220000300800 */
[----:B------:R-:W-:Y:S02]  /*55b50*/  LOP3.LUT R19, R27, 0xffff, RZ, 0xc0, !PT ;  /* 0x0000ffff1b137812 */ /* 0x000fe400078ec0ff */
[----:B------:R-:W-:Y:S01]  /*55b60*/  LOP3.LUT R18, R29, 0xffff, RZ, 0xc0, !PT ;  /* 0x0000ffff1d127812 */ /* 0x000fe200078ec0ff */
[----:B------:R-:W-:Y:S01]  /*55b70*/  STL [R1+0x78], R5 ;  /* 0x0000780501007387 */ /* 0x000fe20000100800 */
[----:B------:R-:W-:-:S05]  /*55b80*/  LOP3.LUT R8, R8, 0xffff, RZ, 0xc0, !PT ;  /* 0x0000ffff08087812 */ /* 0x000fca00078ec0ff */
[----:B------:R-:W-:Y:S04]  /*55b90*/  STL [R1+0x114], R8 ;  /* 0x0001140801007387 */ /* 0x000fe80000100800 */
[----:B------:R0:W-:Y:S04]  /*55ba0*/  STL [R1+0x18], R21 ;  /* 0x0000181501007387 */ /* 0x0001e80000100800 */
[----:B------:R-:W3:Y:S04]  /*55bb0*/  LDL.LU R29, [R1+0x2820] ;  /* 0x00282000011d7983 */ /* 0x000ee80000300800 */
[----:B------:R-:W3:Y:S04]  /*55bc0*/  LDL.LU R27, [R1+0x281c] ;  /* 0x00281c00011b7983 */ /* 0x000ee80000300800 */
[----:B------:R-:W3:Y:S04]  /*55bd0*/  LDL.LU R28, [R1+0x178] ;  /* 0x00017800011c7983 */ /* 0x000ee80000300800 */
[----:B------:R-:W3:Y:S04]  /*55be0*/  LDL.LU R9, [R1+0x2818] ;  /* 0x0028180001097983 */ /* 0x000ee80000300800 */
[----:B------:R0:W-:Y:S01]  /*55bf0*/  STL [R1+0x94], R18 ;  /* 0x0000941201007387 */ /* 0x0001e20000100800 */
[----:B-1----:R-:W-:-:S03]  /*55c00*/  PRMT R25, R25, 0x3340, R5 ;  /* 0x0000334019197816 */ /* 0x002fc60000000005 */
[----:B------:R-:W3:Y:S01]  /*55c10*/  LDL.LU R12, [R1+0x124] ;  /* 0x00012400010c7983 */ /* 0x000ee20000300800 */
[----:B0-----:R-:W-:-:S03]  /*55c20*/  PRMT R21, R21, 0x3340, R0 ;  /* 0x0000334015157816 */ /* 0x001fc60000000000 */
[----:B------:R0:W-:Y:S01]  /*55c30*/  STL [R1+0x100], R19 ;  /* 0x0001001301007387 */ /* 0x0001e20000100800 */
[----:B------:R-:W-:-:S03]  /*55c40*/  PRMT R24, R24, 0x3340, R23 ;  /* 0x0000334018187816 */ /* 0x000fc60000000017 */
[----:B------:R1:W-:Y:S01]  /*55c50*/  STL [R1+0x90], R20 ;  /* 0x0000901401007387 */ /* 0x0003e20000100800 */
[----:B------:R-:W-:-:S03]  /*55c60*/  PRMT R23, R3, 0x3340, R8 ;  /* 0x0000334003177816 */ /* 0x000fc60000000008 */
[----:B------:R-:W3:Y:S01]  /*55c70*/  LDL.LU R5, [R1+0x2814] ;  /* 0x0028140001057983 */ /* 0x000ee20000300800 */
[----:B------:R-:W-:-:S03]  /*55c80*/  PRMT R3, R25, 0x5410, R21 ;  /* 0x0000541019037816 */ /* 0x000fc60000000015 */
[----:B------:R-:W3:Y:S01]  /*55c90*/  LDL.LU R21, [R1+0x174] ;  /* 0x0001740001157983 */ /* 0x000ee20000300800 */
[----:B------:R-:W-:Y:S02]  /*55ca0*/  PRMT R18, R18, 0x3340, R0 ;  /* 0x0000334012127816 */ /* 0x000fe40000000000 */
[----:B------:R-:W-:Y:S02]  /*55cb0*/  PRMT R22, R14, 0x3340, R22 ;  /* 0x000033400e167816 */ /* 0x000fe40000000016 */
[----:B0-----:R-:W-:Y:S02]  /*55cc0*/  PRMT R19, R19, 0x3340, R0 ;  /* 0x0000334013137816 */ /* 0x001fe40000000000 */
[----:B------:R-:W-:Y:S02]  /*55cd0*/  PRMT R14, R24, 0x5410, R18 ;  /* 0x00005410180e7816 */ /* 0x000fe40000000012 */
[----:B-1----:R-:W-:Y:S01]  /*55ce0*/  PRMT R20, R20, 0x3340, R0 ;  /* 0x0000334014147816 */ /* 0x002fe20000000000 */
[----:B------:R0:W-:Y:S01]  /*55cf0*/  STL [R1+0x1500], R3 ;  /* 0x0015000301007387 */ /* 0x0001e20000100800 */
[----:B------:R-:W-:-:S03]  /*55d00*/  PRMT R8, R22, 0x5410, R19 ;  /* 0x0000541016087816 */ /* 0x000fc60000000013 */
[----:B------:R1:W-:Y:S01]  /*55d10*/  STL [R1+0x14fc], R14 ;  /* 0x0014fc0e01007387 */ /* 0x0003e20000100800 */
[----:B0-----:R-:W-:-:S03]  /*55d20*/  PRMT R3, R23, 0x5410, R20 ;  /* 0x0000541017037816 */ /* 0x001fc60000000014 */
[----:B-1----:R-:W3:Y:S04]  /*55d30*/  LDL.LU R14, [R1+0x248] ;  /* 0x00024800010e7983 */ /* 0x002ee80000300800 */
[----:B------:R-:W-:Y:S04]  /*55d40*/  STL [R1+0x14f8], R8 ;  /* 0x0014f80801007387 */ /* 0x000fe80000100800 */
[----:B------:R0:W-:Y:S01]  /*55d50*/  STL [R1+0x14f4], R3 ;  /* 0x0014f40301007387 */ /* 0x0001e20000100800 */
[----:B------:R-:W-:Y:S02]  /*55d60*/  LOP3.LUT R24, R16, 0xffff, RZ, 0xc0, !PT ;  /* 0x0000ffff10187812 */ /* 0x000fe400078ec0ff */
[----:B------:R-:W-:-:S02]  /*55d70*/  LOP3.LUT R23, R17, 0xffff, RZ, 0xc0, !PT ;  /* 0x0000ffff11177812 */ /* 0x000fc400078ec0ff */
[----:B0-----:R-:W-:Y:S02]  /*55d80*/  LOP3.LUT R3, R7, 0xffff, RZ, 0xc0, !PT ;  /* 0x0000ffff07037812 */ /* 0x001fe400078ec0ff */
[----:B------:R-:W3:Y:S04]  /*55d90*/  LDL.LU R7, [R1+0x20c] ;  /* 0x00020c0001077983 */ /* 0x000ee80000300800 */
[----:B------:R-:W-:Y:S04]  /*55da0*/  STL [R1+0x16c], R3 ;  /* 0x00016c0301007387 */ /* 0x000fe80000100800 */
[----:B------:R0:W-:Y:S01]  /*55db0*/  STL [R1+0x108], R24 ;  /* 0x0001081801007387 */ /* 0x0001e20000100800 */
[----:B------:R-:W-:-:S02]  /*55dc0*/  LOP3.LUT R19, R4, 0xffff, RZ, 0xc0, !PT ;  /* 0x0000ffff04137812 */ /* 0x000fc400078ec0ff */
[----:B--2---:R-:W-:Y:S02]  /*55dd0*/  LOP3.LUT R17, R2, 0xffff, RZ, 0xc0, !PT ;  /* 0x0000ffff02117812 */ /* 0x004fe400078ec0ff */
[----:B------:R-:W2:Y:S04]  /*55de0*/  LDL.LU R2, [R1+0x1cc] ;  /* 0x0001cc0001027983 */ /* 0x000ea80000300800 */
[----:B------:R-:W-:Y:S01]  /*55df0*/  STL [R1+0xe8], R23 ;  /* 0x0000e81701007387 */ /* 0x000fe20000100800 */
[----:B----4-:R-:W-:-:S03]  /*55e00*/  LOP3.LUT R16, R15, 0xffff, RZ, 0xc0, !PT ;  /* 0x0000ffff0f107812 */ /* 0x010fc600078ec0ff */
[----:B------:R-:W4:Y:S04]  /*55e10*/  LDL.LU R15, [R1+0x15c] ;  /* 0x00015c00010f7983 */ /* 0x000f280000300800 */
[----:B------:R-:W-:Y:S04]  /*55e20*/  STL [R1+0x14c], R17 ;  /* 0x00014c1101007387 */ /* 0x000fe80000100800 */
[----:B------:R-:W-:Y:S01]  /*55e30*/  STL [R1+0x180], R16 ;  /* 0x0001801001007387 */ /* 0x000fe20000100800 */
[----:B---3--:R-:W-:Y:S02]  /*55e40*/  LOP3.LUT R18, R6, 0xffff, RZ, 0xc0, !PT ;  /* 0x0000ffff06127812 */ /* 0x008fe400078ec0ff */
[----:B------:R-:W-:-:S02]  /*55e50*/  LOP3.LUT R28, R28, 0xffff, RZ, 0xc0, !PT ;  /* 0x0000ffff1c1c7812 */ /* 0x000fc400078ec0ff */
[----:B------:R-:W-:-:S03]  /*55e60*/  LOP3.LUT R22, R12, 0xffff, RZ, 0xc0, !PT ;  /* 0x0000ffff0c167812 */ /* 0x000fc600078ec0ff */
[----:B------:R-:W-:Y:S01]  /*55e70*/  STL [R1+0x10c], R28 ;  /* 0x00010c1c01007387 */ /* 0x000fe20000100800 */
[----:B------:R-:W-:Y:S02]  /*55e80*/  LOP3.LUT R25, R21, 0xffff, RZ, 0xc0, !PT ;  /* 0x0000ffff15197812 */ /* 0x000fe400078ec0ff */
[----:B------:R-:W-:Y:S02]  /*55e90*/  LOP3.LUT R21, R29, 0xffff, RZ, 0xc0, !PT ;  /* 0x0000ffff1d157812 */ /* 0x000fe400078ec0ff */
[----:B------:R-:W3:Y:S04]  /*55ea0*/  LDL.LU R29, [R1+0x2810] ;  /* 0x00281000011d7983 */ /* 0x000ee80000300800 */
[----:B------:R1:W-:Y:S04]  /*55eb0*/  STL [R1+0xfc], R25 ;  /* 0x0000fc1901007387 */ /* 0x0003e80000100800 */
[----:B------:R-:W3:Y:S04]  /*55ec0*/  LDL.LU R6, [R1+0x280c] ;  /* 0x00280c0001067983 */ /* 0x000ee80000300800 */
[----:B------:R-:W3:Y:S04]  /*55ed0*/  LDL.LU R12, [R1+0x104] ;  /* 0x00010400010c7983 */ /* 0x000ee80000300800 */
[----:B------:R1:W-:Y:S04]  /*55ee0*/  STL [R1+0xec], R21 ;  /* 0x0000ec1501007387 */ /* 0x0003e80000100800 */
[----:B------:R-:W-:Y:S04]  /*55ef0*/  STL [R1+0x148], R22 ;  /* 0x0001481601007387 */ /* 0x000fe80000100800 */
[----:B------:R-:W3:Y:S04]  /*55f00*/  LDL.LU R4, [R1+0x2808] ;  /* 0x0028080001047983 */ /* 0x000ee80000300800 */
[----:B------:R1:W-:Y:S01]  /*55f10*/  STL [R1+0x1c], R18 ;  /* 0x00001c1201007387 */ /* 0x0003e20000100800 */
[----:B------:R-:W-:-:S03]  /*55f20*/  LOP3.LUT R20, R5, 0xffff, RZ, 0xc0, !PT ;  /* 0x0000ffff05147812 */ /* 0x000fc600078ec0ff */
[----:B------:R-:W3:Y:S01]  /*55f30*/  LDL.LU R5, [R1+0x2804] ;  /* 0x0028040001057983 */ /* 0x000ee20000300800 */
[----:B0-----:R-:W-:Y:S02]  /*55f40*/  PRMT R24, R24, 0x3340, R28 ;  /* 0x0000334018187816 */ /* 0x001fe4000000001c */
[----:B-1----:R-:W-:Y:S02]  /*55f50*/  PRMT R25, R23, 0x3340, R25 ;  /* 0x0000334017197816 */ /* 0x002fe40000000019 */
[----:B------:R-:W-:Y:S02]  /*55f60*/  PRMT R21, R21, 0x3340, R0 ;  /* 0x0000334015157816 */ /* 0x000fe40000000000 */
[----:B------:R-:W-:Y:S01]  /*55f70*/  PRMT R23, R3, 0x3340, R16 ;  /* 0x0000334003177816 */ /* 0x000fe20000000010 */
[----:B------:R0:W-:Y:S01]  /*55f80*/  STL [R1+0x124], R19 ;  /* 0x0001241301007387 */ /* 0x0001e20000100800 */
[----:B------:R-:W-:Y:S02]  /*55f90*/  PRMT R18, R18, 0x3340, R0 ;  /* 0x0000334012127816 */ /* 0x000fe40000000000 */
[----:B------:R-:W-:Y:S01]  /*55fa0*/  PRMT R3, R24, 0x5410, R21 ;  /* 0x0000541018037816 */ /* 0x000fe20000000015 */
[----:B------:R1:W-:Y:S01]  /*55fb0*/  STL [R1+0x178], R20 ;  /* 0x0001781401007387 */ /* 0x0003e20000100800 */
[----:B------:R-:W-:-:S02]  /*55fc0*/  PRMT R22, R17, 0x3340, R22 ;  /* 0x0000334011167816 */ /* 0x000fc40000000016 */
[----:B------:R-:W-:Y:S02]  /*55fd0*/  PRMT R17, R25, 0x5410, R18 ;  /* 0x0000541019117816 */ /* 0x000fe40000000012 */
[--C-:B0-----:R-:W-:Y:S02]  /*55fe0*/  PRMT R19, R19, 0x3340, R0.reuse ;  /* 0x0000334013137816 */ /* 0x101fe40000000000 */
[----:B-1----:R-:W-:Y:S02]  /*55ff0*/  PRMT R20, R20, 0x3340, R0 ;  /* 0x0000334014147816 */ /* 0x002fe40000000000 */
[----:B------:R-:W-:Y:S01]  /*56000*/  PRMT R16, R22, 0x5410, R19 ;  /* 0x0000541016107816 */ /* 0x000fe20000000013 */
[----:B------:R0:W-:Y:S01]  /*56010*/  STL [R1+0x14f0], R3 ;  /* 0x0014f00301007387 */ /* 0x0001e20000100800 */
[----:B------:R-:W-:-:S03]  /*56020*/  LOP3.LUT R21, R14, 0xffff, RZ, 0xc0, !PT ;  /* 0x0000ffff0e157812 */ /* 0x000fc600078ec0ff */
[----:B------:R1:W-:Y:S04]  /*56030*/  STL [R1+0x14ec], R17 ;  /* 0x0014ec1101007387 */ /* 0x0003e80000100800 */
[----:B------:R-:W-:Y:S01]  /*56040*/  STL [R1+0x14e8], R16 ;  /* 0x0014e81001007387 */ /* 0x000fe20000100800 */
[----:B0-----:R-:W-:Y:S02]  /*56050*/  PRMT R3, R23, 0x5410, R20 ;  /* 0x0000541017037816 */ /* 0x001fe40000000014 */
[----:B-1----:R-:W-:-:S03]  /*56060*/  LOP3.LUT R17, R7, 0xffff, RZ, 0xc0, !PT ;  /* 0x0000ffff07117812 */ /* 0x002fc600078ec0ff */
[----:B------:R0:W-:Y:S01]  /*56070*/  STL [R1+0x240], R3 ;  /* 0x0002400301007387 */ /* 0x0001e20000100800 */
[----:B------:R-:W-:-:S03]  /*56080*/  LOP3.LUT R20, R13, 0xffff, RZ, 0xc0, !PT ;  /* 0x0000ffff0d147812 */ /* 0x000fc600078ec0ff */
[----:B0-----:R-:W3:Y:S04]  /*56090*/  LDL.LU R3, [R1+0x274] ;  /* 0x0002740001037983 */ /* 0x001ee80000300800 */
[----:B------:R0:W-:Y:S04]  /*560a0*/  STL [R1+0x160], R21 ;  /* 0x0001601501007387 */ /* 0x0001e80000100800 */
[----:B------:R-:W3:Y:S01]  /*560b0*/  LDL.LU R7, [R1+0x238] ;  /* 0x0002380001077983 */ /* 0x000ee20000300800 */
[----:B------:R-:W-:Y:S02]  /*560c0*/  LOP3.LUT R19, R11, 0xffff, RZ, 0xc0, !PT ;  /* 0x0000ffff0b137812 */ /* 0x000fe400078ec0ff */
[----:B--2---:R-:W-:-:S02]  /*560d0*/  LOP3.LUT R22, R2, 0xffff, RZ, 0xc0, !PT ;  /* 0x0000ffff02167812 */ /* 0x004fc400078ec0ff */
[----:B----4-:R-:W-:Y:S02]  /*560e0*/  LOP3.LUT R16, R15, 0xffff, RZ, 0xc0, !PT ;  /* 0x0000ffff0f107812 */ /* 0x010fe400078ec0ff */
[----:B---3--:R-:W-:-:S05]  /*560f0*/  LOP3.LUT R5, R5, 0xffff, RZ, 0xc0, !PT ;  /* 0x0000ffff05057812 */ /* 0x008fca00078ec0ff */
[----:B------:R-:W-:Y:S04]  /*56100*/  STL [R1+0x1c0], R5 ;  /* 0x0001c00501007387 */ /* 0x000fe80000100800 */
[----:B------:R-:W-:Y:S04]  /*56110*/  STL [R1+0x168], R17 ;  /* 0x0001681101007387 */ /* 0x000fe80000100800 */
[----:B------:R-:W2:Y:S04]  /*56120*/  LDL.LU R14, [R1+0x234] ;  /* 0x00023400010e7983 */ /* 0x000ea80000300800 */
[----:B------:R1:W-:Y:S04]  /*56130*/  STL [R1+0x164], R22 ;  /* 0x0001641601007387 */ /* 0x0003e80000100800 */
[----:B------:R-:W3:Y:S04]  /*56140*/  LDL.LU R2, [R1+0x200] ;  /* 0x0002000001027983 */ /* 0x000ee80000300800 */
[----:B------:R-:W-:Y:S04]  /*56150*/  STL [R1+0x1b0], R16 ;  /* 0x0001b01001007387 */ /* 0x000fe80000100800 */
[----:B------:R-:W4:Y:S01]  /*56160*/  LDL.LU R15, [R1+0x1a8] ;  /* 0x0001a800010f7983 */ /* 0x000f220000300800 */
[----:B------:R-:W-:-:S03]  /*56170*/  LOP3.LUT R18, R12, 0xffff, RZ, 0xc0, !PT ;  /* 0x0000ffff0c127812 */ /* 0x000fc600078ec0ff */
[----:B------:R-:W4:Y:S04]  /*56180*/  LDL.LU R13, [R1+0x2800] ;  /* 0x00280000010d7983 */ /* 0x000f280000300800 */
[----:B------:R-:W4:Y:S04]  /*56190*/  LDL.LU R12, [R1+0x1a0] ;  /* 0x0001a000010c7983 */ /* 0x000f280000300800 */
[----:B------:R1:W-:Y:S04]  /*561a0*/  STL [R1+0x158], R18 ;  /* 0x0001581201007387 */ /* 0x0003e80000100800 */
[----:B------:R-:W4:Y:S01]  /*561b0*/  LDL.LU R11, [R1+0x154] ;  /* 0x00015400010b7983 */ /* 0x000f220000300800 */
[----:B------:R-:W1:Y:S01]  /*561c0*/  S2R R8, SR_TID.X ;  /* 0x0000000000087919 */ /* 0x000e620000002100 */
[----:B------:R-:W-:-:S02]  /*561d0*/  LOP3.LUT R4, R4, 0xffff, RZ, 0xc0, !PT ;  /* 0x0000ffff04047812 */ /* 0x000fc400078ec0ff */
[----:B------:R-:W-:Y:S04]  /*561e0*/  STL [R1+0x19c], R20 ;  /* 0x00019c1401007387 */ /* 0x000fe80000100800 */
[----:B------:R1:W-:Y:S01]  /*561f0*/  STL [R1+0x174], R19 ;  /* 0x0001741301007387 */ /* 0x0003e20000100800 */
[----:B0-----:R-:W-:Y:S02]  /*56200*/  PRMT R21, R21, 0x3340, R22 ;  /* 0x0000334015157816 */ /* 0x001fe40000000016 */
[----:B-1----:R-:W-:Y:S02]  /*56210*/  PRMT R22, R17, 0x3340, R4 ;  /* 0x0000334011167816 */ /* 0x002fe40000000004 */
[----:B------:R-:W-:Y:S02]  /*56220*/  PRMT R18, R18, 0x3340, R0 ;  /* 0x0000334012127816 */ /* 0x000fe40000000000 */
[----:B------:R-:W-:-:S02]  /*56230*/  PRMT R23, R5, 0x3340, R16 ;  /* 0x0000334005177816 */ /* 0x000fc40000000010 */
[--C-:B------:R-:W-:Y:S02]  /*56240*/  PRMT R19, R19, 0x3340, R0.reuse ;  /* 0x0000334013137816 */ /* 0x100fe40000000000 */
[----:B------:R-:W-:Y:S02]  /*56250*/  PRMT R20, R20, 0x3340, R0 ;  /* 0x0000334014147816 */ /* 0x000fe40000000000 */
[----:B------:R-:W-:Y:S01]  /*56260*/  PRMT R5, R21, 0x5410, R18 ;  /* 0x0000541015057816 */ /* 0x000fe20000000012 */
[C---:B------:R-:W-:Y:S02]  /*56270*/  IMAD.SHL.U32 R25, R8.reuse, 0x10, RZ ;  /* 0x0000001008197824 */ /* 0x040fe400078e00ff */
[----:B------:R-:W-:Y:S01]  /*56280*/  IMAD.SHL.U32 R24, R8, 0x20, RZ ;  /* 0x0000002008187824 */ /* 0x000fe200078e00ff */
[----:B------:R0:W-:Y:S04]  /*56290*/  STL [R1+0x27b8], R8 ;  /* 0x0027b80801007387 */ /* 0x0001e80000100800 */
[----:B------:R1:W-:Y:S04]  /*562a0*/  STL [R1+0x27e4], R4 ;  /* 0x0027e40401007387 */ /* 0x0003e80000100800 */
[----:B------:R1:W-:Y:S01]  /*562b0*/  STL [R1+0x21c], R5 ;  /* 0x00021c0501007387 */ /* 0x0003e20000100800 */
[----:B------:R-:W-:-:S02]  /*562c0*/  LOP3.LUT R25, R25, 0xf0, RZ, 0xc0, !PT ;  /* 0x000000f019197812 */ /* 0x000fc400078ec0ff */
[----:B------:R-:W-:Y:S02]  /*562d0*/  LOP3.LUT R24, R24, 0x200, RZ, 0xc0, !PT ;  /* 0x0000020018187812 */ /* 0x000fe400078ec0ff */
[----:B0-----:R-:W-:Y:S02]  /*562e0*/  PRMT R8, R22, 0x5410, R19 ;  /* 0x0000541016087816 */ /* 0x001fe40000000013 */
[----:B-1----:R-:W-:Y:S02]  /*562f0*/  PRMT R4, R23, 0x5410, R20 ;  /* 0x0000541017047816 */ /* 0x002fe40000000014 */
[----:B------:R-:W-:Y:S01]  /*56300*/  LOP3.LUT R23, R7, 0xffff, RZ, 0xc0, !PT ;  /* 0x0000ffff07177812 */ /* 0x000fe200078ec0ff */
[----:B------:R0:W-:Y:S04]  /*56310*/  STL [R1+0x230], R8 ;  /* 0x0002300801007387 */ /* 0x0001e80000100800 */
[----:B------:R1:W-:Y:S01]  /*56320*/  STL [R1+0x210], R4 ;  /* 0x0002100401007387 */ /* 0x0003e20000100800 */
[----:B------:R-:W-:-:S02]  /*56330*/  IADD3 R5, R24, UR4, R25 ;  /* 0x0000000418057c10 */ /* 0x000fc4000fffe019 */
[----:B0-----:R-:W-:Y:S02]  /*56340*/  LOP3.LUT R8, R3, 0xffff, RZ, 0xc0, !PT ;  /* 0x0000ffff03087812 */ /* 0x001fe400078ec0ff */
[----:B------:R-:W4:Y:S04]  /*56350*/  LDL.LU R3, [R1+0x280] ;  /* 0x0002800001037983 */ /* 0x000f280000300800 */
[----:B------:R-:W4:Y:S04]  /*56360*/  LDL.LU R7, [R1+0x22c] ;  /* 0x00022c0001077983 */ /* 0x000f280000300800 */
[----:B------:R-:W-:Y:S04]  /*56370*/  STL [R1+0x1a4], R8 ;  /* 0x0001a40801007387 */ /* 0x000fe80000100800 */
[----:B------:R0:W-:Y:S01]  /*56380*/  STL [R1+0x8c], R23 ;  /* 0x00008c1701007387 */ /* 0x0001e20000100800 */
[----:B------:R-:W-:-:S02]  /*56390*/  LOP3.LUT R21, R9, 0xffff, RZ, 0xc0, !PT ;  /* 0x0000ffff09157812 */ /* 0x000fc400078ec0ff */
[----:B------:R-:W-:Y:S02]  /*563a0*/  LOP3.LUT R18, R27, 0xffff, RZ, 0xc0, !PT ;  /* 0x0000ffff1b127812 */ /* 0x000fe400078ec0ff */
[----:B------:R-:W-:Y:S02]  /*563b0*/  LOP3.LUT R19, R10, 0xffff, RZ, 0xc0, !PT ;  /* 0x0000ffff0a137812 */ /* 0x000fe400078ec0ff */
[----:B------:R-:W-:Y:S02]  /*563c0*/  LOP3.LUT R20, R6, 0xffff, RZ, 0xc0, !PT ;  /* 0x0000ffff06147812 */ /* 0x000fe400078ec0ff */
[----:B--2---:R-:W-:Y:S02]  /*563d0*/  LOP3.LUT R17, R14, 0xffff, RZ, 0xc0, !PT ;  /* 0x0000ffff0e117812 */ /* 0x004fe400078ec0ff */
[----:B---3--:R-:W-:Y:S02]  /*563e0*/  LOP3.LUT R16, R2, 0xffff, RZ, 0xc0, !PT ;  /* 0x0000ffff02107812 */ /* 0x008fe400078ec0ff */
[----:B----4-:R-:W-:-:S02]  /*563f0*/  LOP3.LUT R24, R15, 0xffff, RZ, 0xc0, !PT ;  /* 0x0000ffff0f187812 */ /* 0x010fc400078ec0ff */
[----:B------:R-:W-:Y:S02]  /*56400*/  LOP3.LUT R13, R13, 0xffff, RZ, 0xc0, !PT ;  /* 0x0000ffff0d0d7812 */ /* 0x000fe400078ec0ff */
[----:B------:R-:W-:Y:S01]  /*56410*/  LOP3.LUT R22, R12, 0xffff, RZ, 0xc0, !PT ;  /* 0x0000ffff0c167812 */ /* 0x000fe200078ec0ff */
[----:B------:R-:W-:Y:S04]  /*56420*/  STL [R1+0x104], R17 ;  /* 0x0001041101007387 */ /* 0x000fe80000100800 */
[----:B------:R-:W-:Y:S04]  /*56430*/  STL [R1+0x140], R16 ;  /* 0x0001401001007387 */ /* 0x000fe80000100800 */
[----:B------:R-:W-:Y:S04]  /*56440*/  STL [R1+0xf8], R24 ;  /* 0x0000f81801007387 */ /* 0x000fe80000100800 */
[----:B------:R-:W-:Y:S04]  /*56450*/  STL [R1+0x1ac], R13 ;  /* 0x0001ac0d01007387 */ /* 0x000fe80000100800 */
[----:B------:R-:W-:Y:S01]  /*56460*/  STL [R1+0x12c], R22 ;  /* 0x00012c1601007387 */ /* 0x000fe20000100800 */
[----:B-1----:R-:W-:-:S03]  /*56470*/  LOP3.LUT R4, R11, 0xffff, RZ, 0xc0, !PT ;  /* 0x0000ffff0b047812 */ /* 0x002fc600078ec0ff */
[----:B------:R-:W2:Y:S04]  /*56480*/  LDL.LU R14, [R1+0x194] ;  /* 0x00019400010e7983 */ /* 0x000ea80000300800 */
[----:B------:R-:W3:Y:S04]  /*56490*/  LDL.LU R11, [R1+0x190] ;  /* 0x00019000010b7983 */ /* 0x000ee80000300800 */
[----:B------:R-:W4:Y:S04]  /*564a0*/  LDL.LU R9, [R1+0x27fc] ;  /* 0x0027fc0001097983 */ /* 0x000f280000300800 */
[----:B------:R-:W2:Y:S04]  /*564b0*/  LDL.LU R27, [R1+0x27f8] ;  /* 0x0027f800011b7983 */ /* 0x000ea80000300800 */
[----:B------:R-:W3:Y:S04]  /*564c0*/  LDL.LU R10, [R1+0x27f4] ;  /* 0x0027f400010a7983 */ /* 0x000ee80000300800 */
[----:B------:R-:W2:Y:S04]  /*564d0*/  LDL.LU R6, [R1+0x27f0] ;  /* 0x0027f00001067983 */ /* 0x000ea80000300800 */
[----:B------:R1:W-:Y:S04]  /*564e0*/  STL [R1+0x50], R21 ;  /* 0x0000501501007387 */ /* 0x0003e80000100800 */
[----:B------:R-:W2:Y:S04]  /*564f0*/  LDL.LU R15, [R1+0x128] ;  /* 0x00012800010f7983 */ /* 0x000ea80000300800 */
[----:B------:R1:W-:Y:S04]  /*56500*/  STL [R1+0x88], R18 ;  /* 0x0000881201007387 */ /* 0x0003e80000100800 */
[----:B------:R-:W2:Y:S04]  /*56510*/  LDL.LU R2, [R1+0xa0] ;  /* 0x0000a00001027983 */ /* 0x000ea80000300800 */
[----:B------:R1:W-:Y:S04]  /*56520*/  STL [R1+0x54], R19 ;  /* 0x0000541301007387 */ /* 0x0003e80000100800 */
[----:B------:R-:W2:Y:S01]  /*56530*/  LDL.LU R12, [R1+0x98] ;  /* 0x00009800010c7983 */ /* 0x000ea20000300800 */
[----:B------:R-:W-:-:S02]  /*56540*/  PRMT R25, R23, 0x3340, R24 ;  /* 0x0000334017197816 */ /* 0x000fc40000000018 */
[----:B0-----:R-:W-:Y:S02]  /*56550*/  PRMT R23, R8, 0x3340, R13 ;  /* 0x0000334008177816 */ /* 0x001fe4000000000d */
[--C-:B-1----:R-:W-:Y:S01]  /*56560*/  PRMT R21, R21, 0x3340, R0.reuse ;  /* 0x0000334015157816 */ /* 0x102fe20000000000 */
[----:B------:R0:W-:Y:S01]  /*56570*/  STL [R1+0x1c8], R20 ;  /* 0x0001c81401007387 */ /* 0x0001e20000100800 */
[----:B------:R-:W-:Y:S02]  /*56580*/  PRMT R18, R18, 0x3340, R0 ;  /* 0x0000334012127816 */ /* 0x000fe40000000000 */
[----:B------:R-:W-:Y:S02]  /*56590*/  PRMT R24, R17, 0x3340, R22 ;  /* 0x0000334011187816 */ /* 0x000fe40000000016 */
[----:B------:R-:W-:Y:S02]  /*565a0*/  PRMT R13, R25, 0x5410, R21 ;  /* 0x00005410190d7816 */ /* 0x000fe40000000015 */
[----:B------:R-:W-:-:S02]  /*565b0*/  PRMT R19, R19, 0x3340, R0 ;  /* 0x0000334013137816 */ /* 0x000fc40000000000 */
[----:B------:R-:W-:Y:S02]  /*565c0*/  PRMT R22, R16, 0x3340, R4 ;  /* 0x0000334010167816 */ /* 0x000fe40000000004 */
[----:B------:R-:W-:Y:S02]  /*565d0*/  PRMT R16, R24, 0x5410, R18 ;  /* 0x0000541018107816 */ /* 0x000fe40000000012 */
[----:B0-----:R-:W-:Y:S01]  /*565e0*/  PRMT R20, R20, 0x3340, R0 ;  /* 0x0000334014147816 */ /* 0x001fe20000000000 */
[----:B------:R0:W-:Y:S01]  /*565f0*/  STL [R1+0x14e0], R13 ;  /* 0x0014e00d01007387 */ /* 0x0001e20000100800 */
[----:B------:R-:W-:-:S03]  /*56600*/  PRMT R8, R22, 0x5410, R19 ;  /* 0x0000541016087816 */ /* 0x000fc60000000013 */
[----:B------:R-:W-:Y:S01]  /*56610*/  STL [R1+0x14dc], R16 ;  /* 0x0014dc1001007387 */ /* 0x000fe20000100800 */
[----:B0-----:R-:W-:-:S05]  /*56620*/  PRMT R13, R23, 0x5410, R20 ;  /* 0x00005410170d7816 */ /* 0x001fca0000000014 */
[----:B------:R-:W-:Y:S04]  /*56630*/  STL [R1+0x27bc], R13 ;  /* 0x0027bc0d01007387 */ /* 0x000fe80000100800 */
[----:B------:R0:W-:Y:S01]  /*56640*/  STL [R1+0x14d8], R8 ;  /* 0x0014d80801007387 */ /* 0x0001e20000100800 */
[----:B------:R-:W-:-:S05]  /*56650*/  LOP3.LUT R24, R3, 0xffff, RZ, 0xc0, !PT ;  /* 0x0000ffff03187812 */ /* 0x000fca00078ec0ff */
[----:B------:R-:W-:Y:S01]  /*56660*/  STL [R1+0x188], R24 ;  /* 0x0001881801007387 */ /* 0x000fe20000100800 */
[----:B0-----:R-:W-:Y:S02]  /*56670*/  LOP3.LUT R8, R29, 0xffff, RZ, 0xc0, !PT ;  /* 0x0000ffff1d087812 */ /* 0x001fe400078ec0ff */
[----:B----4-:R-:W-:Y:S02]  /*56680*/  LOP3.LUT R9, R9, 0xffff, RZ, 0xc0, !PT ;  /* 0x0000ffff09097812 */ /* 0x010fe400078ec0ff */
[----:B---3--:R-:W-:Y:S02]  /*56690*/  LOP3.LUT R10, R10, 0xffff, RZ, 0xc0, !PT ;  /* 0x0000ffff0a0a7812 */ /* 0x008fe400078ec0ff */
[----:B--2---:R-:W-:Y:S02]  /*566a0*/  LOP3.LUT R6, R6, 0xffff, RZ, 0xc0, !PT ;  /* 0x0000ffff06067812 */ /* 0x004fe400078ec0ff */
[----:B------:R-:W-:-:S03]  /*566b0*/  LOP3.LUT R22, R11, 0xffff, RZ, 0xc0, !PT ;  /* 0x0000ffff0b167812 */ /* 0x000fc600078ec0ff */
[----:B------:R-:W-:Y:S04]  /*566c0*/  STL [R1+0x120], R6 ;  /* 0x0001200601007387 */ /* 0x000fe80000100800 */
[----:B------:R-:W-:Y:S04]  /*566d0*/  STL [R1+0x1d4], R10 ;  /* 0x0001d40a01007387 */ /* 0x000fe80000100800 */
[----:B------:R-:W2:Y:S04]  /*566e0*/  LDL.LU R16, [R1+0x288] ;  /* 0x0002880001107983 */ /* 0x000ea80000300800 */
[----:B------:R-:W-:Y:S01]  /*566f0*/  STL [R1+0x154], R9 ;  /* 0x0001540901007387 */ /* 0x000fe20000100800 */
[----:B------:R-:W-:-:S03]  /*56700*/  LOP3.LUT R18, R2, 0xffff, RZ, 0xc0, !PT ;  /* 0x0000ffff02127812 */ /* 0x000fc600078ec0ff */
[----:B------:R-:W3:Y:S04]  /*56710*/  LDL.LU R11, [R1+0x27c] ;  /* 0x00027c00010b7983 */ /* 0x000ee80000300800 */
[----:B------:R-:W-:Y:S01]  /*56720*/  STL [R1+0x1cc], R22 ;  /* 0x0001cc1601007387 */ /* 0x000fe20000100800 */
[----:B------:R-:W-:-:S03]  /*56730*/  LOP3.LUT R13, R12, 0xffff, RZ, 0xc0, !PT ;  /* 0x0000ffff0c0d7812 */ /* 0x000fc600078ec0ff */
[----:B------:R-:W4:Y:S04]  /*56740*/  LDL.LU R29, [R1+0x27ec] ;  /* 0x0027ec00011d7983 */ /* 0x000f280000300800 */
[----:B------:R-:W3:Y:S04]  /*56750*/  LDL.LU R12, [R1+0x208] ;  /* 0x00020800010c7983 */ /* 0x000ee80000300800 */
[----:B------:R-:W-:Y:S01]  /*56760*/  STL [R1+0x1a8], R18 ;  /* 0x0001a81201007387 */ /* 0x000fe20000100800 */
[----:B------:R-:W-:-:S03]  /*56770*/  LOP3.LUT R15, R15, 0xffff, RZ, 0xc0, !PT ;  /* 0x0000ffff0f0f7812 */ /* 0x000fc600078ec0ff */
[----:B------:R-:W4:Y:S01]  /*56780*/  LDL.LU R17, [R1+0x204] ;  /* 0x0002040001117983 */ /* 0x000f220000300800 */
[----:B------:R-:W-:-:S03]  /*56790*/  LOP3.LUT R3, R14, 0xffff, RZ, 0xc0, !PT ;  /* 0x0000ffff0e037812 */ /* 0x000fc600078ec0ff */
[----:B------:R-:W-:Y:S04]  /*567a0*/  STL [R1+0x1f4], R13 ;  /* 0x0001f40d01007387 */ /* 0x000fe80000100800 */
[----:B------:R-:W4:Y:S04]  /*567b0*/  LDL.LU R14, [R1+0x1e8] ;  /* 0x0001e800010e7983 */ /* 0x000f280000300800 */
[----:B------:R-:W4:Y:S04]  /*567c0*/  LDL.LU R28, [R1+0x170] ;  /* 0x00017000011c7983 */ /* 0x000f280000300800 */
[----:B------:R-:W4:Y:S01]  /*567d0*/  LDL.LU R2, [R1+0xf4] ;  /* 0x0000f40001027983 */ /* 0x000f220000300800 */
[----:B------:R-:W-:-:S03]  /*567e0*/  PRMT R21, R15, 0x3340, R0 ;  /* 0x000033400f157816 */ /* 0x000fc60000000000 */
[----:B------:R0:W-:Y:S01]  /*567f0*/  STL [R1+0x27dc], R15 ;  /* 0x0027dc0f01007387 */ /* 0x0001e20000100800 */
[----:B------:R-:W-:Y:S02]  /*56800*/  LOP3.LUT R27, R27, 0xffff, RZ, 0xc0, !PT ;  /* 0x0000ffff1b1b7812 */ /* 0x000fe400078ec0ff */
[----:B------:R-:W-:Y:S02]  /*56810*/  PRMT R20, R13, 0x3340, R0 ;  /* 0x000033400d147816 */ /* 0x000fe40000000000 */
[----:B------:R-:W-:Y:S01]  /*56820*/  PRMT R25, R24, 0x3340, R27 ;  /* 0x0000334018197816 */ /* 0x000fe2000000001b */
[----:B0-----:R-:W4:Y:S04]  /*56830*/  LDL.LU R15, [R1+0x290] ;  /* 0x00029000010f7983 */ /* 0x001f280000300800 */
[----:B------:R-:W4:Y:S01]  /*56840*/  LDL.LU R13, [R1+0x138] ;  /* 0x00013800010d7983 */ /* 0x000f220000300800 */
[----:B------:R-:W-:-:S03]  /*56850*/  PRMT R22, R10, 0x3340, R22 ;  /* 0x000033400a167816 */ /* 0x000fc60000000016 */
[----:B------:R-:W-:Y:S01]  /*56860*/  STL [R1+0x27e0], R27 ;  /* 0x0027e01b01007387 */ /* 0x000fe20000100800 */
[----:B------:R-:W-:-:S03]  /*56870*/  PRMT R10, R25, 0x5410, R21 ;  /* 0x00005410190a7816 */ /* 0x000fc60000000015 */
[----:B------:R-:W4:Y:S01]  /*56880*/  LDL.LU R21, [R1+0x150] ;  /* 0x0001500001157983 */ /* 0x000f220000300800 */
[----:B------:R-:W-:Y:S02]  /*56890*/  LOP3.LUT R7, R7, 0xffff, RZ, 0xc0, !PT ;  /* 0x0000ffff07077812 */ /* 0x000fe400078ec0ff */
[--C-:B------:R-:W-:Y:S02]  /*568a0*/  PRMT R19, R18, 0x3340, R0.reuse ;  /* 0x0000334012137816 */ /* 0x100fe40000000000 */
[----:B------:R-:W-:Y:S02]  /*568b0*/  PRMT R24, R7, 0x3340, R3 ;  /* 0x0000334007187816 */ /* 0x000fe40000000003 */
[----:B------:R-:W-:Y:S02]  /*568c0*/  PRMT R23, R6, 0x3340, R9 ;  /* 0x0000334006177816 */ /* 0x000fe40000000009 */
[----:B------:R-:W-:Y:S02]  /*568d0*/  PRMT R18, R8, 0x3340, R0 ;  /* 0x0000334008127816 */ /* 0x000fe40000000000 */
[----:B------:R-:W-:Y:S01]  /*568e0*/  PRMT R9, R24, 0x5410, R19 ;  /* 0x0000541018097816 */ /* 0x000fe20000000013 */
[----:B------:R-:W-:Y:S01]  /*568f0*/  STL [R1+0x27c0], R10 ;  /* 0x0027c00a01007387 */ /* 0x000fe20000100800 */
[----:B------:R-:W-:-:S03]  /*56900*/  PRMT R6, R22, 0x5410, R20 ;  /* 0x0000541016067816 */ /* 0x000fc60000000014 */
[----:B------:R0:W-:Y:S04]  /*56910*/  STL [R1+0x27c4], R9 ;  /* 0x0027c40901007387 */ /* 0x0001e80000100800 */
[----:B------:R2:W-:Y:S01]  /*56920*/  STL [R1+0x27c8], R6 ;  /* 0x0027c80601007387 */ /* 0x0005e20000100800 */
[----:B0-----:R-:W-:-:S05]  /*56930*/  PRMT R9, R23, 0x5410, R18 ;  /* 0x0000541017097816 */ /* 0x001fca0000000012 */
[----:B------:R4:W-:Y:S01]  /*56940*/  STL [R1+0x14c4], R9 ;  /* 0x0014c40901007387 */ /* 0x0009e20000100800 */
[----:B------:R-:W-:Y:S02]  /*56950*/  LOP3.LUT R18, R26, 0xffff, RZ, 0xc0, !PT ;  /* 0x0000ffff1a127812 */ /* 0x000fe400078ec0ff */
[----:B--2---:R-:W-:Y:S02]  /*56960*/  LOP3.LUT R6, R16, 0xffff, RZ, 0xc0, !PT ;  /* 0x0000ffff10067812 */ /* 0x004fe400078ec0ff */
[----:B---3--:R-:W-:Y:S02]  /*56970*/  LOP3.LUT R12, R12, 0xffff, RZ, 0xc0, !PT ;  /* 0x0000ffff0c0c7812 */ /* 0x008fe400078ec0ff */
[----:B----4-:R-:W-:Y:S02]  /*56980*/  LOP3.LUT R9, R17, 0xffff, RZ, 0xc0, !PT ;  /* 0x0000ffff11097812 */ /* 0x010fe400078ec0ff */
[----:B------:R-:W-:Y:S02]  /*56990*/  LOP3.LUT R14, R14, 0xffff, RZ, 0xc0, !PT ;  /* 0x0000ffff0e0e7812 */ /* 0x000fe400078ec0ff */
[----:B------:R-:W-:-:S02]  /*569a0*/  LOP3.LUT R27, R2, 0xffff, RZ, 0xc0, !PT ;  /* 0x0000ffff021b7812 */ /* 0x000fc400078ec0ff */
[----:B------:R-:W-:Y:S02]  /*569b0*/  LOP3.LUT R17, R28, 0xffff, RZ, 0xc0, !PT ;  /* 0x0000ffff1c117812 */ /* 0x000fe400078ec0ff */
[----:B------:R-:W-:Y:S02]  /*569c0*/  LOP3.LUT R10, R15, 0xffff, RZ, 0xc0, !PT ;  /* 0x0000ffff0f0a7812 */ /* 0x000fe400078ec0ff */
[----:B------:R-:W-:-:S03]  /*569d0*/  LOP3.LUT R15, R11, 0xffff, RZ, 0xc0, !PT ;  /* 0x0000ffff0b0f7812 */ /* 0x000fc600078ec0ff */
[----:B------:R-:W-:Y:S04]  /*569e0*/  STL [R1+0x1e4], R10 ;  /* 0x0001e40a01007387 */ /* 0x000fe80000100800 */
[----:B------:R-:W2:Y:S04]  /*569f0*/  LDL.LU R11, [R1+0x28c] ;  /* 0x00028c00010b7983 */ /* 0x000ea80000300800 */
[----:B------:R0:W-:Y:S04]  /*56a00*/  STL [R1+0x20c], R6 ;  /* 0x00020c0601007387 */ /* 0x0001e80000100800 */
[----:B------:R-:W-:Y:S04]  /*56a10*/  STL [R1+0x1ec], R12 ;  /* 0x0001ec0c01007387 */ /* 0x000fe80000100800 */
[----:B------:R-:W-:Y:S01]  /*56a20*/  STL [R1+0x200], R9 ;  /* 0x0002000901007387 */ /* 0x000fe20000100800 */
[----:B------:R-:W-:-:S03]  /*56a30*/  LOP3.LUT R19, R21, 0xffff, RZ, 0xc0, !PT ;  /* 0x0000ffff15137812 */ /* 0x000fc600078ec0ff */
[----:B------:R-:W3:Y:S01]  /*56a40*/  LDL.LU R26, [R1+0x27e8] ;  /* 0x0027e800011a7983 */ /* 0x000ee20000300800 */
[----:B------:R-:W-:Y:S02]  /*56a50*/  PRMT R21, R27, 0x3340, R0 ;  /* 0x000033401b157816 */ /* 0x000fe40000000000 */
[----:B------:R-:W-:Y:S01]  /*56a60*/  PRMT R25, R15, 0x3340, R14 ;  /* 0x000033400f197816 */ /* 0x000fe2000000000e */
[----:B------:R-:W4:Y:S01]  /*56a70*/  LDL.LU R28, [R1+0x284] ;  /* 0x00028400011c7983 */ /* 0x000f220000300800 */
[----:B------:R-:W-:Y:S02]  /*56a80*/  LOP3.LUT R13, R13, 0xffff, RZ, 0xc0, !PT ;  /* 0x0000ffff0d0d7812 */ /* 0x000fe400078ec0ff */
[----:B------:R-:W-:Y:S01]  /*56a90*/  LOP3.LUT R29, R29, 0xffff, RZ, 0xc0, !PT ;  /* 0x0000ffff1d1d7812 */ /* 0x000fe200078ec0ff */
[----:B------:R-:W3:Y:S04]  /*56aa0*/  LDL.LU R16, [R1+0x258] ;  /* 0x0002580001107983 */ /* 0x000ee80000300800 */
[----:B------:R-:W4:Y:S01]  /*56ab0*/  LDL.LU R2, [R1+0x1f8] ;  /* 0x0001f80001027983 */ /* 0x000f220000300800 */
[----:B------:R-:W-:-:S03]  /*56ac0*/  PRMT R23, R6, 0x3340, R9 ;  /* 0x0000334006177816 */ /* 0x000fc60000000009 */
[----:B------:R1:W-:Y:S01]  /*56ad0*/  STL [R1+0x128], R18 ;  /* 0x0001281201007387 */ /* 0x0003e20000100800 */
[----:B0-----:R-:W-:-:S03]  /*56ae0*/  PRMT R6, R25, 0x5410, R21 ;  /* 0x0000541019067816 */ /* 0x001fc60000000015 */
[----:B------:R0:W-:Y:S04]  /*56af0*/  STL [R1+0x1d0], R19 ;  /* 0x0001d01301007387 */ /* 0x0001e80000100800 */
[----:B------:R-:W-:Y:S01]  /*56b00*/  STL [R1+0x204], R13 ;  /* 0x0002040d01007387 */ /* 0x000fe20000100800 */
[----:B------:R-:W-:-:S03]  /*56b10*/  PRMT R24, R29, 0x3340, R17 ;  /* 0x000033401d187816 */ /* 0x000fc60000000011 */
[----:B------:R-:W3:Y:S04]  /*56b20*/  LDL.LU R25, [R1+0x1bc] ;  /* 0x0001bc0001197983 */ /* 0x000ee80000300800 */
[----:B------:R-:W4:Y:S04]  /*56b30*/  LDL.LU R21, [R1+0x110] ;  /* 0x0001100001157983 */ /* 0x000f280000300800 */
[----:B------:R0:W-:Y:S01]  /*56b40*/  STL [R1+0x14d4], R6 ;  /* 0x0014d40601007387 */ /* 0x0001e20000100800 */
[----:B-1----:R-:W-:Y:S02]  /*56b50*/  PRMT R18, R18, 0x3340, R0 ;  /* 0x0000334012127816 */ /* 0x002fe40000000000 */
[----:B------:R-:W-:-:S02]  /*56b60*/  PRMT R22, R10, 0x3340, R12 ;  /* 0x000033400a167816 */ /* 0x000fc4000000000c */
[----:B0-----:R-:W-:Y:S02]  /*56b70*/  PRMT R19, R19, 0x3340, R0 ;  /* 0x0000334013137816 */ /* 0x001fe40000000000 */
[----:B------:R-:W-:Y:S02]  /*56b80*/  PRMT R6, R24, 0x5410, R18 ;  /* 0x0000541018067816 */ /* 0x000fe40000000012 */
[----:B------:R-:W4:Y:S04]  /*56b90*/  LDL.LU R24, [R1+0x25c] ;  /* 0x00025c0001187983 */ /* 0x000f280000300800 */
[----:B------:R-:W4:Y:S04]  /*56ba0*/  LDL.LU R18, [R1+0xc8] ;  /* 0x0000c80001127983 */ /* 0x000f280000300800 */
[----:B------:R0:W-:Y:S01]  /*56bb0*/  STL [R1+0x14d0], R6 ;  /* 0x0014d00601007387 */ /* 0x0001e20000100800 */
[----:B------:R-:W-:-:S04]  /*56bc0*/  PRMT R20, R13, 0x3340, R0 ;  /* 0x000033400d147816 */ /* 0x000fc80000000000 */
[----:B------:R-:W-:Y:S02]  /*56bd0*/  PRMT R9, R23, 0x5410, R20 ;  /* 0x0000541017097816 */ /* 0x000fe40000000014 */
[----:B0-----:R-:W-:Y:S02]  /*56be0*/  PRMT R6, R22, 0x5410, R19 ;  /* 0x0000541016067816 */ /* 0x001fe40000000013 */
[----:B------:R-:W4:Y:S04]  /*56bf0*/  LDL.LU R22, [R1+0x1fc] ;  /* 0x0001fc0001167983 */ /* 0x000f280000300800 */
[----:B------:R-:W4:Y:S04]  /*56c00*/  LDL.LU R19, [R1+0xcc] ;  /* 0x0000cc0001137983 */ /* 0x000f280000300800 */
[----:B------:R2:W-:Y:S04]  /*56c10*/  STL [R1+0x14a8], R6 ;  /* 0x0014a80601007387 */ /* 0x0005e80000100800 */
[----:B------:R-:W4:Y:S04]  /*56c20*/  LDL.LU R20, [R1+0x1b4] ;  /* 0x0001b40001147983 */ /* 0x000f280000300800 */
[----:B------:R0:W-:Y:S04]  /*56c30*/  STL [R1+0x14ac], R9 ;  /* 0x0014ac0901007387 */ /* 0x0001e80000100800 */
[----:B------:R-:W4:Y:S01]  /*56c40*/  LDL.LU R12, [R1+0x254] ;  /* 0x00025400010c7983 */ /* 0x000f220000300800 */
[----:B--2---:R-:W-:-:S03]  /*56c50*/  LOP3.LUT R6, R11, 0xffff, RZ, 0xc0, !PT ;  /* 0x0000ffff0b067812 */ /* 0x004fc600078ec0ff */
[----:B------:R-:W2:Y:S04]  /*56c60*/  LDL.LU R11, [R1+0x198] ;  /* 0x00019800010b7983 */ /* 0x000ea80000300800 */
[----:B0-----:R-:W2:Y:S04]  /*56c70*/  LDL.LU R9, [R1+0xc] ;  /* 0x00000c0001097983 */ /* 0x001ea80000300800 */
[----:B------:R-:W-:Y:S04]  /*56c80*/  STL [R1+0x138], R6 ;  /* 0x0001380601007387 */ /* 0x000fe80000100800 */
[----:B------:R-:W2:Y:S04]  /*56c90*/  LDL.LU R10, [R1+0x14] ;  /* 0x00001400010a7983 */ /* 0x000ea80000300800 */
[----:B------:R-:W2:Y:S01]  /*56ca0*/  LDL.LU R13, [R1+0x10] ;  /* 0x00001000010d7983 */ /* 0x000ea20000300800 */
[----:B---3--:R-:W-:-:S02]  /*56cb0*/  LOP3.LUT R25, R25, 0xffff, RZ, 0xc0, !PT ;  /* 0x0000ffff19197812 */ /* 0x008fc400078ec0ff */
[----:B----4-:R-:W-:Y:S02]  /*56cc0*/  LOP3.LUT R24, R24, 0xffff, RZ, 0xc0, !PT ;  /* 0x0000ffff18187812 */ /* 0x010fe400078ec0ff */
[----:B------:R-:W-:-:S03]  /*56cd0*/  LOP3.LUT R18, R18, 0xffff, RZ, 0xc0, !PT ;  /* 0x0000ffff12127812 */ /* 0x000fc600078ec0ff */
[----:B------:R-:W-:Y:S01]  /*56ce0*/  STL [R1+0x1d8], R24 ;  /* 0x0001d81801007387 */ /* 0x000fe20000100800 */
[----:B------:R-:W-:Y:S02]  /*56cf0*/  LOP3.LUT R22, R22, 0xffff, RZ, 0xc0, !PT ;  /* 0x0000ffff16167812 */ /* 0x000fe400078ec0ff */
[----:B------:R-:W-:Y:S02]  /*56d00*/  LOP3.LUT R19, R19, 0xffff, RZ, 0xc0, !PT ;  /* 0x0000ffff13137812 */ /* 0x000fe400078ec0ff */
[----:B------:R-:W-:Y:S02]  /*56d10*/  LOP3.LUT R23, R20, 0xffff, RZ, 0xc0, !PT ;  /* 0x0000ffff14177812 */ /* 0x000fe400078ec0ff */
[----:B------:R-:W-:Y:S01]  /*56d20*/  LOP3.LUT R20, R21, 0xffff, RZ, 0xc0, !PT ;  /* 0x0000ffff15147812 */ /* 0x000fe200078ec0ff */
[----:B------:R-:W-:Y:S04]  /*56d30*/  STL [R1+0x150], R22 ;  /* 0x0001501601007387 */ /* 0x000fe80000100800 */
[----:B------:R0:W-:Y:S01]  /*56d40*/  STL [R1+0x1bc], R25 ;  /* 0x0001bc1901007387 */ /* 0x0001e20000100800 */
[----:B------:R-:W-:-:S03]  /*56d50*/  PRMT R21, R19, 0x3340, R0 ;  /* 0x0000334013157816 */ /* 0x000fc60000000000 */
[----:B------:R-:W-:Y:S04]  /*56d60*/  STL [R1+0x1dc], R23 ;  /* 0x0001dc1701007387 */ /* 0x000fe80000100800 */
[----:B------:R-:W-:Y:S04]  /*56d70*/  STL [R1+0x1b4], R19 ;  /* 0x0001b41301007387 */ /* 0x000fe80000100800 */
[----:B------:R-:W-:Y:S01]  /*56d80*/  STL [R1+0x1f0], R18 ;  /* 0x0001f01201007387 */ /* 0x000fe20000100800 */
[----:B0-----:R-:W-:-:S03]  /*56d90*/  PRMT R25, R24, 0x3340, R25 ;  /* 0x0000334018197816 */ /* 0x001fc60000000019 */
[----:B------:R-:W-:Y:S01]  /*56da0*/  STL [R1+0x1e8], R20 ;  /* 0x0001e81401007387 */ /* 0x000fe20000100800 */
[----:B------:R-:W-:-:S03]  /*56db0*/  PRMT R22, R6, 0x3340, R22 ;  /* 0x0000334006167816 */ /* 0x000fc60000000016 */
[----:B------:R-:W3:Y:S01]  /*56dc0*/  LDL.LU R6, [R1+0x20] ;  /* 0x0000200001067983 */ /* 0x000ee20000300800 */
[----:B------:R-:W-:-:S03]  /*56dd0*/  PRMT R21, R25, 0x5410, R21 ;  /* 0x0000541019157816 */ /* 0x000fc60000000015 */
[----:B------:R-:W4:Y:S04]  /*56de0*/  LDL.LU R25, [R1+0x9c] ;  /* 0x00009c0001197983 */ /* 0x000f280000300800 */
[----:B------:R0:W-:Y:S04]  /*56df0*/  STL [R1+0x149c], R21 ;  /* 0x00149c1501007387 */ /* 0x0001e80000100800 */
[----:B0-----:R-:W3:Y:S01]  /*56e00*/  LDL.LU R21, [R1+0x8] ;  /* 0x0000080001157983 */ /* 0x001ee20000300800 */
[----:B------:R-:W-:Y:S02]  /*56e10*/  LOP3.LUT R16, R16, 0xffff, RZ, 0xc0, !PT ;  /* 0x0000ffff10107812 */ /* 0x000fe400078ec0ff */
[----:B------:R-:W-:-:S02]  /*56e20*/  LOP3.LUT R26, R26, 0xffff, RZ, 0xc0, !PT ;  /* 0x0000ffff1a1a7812 */ /* 0x000fc400078ec0ff */
[----:B------:R-:W-:Y:S02]  /*56e30*/  LOP3.LUT R28, R28, 0xffff, RZ, 0xc0, !PT ;  /* 0x0000ffff1c1c7812 */ /* 0x000fe400078ec0ff */
[----:B------:R-:W-:Y:S02]  /*56e40*/  LOP3.LUT R2, R2, 0xffff, RZ, 0xc0, !PT ;  /* 0x0000ffff02027812 */ /* 0x000fe400078ec0ff */
[--C-:B------:R-:W-:Y:S02]  /*56e50*/  PRMT R19, R18, 0x3340, R0.reuse ;  /* 0x0000334012137816 */ /* 0x100fe40000000000 */
[----:B------:R-:W-:Y:S02]  /*56e60*/  PRMT R24, R16, 0x3340, R23 ;  /* 0x0000334010187816 */ /* 0x000fe40000000017 */
[--C-:B------:R-:W-:Y:S02]  /*56e70*/  PRMT R18, R26, 0x3340, R0.reuse ;  /* 0x000033401a127816 */ /* 0x100fe40000000000 */
[----:B------:R-:W-:-:S02]  /*56e80*/  PRMT R20, R20, 0x3340, R0 ;  /* 0x0000334014147816 */ /* 0x000fc40000000000 */
[----:B------:R-:W-:Y:S02]  /*56e90*/  PRMT R23, R28, 0x3340, R2 ;  /* 0x000033401c177816 */ /* 0x000fe40000000002 */
[----:B------:R-:W-:Y:S02]  /*56ea0*/  PRMT R24, R24, 0x5410, R19 ;  /* 0x0000541018187816 */ /* 0x000fe40000000013 */
[----:B------:R-:W-:Y:S02]  /*56eb0*/  LOP3.LUT R12, R12, 0xffff, RZ, 0xc0, !PT ;  /* 0x0000ffff0c0c7812 */ /* 0x000fe400078ec0ff */
[----:B------:R-:W-:Y:S02]  /*56ec0*/  PRMT R19, R22, 0x5410, R18 ;  /* 0x0000541016137816 */ /* 0x000fe40000000012 */
[----:B------:R-:W-:Y:S01]  /*56ed0*/  PRMT R18, R23, 0x5410, R20 ;  /* 0x0000541017127816 */ /* 0x000fe20000000014 */
[----:B------:R0:W-:Y:S04]  /*56ee0*/  STL [R1+0x1498], R24 ;  /* 0x0014981801007387 */ /* 0x0001e80000100800 */
[----:B------:R-:W-:Y:S04]  /*56ef0*/  STL [R1+0x14b8], R19 ;  /* 0x0014b81301007387 */ /* 0x000fe80000100800 */
[----:B------:R1:W-:Y:S04]  /*56f00*/  STL [R1+0x14b4], R18 ;  /* 0x0014b41201007387 */ /* 0x0003e80000100800 */
[----:B0-----:R-:W3:Y:S01]  /*56f10*/  LDL.LU R24, [R1+0x3c] ;  /* 0x00003c0001187983 */ /* 0x001ee20000300800 */
[----:B--2---:R-:W-:-:S02]  /*56f20*/  LOP3.LUT R11, R11, 0xffff, RZ, 0xc0, !PT ;  /* 0x0000ffff0b0b7812 */ /* 0x004fc400078ec0ff */
[----:B------:R-:W-:Y:S02]  /*56f30*/  SHF.R.U32.HI R23, RZ, 0x8, R9 ;  /* 0x00000008ff177819 */ /* 0x000fe40000011609 */
[----:B-1----:R-:W-:Y:S01]  /*56f40*/  SHF.R.U32.HI R18, RZ, 0x8, R10 ;  /* 0x00000008ff127819 */ /* 0x002fe2000001160a */
[----:B------:R-:W2:Y:S01]  /*56f50*/  LDL.LU R9, [R1+0x44] ;  /* 0x0000440001097983 */ /* 0x000ea20000300800 */
[----:B------:R-:W-:-:S03]  /*56f60*/  SHF.R.U32.HI R19, RZ, 0x8, R13 ;  /* 0x00000008ff137819 */ /* 0x000fc6000001160d */
[----:B------:R-:W2:Y:S04]  /*56f70*/  LDL.LU R10, [R1+0x4c] ;  /* 0x00004c00010a7983 */ /* 0x000ea80000300800 */
[----:B------:R-:W2:Y:S01]  /*56f80*/  LDL.LU R13, [R1+0x48] ;  /* 0x00004800010d7983 */ /* 0x000ea20000300800 */
[----:B----4-:R-:W-:-:S04]  /*56f90*/  LOP3.LUT R25, R25, 0xffff, RZ, 0xc0, !PT ;  /* 0x0000ffff19197812 */ /* 0x010fc800078ec0ff */
[----:B------:R-:W-:Y:S02]  /*56fa0*/  PRMT R20, R25, 0x3340, R0 ;  /* 0x0000334019147816 */ /* 0x000fe40000000000 */
[----:B---3--:R-:W-:Y:S02]  /*56fb0*/  SHF.R.U32.HI R22, RZ, 0x8, R21 ;  /* 0x00000008ff167819 */ /* 0x008fe40000011615 */
[----:B------:R-:W-:Y:S02]  /*56fc0*/  PRMT R21, R12, 0x3340, R11 ;  /* 0x000033400c157816 */ /* 0x000fe4000000000b */
[----:B------:R-:W-:Y:S02]  /*56fd0*/  LOP3.LUT R22, R22, 0xffff, RZ, 0xc0, !PT ;  /* 0x0000ffff16167812 */ /* 0x000fe400078ec0ff */
[----:B------:R-:W-:Y:S02]  /*56fe0*/  PRMT R20, R21, 0x5410, R20 ;  /* 0x0000541015147816 */ /* 0x000fe40000000014 */
[----:B------:R-:W3:Y:S01]  /*56ff0*/  LDL.LU R21, [R1+0x28] ;  /* 0x0000280001157983 */ /* 0x000ee20000300800 */
[----:B------:R-:W-:-:S03]  /*57000*/  PRMT R22, R22, 0x3340, R0 ;  /* 0x0000334016167816 */ /* 0x000fc60000000000 */
[----:B------:R0:W-:Y:S04]  /*57010*/  STL [R1+0x14b0], R20 ;  /* 0x0014b01401007387 */ /* 0x0001e80000100800 */
[----:B0-----:R-:W4:Y:S04]  /*57020*/  LDL.LU R20, [R1+0x40] ;  /* 0x0000400001147983 */ /* 0x001f280000300800 */
[----:B------:R0:W-:Y:S04]  /*57030*/  STL [R1+0xc8], R22 ;  /* 0x0000c81601007387 */ /* 0x0001e80000100800 */
[----:B0-----:R-:W2:Y:S01]  /*57040*/  LDL.LU R22, [R1+0x24] ;  /* 0x0000240001167983 */ /* 0x001ea20000300800 */
[----:B------:R-:W-:-:S02]  /*57050*/  LOP3.LUT R23, R23, 0xffff, RZ, 0xc0, !PT ;  /* 0x0000ffff17177812 */ /* 0x000fc400078ec0ff */
[----:B------:R-:W-:Y:S02]  /*57060*/  LOP3.LUT R18, R18, 0xffff, RZ, 0xc0, !PT ;  /* 0x0000ffff12127812 */ /* 0x000fe400078ec0ff */
[----:B------:R-:W-:Y:S02]  /*57070*/  LOP3.LUT R19, R19, 0xffff, RZ, 0xc0, !PT ;  /* 0x0000ffff13137812 */ /* 0x000fe400078ec0ff */
[----:B------:R-:W-:Y:S02]  /*57080*/  PRMT R18, R23, 0x3340, R18 ;  /* 0x0000334017127816 */ /* 0x000fe40000000012 */
[----:B------:R-:W2:Y:S04]  /*57090*/  LDL.LU R23, [R1+0x2c] ;  /* 0x00002c0001177983 */ /* 0x000ea80000300800 */
[----:B------:R0:W-:Y:S01]  /*570a0*/  STL [R1+0x110], R18 ;  /* 0x0001101201007387 */ /* 0x0001e20000100800 */
[----:B------:R-:W-:-:S03]  /*570b0*/  PRMT R19, R19, 0x3340, R0 ;  /* 0x0000334013137816 */ /* 0x000fc60000000000 */
[----:B0-----:R-:W2:Y:S04]  /*570c0*/  LDL.LU R18, [R1+0x38] ;  /* 0x0000380001127983 */ /* 0x001ea80000300800 */
[----:B------:R4:W-:Y:S01]  /*570d0*/  STL [R1+0xc0], R19 ;  /* 0x0000c01301007387 */ /* 0x0009e20000100800 */
[----:B---3--:R-:W-:-:S04]  /*570e0*/  SHF.R.U32.HI R21, RZ, 0x8, R21 ;  /* 0x00000008ff157819 */ /* 0x008fc80000011615 */
[----:B------:R-:W-:Y:S02]  /*570f0*/  LOP3.LUT R21, R21, 0xffff, RZ, 0xc0, !PT ;  /* 0x0000ffff15157812 */ /* 0x000fe400078ec0ff */
[----:B----4-:R-:W-:Y:S02]  /*57100*/  SHF.R.U32.HI R19, RZ, 0x8, R20 ;  /* 0x00000008ff137819 */ /* 0x010fe40000011614 */
[----:B------:R-:W-:Y:S02]  /*57110*/  SHF.R.U32.HI R20, RZ, 0x8, R6 ;  /* 0x00000008ff147819 */ /* 0x000fe40000011606 */
[----:B--2---:R-:W-:-:S04]  /*57120*/  SHF.R.U32.HI R22, RZ, 0x8, R22 ;  /* 0x00000008ff167819 */ /* 0x004fc80000011616 */
[----:B------:R-:W-:-:S04]  /*57130*/  LOP3.LUT R22, R22, 0xffff, RZ, 0xc0, !PT ;  /* 0x0000ffff16167812 */ /* 0x000fc800078ec0ff */
[----:B------:R-:W-:Y:S02]  /*57140*/  PRMT R6, R21, 0x3340, R22 ;  /* 0x0000334015067816 */ /* 0x000fe40000000016 */
[----:B------:R-:W2:Y:S04]  /*57150*/  LDL.LU R21, [R1+0x30] ;  /* 0x0000300001157983 */ /* 0x000ea80000300800 */
[----:B------:R-:W3:Y:S01]  /*57160*/  LDL.LU R22, [R1+0x34] ;  /* 0x0000340001167983 */ /* 0x000ee20000300800 */
[----:B------:R-:W-:Y:S02]  /*57170*/  SHF.R.U32.HI R23, RZ, 0x8, R23 ;  /* 0x00000008ff177819 */ /* 0x000fe40000011617 */
[----:B------:R-:W-:Y:S02]  /*57180*/  LOP3.LUT R19, R19, 0xffff, RZ, 0xc0, !PT ;  /* 0x0000ffff13137812 */ /* 0x000fe400078ec0ff */
[----:B------:R-:W-:-:S02]  /*57190*/  LOP3.LUT R23, R23, 0xffff, RZ, 0xc0, !PT ;  /* 0x0000ffff17177812 */ /* 0x000fc400078ec0ff */
[----:B------:R-:W-:Y:S02]  /*571a0*/  SHF.R.U32.HI R18, RZ, 0x8, R18 ;  /* 0x00000008ff127819 */ /* 0x000fe40000011612 */
[----:B------:R-:W-:Y:S02]  /*571b0*/  LOP3.LUT R20, R20, 0xffff, RZ, 0xc0, !PT ;  /* 0x0000ffff14147812 */ /* 0x000fe400078ec0ff */
[----:B------:R-:W-:Y:S02]  /*571c0*/  PRMT R23, R23, 0x3340, R0 ;  /* 0x0000334017177816 */ /* 0x000fe40000000000 */
[----:B------:R-:W-:Y:S01]  /*571d0*/  LOP3.LUT R18, R18, 0xffff, RZ, 0xc0, !PT ;  /* 0x0000ffff12127812 */ /* 0x000fe200078ec0ff */
[----:B------:R0:W-:Y:S03]  /*571e0*/  STL [R1+0xf4], R6 ;  /* 0x0000f40601007387 */ /* 0x0001e60000100800 */
[----:B------:R-:W-:-:S02]  /*571f0*/  PRMT R19, R18, 0x3340, R19 ;  /* 0x0000334012137816 */ /* 0x000fc40000000013 */
[----:B------:R-:W-:Y:S01]  /*57200*/  PRMT R18, R20, 0x3340, R0 ;  /* 0x0000334014127816 */ /* 0x000fe20000000000 */
[----:B0-----:R-:W4:Y:S04]  /*57210*/  LDL.LU R6, [R1+0x6c] ;  /* 0x00006c0001067983 */ /* 0x001f280000300800 */
[----:B------:R0:W-:Y:S04]  /*57220*/  STL [R1+0xac], R23 ;  /* 0x0000ac1701007387 */ /* 0x0001e80000100800 */
[----:B------:R1:W-:Y:S04]  /*57230*/  STL [R1+0xcc], R19 ;  /* 0x0000cc1301007387 */ /* 0x0003e80000100800 */
[----:B------:R1:W-:Y:S01]  /*57240*/  STL [R1+0x1238], R18 ;  /* 0x0012381201007387 */ /* 0x0003e20000100800 */
[----:B0-----:R-:W-:-:S02]  /*57250*/  SHF.R.U32.HI R23, RZ, 0x8, R24 ;  /* 0x00000008ff177819 */ /* 0x001fc40000011618 */
[----:B-1----:R-:W-:Y:S02]  /*57260*/  SHF.R.U32.HI R19, RZ, 0x8, R10 ;  /* 0x00000008ff137819 */ /* 0x002fe4000001160a */
[----:B------:R-:W-:Y:S01]  /*57270*/  SHF.R.U32.HI R18, RZ, 0x8, R9 ;  /* 0x00000008ff127819 */ /* 0x000fe20000011609 */
[----:B------:R-:W4:Y:S01]  /*57280*/  LDL.LU R24, [R1+0x58] ;  /* 0x0000580001187983 */ /* 0x000f220000300800 */
[----:B------:R-:W-:-:S03]  /*57290*/  LOP3.LUT R23, R23, 0xffff, RZ, 0xc0, !PT ;  /* 0x0000ffff17177812 */ /* 0x000fc600078ec0ff */
[----:B------:R-:W4:Y:S01]  /*572a0*/  LDL.LU R9, [R1+0x5c] ;  /* 0x00005c0001097983 */ /* 0x000f220000300800 */
[----:B------:R-:W-:Y:S02]  /*572b0*/  LOP3.LUT R18, R18, 0xffff, RZ, 0xc0, !PT ;  /* 0x0000ffff12127812 */ /* 0x000fe400078ec0ff */
[----:B------:R-:W-:Y:S02]  /*572c0*/  LOP3.LUT R19, R19, 0xffff, RZ, 0xc0, !PT ;  /* 0x0000ffff13137812 */ /* 0x000fe400078ec0ff */
[----:B------:R-:W-:Y:S01]  /*572d0*/  SHF.R.U32.HI R20, RZ, 0x8, R13 ;  /* 0x00000008ff147819 */ /* 0x000fe2000001160d */
[----:B------:R-:W4:Y:S01]  /*572e0*/  LDL.LU R10, [R1+0x64] ;  /* 0x00006400010a7983 */ /* 0x000f220000300800 */
[----:B------:R-:W-:-:S03]  /*572f0*/  PRMT R23, R23, 0x3340, R0 ;  /* 0x0000334017177816 */ /* 0x000fc60000000000 */
[----:B------:R-:W4:Y:S01]  /*57300*/  LDL.LU R13, [R1+0x60] ;  /* 0x00006000010d7983 */ /* 0x000f220000300800 */
[----:B------:R-:W-:Y:S02]  /*57310*/  PRMT R19, R18, 0x3340, R19 ;  /* 0x0000334012137816 */ /* 0x000fe40000000013 */
[----:B--2---:R-:W-:Y:S02]  /*57320*/  SHF.R.U32.HI R21, RZ, 0x8, R21 ;  /* 0x00000008ff157819 */ /* 0x004fe40000011615 */
[----:B---3--:R-:W-:Y:S02]  /*57330*/  SHF.R.U32.HI R22, RZ, 0x8, R22 ;  /* 0x00000008ff167819 */ /* 0x008fe40000011616 */
[----:B------:R-:W-:Y:S02]  /*57340*/  LOP3.LUT R21, R21, 0xffff, RZ, 0xc0, !PT ;  /* 0x0000ffff15157812 */ /* 0x000fe400078ec0ff */
[----:B------:R-:W-:-:S04]  /*57350*/  LOP3.LUT R22, R22, 0xffff, RZ, 0xc0, !PT ;  /* 0x0000ffff16167812 */ /* 0x000fc800078ec0ff */
[----:B------:R-:W-:Y:S02]  /*57360*/  PRMT R22, R21, 0x3340, R22 ;  /* 0x0000334015167816 */ /* 0x000fe40000000016 */
[----:B------:R-:W2:Y:S04]  /*57370*/  LDL.LU R21, [R1+0x68] ;  /* 0x0000680001157983 */ /* 0x000ea80000300800 */
[----:B------:R0:W-:Y:S04]  /*57380*/  STL [R1+0x1308], R22 ;  /* 0x0013081601007387 */ /* 0x0001e80000100800 */
[----:B0-----:R-:W3:Y:S04]  /*57390*/  LDL.LU R22, [R1+0x84] ;  /* 0x0000840001167983 */ /* 0x001ee80000300800 */
[----:B------:R0:W-:Y:S04]  /*573a0*/  STL [R1+0x1210], R23 ;  /* 0x0012101701007387 */ /* 0x0001e80000100800 */
[----:B0-----:R-:W4:Y:S04]  /*573b0*/  LDL.LU R23, [R1+0xc4] ;  /* 0x0000c40001177983 */ /* 0x001f280000300800 */
[----:B------:R-:W4:Y:S04]  /*573c0*/  LDL.LU R18, [R1+0x278] ;  /* 0x0002780001127983 */ /* 0x000f280000300800 */
[----:B------:R0:W-:Y:S04]  /*573d0*/  STL [R1+0x1300], R19 ;  /* 0x0013001301007387 */ /* 0x0001e80000100800 */
[----:B0-----:R-:W4:Y:S01]  /*573e0*/  LDL.LU R19, [R1+0x1b8] ;  /* 0x0001b80001137983 */ /* 0x001f220000300800 */
[----:B------:R-:W-:-:S04]  /*573f0*/  LOP3.LUT R20, R20, 0xffff, RZ, 0xc0, !PT ;  /* 0x0000ffff14147812 */ /* 0x000fc800078ec0ff */
[----:B------:R-:W-:-:S05]  /*57400*/  PRMT R20, R20, 0x3340, R0 ;  /* 0x0000334014147816 */ /* 0x000fca0000000000 */
[----:B------:R0:W-:Y:S01]  /*57410*/  STL [R1+0xfa0], R20 ;  /* 0x000fa01401007387 */ /* 0x0001e20000100800 */
[----:B--2---:R-:W-:-:S04]  /*57420*/  SHF.R.U32.HI R21, RZ, 0x8, R21 ;  /* 0x00000008ff157819 */ /* 0x004fc80000011615 */
[----:B------:R-:W-:Y:S02]  /*57430*/  LOP3.LUT R21, R21, 0xffff, RZ, 0xc0, !PT ;  /* 0x0000ffff15157812 */ /* 0x000fe400078ec0ff */
[----:B---3--:R-:W-:-:S04]  /*57440*/  SHF.R.U32.HI R22, RZ, 0x8, R22 ;  /* 0x00000008ff167819 */ /* 0x008fc80000011616 */
[----:B------:R-:W-:Y:S02]  /*57450*/  LOP3.LUT R22, R22, 0xffff, RZ, 0xc0, !PT ;  /* 0x0000ffff16167812 */ /* 0x000fe400078ec0ff */
[----:B----4-:R-:W-:Y:S02]  /*57460*/  LOP3.LUT R18, R18, 0xffff, RZ, 0xc0, !PT ;  /* 0x0000ffff12127812 */ /* 0x010fe400078ec0ff */
[----:B------:R-:W-:Y:S02]  /*57470*/  LOP3.LUT R23, R23, 0xffff, RZ, 0xc0, !PT ;  /* 0x0000ffff17177812 */ /* 0x000fe400078ec0ff */
[----:B------:R-:W-:Y:S02]  /*57480*/  PRMT R22, R21, 0x3340, R22 ;  /* 0x0000334015167816 */ /* 0x000fe40000000016 */
[----:B0-----:R-:W-:Y:S02]  /*57490*/  LOP3.LUT R20, R19, 0xffff, RZ, 0xc0, !PT ;  /* 0x0000ffff13147812 */ /* 0x001fe400078ec0ff */
[----:B------:R-:W-:-:S02]  /*574a0*/  SHF.R.U32.HI R19, RZ, 0x8, R18 ;  /* 0x00000008ff137819 */ /* 0x000fc40000011612 */
[--C-:B------:R-:W-:Y:S01]  /*574b0*/  PRMT R18, R18, 0x3340, R20.reuse ;  /* 0x0000334012127816 */ /* 0x100fe20000000014 */
[----:B------:R-:W-:Y:S04]  /*574c0*/  STL [R1+0x14e4], R23 ;  /* 0x0014e41701007387 */ /* 0x000fe80000100800 */
[----:B------:R0:W-:Y:S02]  /*574d0*/  STL [R1+0x14c8], R18 ;  /* 0x0014c81201007387 */ /* 0x0001e40000100800 */
[----:B0-----:R-:W-:Y:S02]  /*574e0*/  SHF.R.U32.HI R18, RZ, 0x8, R20 ;  /* 0x00000008ff127819 */ /* 0x001fe40000011614 */
[----:B------:R-:W-:Y:S02]  /*574f0*/  SHF.R.U32.HI R20, RZ, 0x8, R6 ;  /* 0x00000008ff147819 */ /* 0x000fe40000011606 */
[----:B------:R-:W2:Y:S04]  /*57500*/  LDL.LU R6, [R1+0x80] ;  /* 0x0000800001067983 */ /* 0x000ea80000300800 */
[----:B------:R-:W3:Y:S04]  /*57510*/  LDL.LU R21, [R1+0xb8] ;  /* 0x0000b80001157983 */ /* 0x000ee80000300800 */
[----:B------:R0:W-:Y:S04]  /*57520*/  STL [R1+0x12e4], R22 ;  /* 0x0012e41601007387 */ /* 0x0001e80000100800 */
[----:B0-----:R-:W4:Y:S01]  /*57530*/  LDL.LU R22, [R1+0xbc] ;  /* 0x0000bc0001167983 */ /* 0x001f220000300800 */
[----:B------:R-:W-:-:S04]  /*57540*/  SHF.R.U32.HI R23, RZ, 0x8, R23 ;  /* 0x00000008ff177819 */ /* 0x000fc80000011617 */
[----:B------:R-:W-:Y:S02]  /*57550*/  LOP3.LUT R23, R23, 0xffff, RZ, 0xc0, !PT ;  /* 0x0000ffff17177812 */ /* 0x000fe400078ec0ff */
[----:B------:R-:W-:Y:S02]  /*57560*/  LOP3.LUT R19, R19, 0xffff, RZ, 0xc0, !PT ;  /* 0x0000ffff13137812 */ /* 0x000fe400078ec0ff */
[----:B------:R-:W-:Y:S02]  /*57570*/  LOP3.LUT R18, R18, 0xffff, RZ, 0xc0, !PT ;  /* 0x0000ffff12127812 */ /* 0x000fe400078ec0ff */
[----:B------:R-:W-:Y:S02]  /*57580*/  PRMT R23, R23, 0x3340, R0 ;  /* 0x0000334017177816 */ /* 0x000fe40000000000 */
[----:B------:R-:W-:Y:S02]  /*57590*/  LOP3.LUT R20, R20, 0xffff, RZ, 0xc0, !PT ;  /* 0x0000ffff14147812 */ /* 0x000fe400078ec0ff */
[----:B------:R-:W-:Y:S01]  /*575a0*/  PRMT R19, R19, 0x3340, R18 ;  /* 0x0000334013137816 */ /* 0x000fe20000000012 */
[----:B------:R0:W-:Y:S01]  /*575b0*/  STL [R1+0x1b8], R23 ;  /* 0x0001b81701007387 */ /* 0x0001e20000100800 */
[----:B------:R-:W-:-:S03]  /*575c0*/  PRMT R18, R20, 0x3340, R0 ;  /* 0x0000334014127816 */ /* 0x000fc60000000000 */
[----:B------:R1:W-:Y:S01]  /*575d0*/  STL [R1+0x12f0], R19 ;  /* 0x0012f01301007387 */ /* 0x0003e20000100800 */
[----:B0-----:R-:W-:-:S03]  /*575e0*/  SHF.R.U32.HI R23, RZ, 0x8, R24 ;  /* 0x00000008ff177819 */ /* 0x001fc60000011618 */
[----:B------:R0:W-:Y:S01]  /*575f0*/  STL [R1+0x126c], R18 ;  /* 0x00126c1201007387 */ /* 0x0001e20000100800 */
[----:B-1----:R-:W-:-:S03]  /*57600*/  SHF.R.U32.HI R19, RZ, 0x8, R10 ;  /* 0x00000008ff137819 */ /* 0x002fc6000001160a */
[----:B------:R-:W2:Y:S01]  /*57610*/  LDL.LU R24, [R1+0xe4] ;  /* 0x0000e40001187983 */ /* 0x000ea20000300800 */
[----:B------:R-:W-:Y:S02]  /*57620*/  LOP3.LUT R23, R23, 0xffff, RZ, 0xc0, !PT ;  /* 0x0000ffff17177812 */ /* 0x000fe400078ec0ff */
[----:B------:R-:W-:Y:S02]  /*57630*/  SHF.R.U32.HI R20, RZ, 0x8, R13 ;  /* 0x00000008ff147819 */ /* 0x000fe4000001160d */
[----:B------:R-:W-:Y:S02]  /*57640*/  LOP3.LUT R19, R19, 0xffff, RZ, 0xc0, !PT ;  /* 0x0000ffff13137812 */ /* 0x000fe400078ec0ff */
[----:B------:R-:W-:Y:S02]  /*57650*/  PRMT R23, R23, 0x3340, R0 ;  /* 0x0000334017177816 */ /* 0x000fe40000000000 */
[----:B0-----:R-:W-:Y:S02]  /*57660*/  SHF.R.U32.HI R18, RZ, 0x8, R9 ;  /* 0x00000008ff127819 */ /* 0x001fe40000011609 */
[----:B------:R-:W2:Y:S04]  /*57670*/  LDL.LU R9, [R1+0x18] ;  /* 0x0000180001097983 */ /* 0x000ea80000300800 */
[----:B------:R-:W2:Y:S04]  /*57680*/  LDL.LU R10, [R1+0x74] ;  /* 0x00007400010a7983 */ /* 0x000ea80000300800 */
[----:B------:R-:W2:Y:S01]  /*57690*/  LDL.LU R13, [R1+0x78] ;  /* 0x00007800010d7983 */ /* 0x000ea20000300800 */
[----:B------:R-:W-:-:S04]  /*576a0*/  LOP3.LUT R18, R18, 0xffff, RZ, 0xc0, !PT ;  /* 0x0000ffff12127812 */ /* 0x000fc800078ec0ff */
[----:B------:R-:W-:Y:S02]  /*576b0*/  PRMT R18, R18, 0x3340, R19 ;  /* 0x0000334012127816 */ /* 0x000fe40000000013 */
[----:B---3--:R-:W-:-:S04]  /*576c0*/  SHF.R.U32.HI R21, RZ, 0x8, R21 ;  /* 0x00000008ff157819 */ /* 0x008fc80000011615 */
[----:B------:R-:W-:Y:S02]  /*576d0*/  LOP3.LUT R21, R21, 0xffff, RZ, 0xc0, !PT ;  /* 0x0000ffff15157812 */ /* 0x000fe400078ec0ff */
[----:B----4-:R-:W-:-:S04]  /*576e0*/  SHF.R.U32.HI R22, RZ, 0x8, R22 ;  /* 0x00000008ff167819 */ /* 0x010fc80000011616 */
[----:B------:R-:W-:-:S04]  /*576f0*/  LOP3.LUT R22, R22, 0xffff, RZ, 0xc0, !PT ;  /* 0x0000ffff16167812 */ /* 0x000fc800078ec0ff */
[----:B------:R-:W-:Y:S02]  /*57700*/  PRMT R22, R21, 0x3340, R22 ;  /* 0x0000334015167816 */ /* 0x000fe40000000016 */
[----:B------:R-:W3:Y:S04]  /*57710*/  LDL.LU R21, [R1+0xa4] ;  /* 0x0000a40001157983 */ /* 0x000ee80000300800 */
[----:B------:R0:W-:Y:S04]  /*57720*/  STL [R1+0x1314], R22 ;  /* 0x0013141601007387 */ /* 0x0001e80000100800 */
[----:B0-----:R-:W4:Y:S04]  /*57730*/  LDL.LU R22, [R1+0xb0] ;  /* 0x0000b00001167983 */ /* 0x001f280000300800 */
[----:B------:R0:W-:Y:S04]  /*57740*/  STL [R1+0x1268], R23 ;  /* 0x0012681701007387 */ /* 0x0001e80000100800 */
[----:B0-----:R-:W2:Y:S04]  /*57750*/  LDL.LU R23, [R1+0x70] ;  /* 0x0000700001177983 */ /* 0x001ea80000300800 */
[----:B------:R-:W4:Y:S04]  /*57760*/  LDL.LU R19, [R1+0xa8] ;  /* 0x0000a80001137983 */ /* 0x000f280000300800 */
[----:B------:R0:W-:Y:S01]  /*57770*/  STL [R1+0x1320], R18 ;  /* 0x0013201201007387 */ /* 0x0001e20000100800 */
[----:B------:R-:W-:-:S03]  /*57780*/  LOP3.LUT R20, R20, 0xffff, RZ, 0xc0, !PT ;  /* 0x0000ffff14147812 */ /* 0x000fc600078ec0ff */
[----:B0-----:R-:W2:Y:S01]  /*57790*/  LDL.LU R18, [R1+0xb4] ;  /* 0x0000b40001127983 */ /* 0x001ea20000300800 */
[----:B------:R-:W-:-:S05]  /*577a0*/  PRMT R20, R20, 0x3340, R0 ;  /* 0x0000334014147816 */ /* 0x000fca0000000000 */
[----:B------:R0:W-:Y:S01]  /*577b0*/  STL [R1+0x1264], R20 ;  /* 0x0012641401007387 */ /* 0x0001e20000100800 */
[----:B---3--:R-:W-:-:S04]  /*577c0*/  SHF.R.U32.HI R21, RZ, 0x8, R21 ;  /* 0x00000008ff157819 */ /* 0x008fc80000011615 */
[----:B------:R-:W-:Y:S02]  /*577d0*/  LOP3.LUT R21, R21, 0xffff, RZ, 0xc0, !PT ;  /* 0x0000ffff15157812 */ /* 0x000fe400078ec0ff */
[----:B----4-:R-:W-:-:S04]  /*577e0*/  SHF.R.U32.HI R19, RZ, 0x8, R19 ;  /* 0x00000008ff137819 */ /* 0x010fc80000011613 */
[----:B------:R-:W-:-:S04]  /*577f0*/  LOP3.LUT R19, R19, 0xffff, RZ, 0xc0, !PT ;  /* 0x0000ffff13137812 */ /* 0x000fc800078ec0ff */
[----:B------:R-:W-:Y:S02]  /*57800*/  PRMT R21, R21, 0x3340, R19 ;  /* 0x0000334015157816 */ /* 0x000fe40000000013 */
[----:B------:R-:W3:Y:S01]  /*57810*/  LDL.LU R19, [R1+0xd8] ;  /* 0x0000d80001137983 */ /* 0x000ee20000300800 */
[----:B--2---:R-:W-:Y:S02]  /*57820*/  SHF.R.U32.HI R23, RZ, 0x8, R23 ;  /* 0x00000008ff177819 */ /* 0x004fe40000011617 */
[----:B0-----:R-:W-:Y:S02]  /*57830*/  SHF.R.U32.HI R20, RZ, 0x8, R18 ;  /* 0x00000008ff147819 */ /* 0x001fe40000011612 */
[----:B------:R-:W-:Y:S02]  /*57840*/  SHF.R.U32.HI R18, RZ, 0x8, R6 ;  /* 0x00000008ff127819 */ /* 0x000fe40000011606 */
[----:B------:R-:W-:Y:S02]  /*57850*/  LOP3.LUT R23, R23, 0xffff, RZ, 0xc0, !PT ;  /* 0x0000ffff17177812 */ /* 0x000fe400078ec0ff */
[----:B------:R-:W-:Y:S01]  /*57860*/  SHF.R.U32.HI R22, RZ, 0x8, R22 ;  /* 0x00000008ff167819 */ /* 0x000fe20000011616 */
[----:B------:R-:W2:Y:S04]  /*57870*/  LDL.LU R6, [R1+0xe0] ;  /* 0x0000e00001067983 */ /* 0x000ea80000300800 */
[----:B------:R0:W-:Y:S01]  /*57880*/  STL [R1+0x1310], R21 ;  /* 0x0013101501007387 */ /* 0x0001e20000100800 */
[----:B------:R-:W-:-:S02]  /*57890*/  LOP3.LUT R20, R20, 0xffff, RZ, 0xc0, !PT ;  /* 0x0000ffff14147812 */ /* 0x000fc400078ec0ff */
[----:B------:R-:W-:Y:S02]  /*578a0*/  LOP3.LUT R22, R22, 0xffff, RZ, 0xc0, !PT ;  /* 0x0000ffff16167812 */ /* 0x000fe400078ec0ff */
[----:B0-----:R-:W-:Y:S02]  /*578b0*/  PRMT R21, R23, 0x3340, R0 ;  /* 0x0000334017157816 */ /* 0x001fe40000000000 */
[----:B------:R-:W4:Y:S04]  /*578c0*/  LDL.LU R23, [R1+0x214] ;  /* 0x0002140001177983 */ /* 0x000f280000300800 */
[----:B------:R0:W-:Y:S01]  /*578d0*/  STL [R1+0x125c], R21 ;  /* 0x00125c1501007387 */ /* 0x0001e20000100800 */
[----:B------:R-:W-:Y:S02]  /*578e0*/  LOP3.LUT R18, R18, 0xffff, RZ, 0xc0, !PT ;  /* 0x0000ffff12127812 */ /* 0x000fe400078ec0ff */
[----:B0-----:R-:W-:-:S02]  /*578f0*/  PRMT R21, R22, 0x3340, R20 ;  /* 0x0000334016157816 */ /* 0x001fc40000000014 */
[----:B------:R-:W-:-:S03]  /*57900*/  SHF.R.U32.HI R22, RZ, 0x8, R9 ;  /* 0x00000008ff167819 */ /* 0x000fc60000011609 */
[----:B------:R0:W-:Y:S01]  /*57910*/  STL [R1+0x12fc], R21 ;  /* 0x0012fc1501007387 */ /* 0x0001e20000100800 */
[----:B------:R-:W-:Y:S02]  /*57920*/  LOP3.LUT R22, R22, 0xffff, RZ, 0xc0, !PT ;  /* 0x0000ffff16167812 */ /* 0x000fe400078ec0ff */
[--C-:B0-----:R-:W-:Y:S02]  /*57930*/  PRMT R21, R18, 0x3340, R0.reuse ;  /* 0x0000334012157816 */ /* 0x101fe40000000000 */
[----:B------:R-:W-:-:S03]  /*57940*/  PRMT R22, R22, 0x3340, R0 ;  /* 0x0000334016167816 */ /* 0x000fc60000000000 */
[----:B------:R0:W-:Y:S02]  /*57950*/  STL [R1+0x1260], R21 ;  /* 0x0012601501007387 */ /* 0x0001e40000100800 */
[----:B0-----:R-:W-:-:S04]  /*57960*/  SHF.R.U32.HI R21, RZ, 0x8, R13 ;  /* 0x00000008ff157819 */ /* 0x001fc8000001160d */
[----:B------:R-:W-:Y:S02]  /*57970*/  LOP3.LUT R21, R21, 0xffff, RZ, 0xc0, !PT ;  /* 0x0000ffff15157812 */ /* 0x000fe400078ec0ff */
[----:B---3--:R-:W-:Y:S02]  /*57980*/  SHF.R.U32.HI R20, RZ, 0x8, R19 ;  /* 0x00000008ff147819 */ /* 0x008fe40000011613 */
[----:B------:R-:W-:Y:S02]  /*57990*/  SHF.R.U32.HI R19, RZ, 0x8, R24 ;  /* 0x00000008ff137819 */ /* 0x000fe40000011618 */
[----:B------:R-:W-:Y:S02]  /*579a0*/  LOP3.LUT R18, R20, 0xffff, RZ, 0xc0, !PT ;  /* 0x0000ffff14127812 */ /* 0x000fe400078ec0ff */
[----:B------:R-:W-:-:S04]  /*579b0*/  LOP3.LUT R19, R19, 0xffff, RZ, 0xc0, !PT ;  /* 0x0000ffff13137812 */ /* 0x000fc800078ec0ff */
[----:B------:R-:W-:Y:S02]  /*579c0*/  PRMT R9, R18, 0x3340, R19 ;  /* 0x0000334012097816 */ /* 0x000fe40000000013 */
[----:B------:R-:W3:Y:S04]  /*579d0*/  LDL.LU R18, [R1+0x294] ;  /* 0x0002940001127983 */ /* 0x000ee80000300800 */
[----:B------:R-:W2:Y:S04]  /*579e0*/  LDL.LU R19, [R1+0xdc] ;  /* 0x0000dc0001137983 */ /* 0x000ea80000300800 */
[----:B------:R0:W-:Y:S04]  /*579f0*/  STL [R1+0x1304], R9 ;  /* 0x0013040901007387 */ /* 0x0001e80000100800 */
[----:B------:R-:W2:Y:S01]  /*57a00*/  LDL.LU R24, [R1+0x114] ;  /* 0x0001140001187983 */ /* 0x000ea20000300800 */
[----:B------:R-:W-:-:S03]  /*57a10*/  SHF.R.U32.HI R20, RZ, 0x8, R10 ;  /* 0x00000008ff147819 */ /* 0x000fc6000001160a */
[----:B0-----:R-:W2:Y:S04]  /*57a20*/  LDL.LU R9, [R1+0x100] ;  /* 0x0001000001097983 */ /* 0x001ea80000300800 */
[----:B------:R-:W2:Y:S04]  /*57a30*/  LDL.LU R10, [R1+0x130] ;  /* 0x00013000010a7983 */ /* 0x000ea80000300800 */
[----:B------:R-:W2:Y:S04]  /*57a40*/  LDL.LU R13, [R1+0x13c] ;  /* 0x00013c00010d7983 */ /* 0x000ea80000300800 */
[----:B------:R0:W-:Y:S04]  /*57a50*/  STL [R1+0x1258], R22 ;  /* 0x0012581601007387 */ /* 0x0001e80000100800 */
[----:B0-----:R-:W2:Y:S01]  /*57a60*/  LDL.LU R22, [R1+0x134] ;  /* 0x0001340001167983 */ /* 0x001ea20000300800 */
[----:B------:R-:W-:-:S04]  /*57a70*/  LOP3.LUT R20, R20, 0xffff, RZ, 0xc0, !PT ;  /* 0x0000ffff14147812 */ /* 0x000fc800078ec0ff */
[----:B------:R-:W-:Y:S02]  /*57a80*/  PRMT R21, R20, 0x3340, R21 ;  /* 0x0000334014157816 */ /* 0x000fe40000000015 */
[----:B------:R-:W2:Y:S04]  /*57a90*/  LDL.LU R20, [R1+0x94] ;  /* 0x0000940001147983 */ /* 0x000ea80000300800 */
[----:B------:R2:W-:Y:S01]  /*57aa0*/  STL [R1+0x12f8], R21 ;  /* 0x0012f81501007387 */ /* 0x0005e20000100800 */
[----:B----4-:R-:W-:Y:S02]  /*57ab0*/  LOP3.LUT R23, R23, 0xffff, RZ, 0xc0, !PT ;  /* 0x0000ffff17177812 */ /* 0x010fe400078ec0ff */
[----:B---3--:R-:W-:Y:S02]  /*57ac0*/  LOP3.LUT R18, R18, 0xffff, RZ, 0xc0, !PT ;  /* 0x0000ffff12127812 */ /* 0x008fe400078ec0ff */
[----:B--2---:R-:W-:-:S02]  /*57ad0*/  LOP3.LUT R21, R22, 0xffff, RZ, 0xc0, !PT ;  /* 0x0000ffff16157812 */ /* 0x004fc400078ec0ff */
[----:B------:R-:W-:-:S03]  /*57ae0*/  SHF.R.U32.HI R22, RZ, 0x8, R18 ;  /* 0x00000008ff167819 */ /* 0x000fc60000011612 */
[----:B------:R0:W-:Y:S01]  /*57af0*/  STL [R1+0x14cc], R21 ;  /* 0x0014cc1501007387 */ /* 0x0001e20000100800 */
[--C-:B------:R-:W-:Y:S02]  /*57b00*/  PRMT R18, R18, 0x3340, R23.reuse ;  /* 0x0000334012127816 */ /* 0x100fe40000000017 */
[----:B------:R-:W-:Y:S02]  /*57b10*/  SHF.R.U32.HI R23, RZ, 0x8, R23 ;  /* 0x00000008ff177819 */ /* 0x000fe40000011617 */
[----:B0-----:R-:W-:-:S04]  /*57b20*/  SHF.R.U32.HI R21, RZ, 0x8, R21 ;  /* 0x00000008ff157819 */ /* 0x001fc80000011615 */
[----:B------:R-:W-:Y:S01]  /*57b30*/  LOP3.LUT R21, R21, 0xffff, RZ, 0xc0, !PT ;  /* 0x0000ffff15157812 */ /* 0x000fe200078ec0ff */
[----:B------:R0:W-:Y:S01]  /*57b40*/  STL [R1+0x14bc], R18 ;  /* 0x0014bc1201007387 */ /* 0x0001e20000100800 */
[----:B------:R-:W-:Y:S02]  /*57b50*/  LOP3.LUT R23, R23, 0xffff, RZ, 0xc0, !PT ;  /* 0x0000ffff17177812 */ /* 0x000fe400078ec0ff */
[----:B------:R-:W-:Y:S02]  /*57b60*/  PRMT R21, R21, 0x3340, R0 ;  /* 0x0000334015157816 */ /* 0x000fe40000000000 */
[----:B------:R-:W-:Y:S02]  /*57b70*/  LOP3.LUT R22, R22, 0xffff, RZ, 0xc0, !PT ;  /* 0x0000ffff16167812 */ /* 0x000fe400078ec0ff */
[----:B0-----:R-:W-:Y:S02]  /*57b80*/  SHF.R.U32.HI R18, RZ, 0x8, R20 ;  /* 0x00000008ff127819 */ /* 0x001fe40000011614 */
[----:B------:R-:W-:-:S02]  /*57b90*/  SHF.R.U32.HI R20, RZ, 0x8, R6 ;  /* 0x00000008ff147819 */ /* 0x000fc40000011606 */
[----:B------:R-:W2:Y:S04]  /*57ba0*/  LDL.LU R6, [R1+0x10c] ;  /* 0x00010c0001067983 */ /* 0x000ea80000300800 */
[----:B------:R0:W-:Y:S01]  /*57bb0*/  STL [R1+0x1250], R21 ;  /* 0x0012501501007387 */ /* 0x0001e20000100800 */
[----:B------:R-:W-:-:S03]  /*57bc0*/  PRMT R22, R22, 0x3340, R23 ;  /* 0x0000334016167816 */ /* 0x000fc60000000017 */
[----:B0-----:R-:W3:Y:S04]  /*57bd0*/  LDL.LU R21, [R1+0x90] ;  /* 0x0000900001157983 */ /* 0x001ee80000300800 */
[----:B------:R-:W4:Y:S01]  /*57be0*/  LDL.LU R23, [R1+0x118] ;  /* 0x0001180001177983 */ /* 0x000f220000300800 */
[----:B------:R-:W-:Y:S02]  /*57bf0*/  SHF.R.U32.HI R19, RZ, 0x8, R19 ;  /* 0x00000008ff137819 */ /* 0x000fe40000011613 */
[----:B------:R-:W-:Y:S02]  /*57c00*/  LOP3.LUT R18, R18, 0xffff, RZ, 0xc0, !PT ;  /* 0x0000ffff12127812 */ /* 0x000fe400078ec0ff */
[----:B------:R-:W-:Y:S01]  /*57c10*/  LOP3.LUT R20, R20, 0xffff, RZ, 0xc0, !PT ;  /* 0x0000ffff14147812 */ /* 0x000fe200078ec0ff */
[----:B------:R0:W-:Y:S01]  /*57c20*/  STL [R1+0x12e0], R22 ;  /* 0x0012e01601007387 */ /* 0x0001e20000100800 */
[----:B------:R-:W-:-:S02]  /*57c30*/  LOP3.LUT R19, R19, 0xffff, RZ, 0xc0, !PT ;  /* 0x0000ffff13137812 */ /* 0x000fc400078ec0ff */
[----:B0-----:R-:W-:Y:S02]  /*57c40*/  PRMT R22, R18, 0x3340, R0 ;  /* 0x0000334012167816 */ /* 0x001fe40000000000 */
[----:B------:R-:W-:-:S03]  /*57c50*/  PRMT R18, R19, 0x3340, R20 ;  /* 0x0000334013127816 */ /* 0x000fc60000000014 */
[----:B------:R-:W-:Y:S04]  /*57c60*/  STL [R1+0x1254], R22 ;  /* 0x0012541601007387 */ /* 0x000fe80000100800 */
[----:B------:R0:W-:Y:S01]  /*57c70*/  STL [R1+0x12ec], R18 ;  /* 0x0012ec1201007387 */ /* 0x0001e20000100800 */
[----:B------:R-:W-:Y:S02]  /*57c80*/  SHF.R.U32.HI R19, RZ, 0x8, R10 ;  /* 0x00000008ff137819 */ /* 0x000fe4000001160a */
[----:B------:R-:W-:Y:S02]  /*57c90*/  SHF.R.U32.HI R20, RZ, 0x8, R13 ;  /* 0x00000008ff147819 */ /* 0x000fe4000001160d */
[----:B0-----:R-:W-:Y:S02]  /*57ca0*/  SHF.R.U32.HI R18, RZ, 0x8, R9 ;  /* 0x00000008ff127819 */ /* 0x001fe40000011609 */
[----:B------:R-:W2:Y:S02]  /*57cb0*/  LDL.LU R9, [R1+0x17c] ;  /* 0x00017c0001097983 */ /* 0x000ea40000300800 */
[----:B------:R-:W-:-:S02]  /*57cc0*/  LOP3.LUT R18, R18, 0xffff, RZ, 0xc0, !PT ;  /* 0x0000ffff12127812 */ /* 0x000fc400078ec0ff */
[----:B------:R-:W-:Y:S02]  /*57cd0*/  LOP3.LUT R20, R20, 0xffff, RZ, 0xc0, !PT ;  /* 0x0000ffff14147812 */ /* 0x000fe400078ec0ff */
[----:B------:R-:W-:Y:S02]  /*57ce0*/  LOP3.LUT R19, R19, 0xffff, RZ, 0xc0, !PT ;  /* 0x0000ffff13137812 */ /* 0x000fe400078ec0ff */
[----:B------:R-:W-:Y:S02]  /*57cf0*/  PRMT R18, R18, 0x3340, R0 ;  /* 0x0000334012127816 */ /* 0x000fe40000000000 */
[----:B------:R-:W-:Y:S02]  /*57d00*/  PRMT R19, R19, 0x3340, R20 ;  /* 0x0000334013137816 */ /* 0x000fe40000000014 */
[----:B---3--:R-:W-:Y:S02]  /*57d10*/  SHF.R.U32.HI R21, RZ, 0x8, R21 ;  /* 0x00000008ff157819 */ /* 0x008fe40000011615 */
[----:B----4-:R-:W-:-:S02]  /*57d20*/  SHF.R.U32.HI R22, RZ, 0x8, R23 ;  /* 0x00000008ff167819 */ /* 0x010fc40000011617 */
[----:B------:R-:W-:Y:S02]  /*57d30*/  SHF.R.U32.HI R23, RZ, 0x8, R24 ;  /* 0x00000008ff177819 */ /* 0x000fe40000011618 */
[----:B------:R-:W-:Y:S02]  /*57d40*/  LOP3.LUT R21, R21, 0xffff, RZ, 0xc0, !PT ;  /* 0x0000ffff15157812 */ /* 0x000fe400078ec0ff */
[----:B------:R-:W-:Y:S02]  /*57d50*/  LOP3.LUT R22, R22, 0xffff, RZ, 0xc0, !PT ;  /* 0x0000ffff16167812 */ /* 0x000fe400078ec0ff */
[----:B------:R-:W-:Y:S01]  /*57d60*/  LOP3.LUT R23, R23, 0xffff, RZ, 0xc0, !PT ;  /* 0x0000ffff17177812 */ /* 0x000fe200078ec0ff */
[----:B------:R-:W3:Y:S01]  /*57d70*/  LDL.LU R24, [R1+0x124] ;  /* 0x0001240001187983 */ /* 0x000ee20000300800 */
[----:B------:R-:W-:-:S03]  /*57d80*/  PRMT R21, R21, 0x3340, R0 ;  /* 0x0000334015157816 */ /* 0x000fc60000000000 */
[----:B------:R-:W4:Y:S01]  /*57d90*/  LDL.LU R10, [R1+0x14c] ;  /* 0x00014c00010a7983 */ /* 0x000f220000300800 */
[----:B------:R-:W-:-:S03]  /*57da0*/  PRMT R23, R22, 0x3340, R23 ;  /* 0x0000334016177816 */ /* 0x000fc60000000017 */
[----:B------:R-:W3:Y:S04]  /*57db0*/  LDL.LU R13, [R1+0x148] ;  /* 0x00014800010d7983 */ /* 0x000ee80000300800 */
[----:B------:R0:W-:Y:S04]  /*57dc0*/  STL [R1+0x124c], R21 ;  /* 0x00124c1501007387 */ /* 0x0001e80000100800 */
[----:B0-----:R-:W2:Y:S04]  /*57dd0*/  LDL.LU R21, [R1+0x1c] ;  /* 0x00001c0001157983 */ /* 0x001ea80000300800 */
[----:B------:R-:W4:Y:S04]  /*57de0*/  LDL.LU R22, [R1+0xe8] ;  /* 0x0000e80001167983 */ /* 0x000f280000300800 */
[----:B------:R0:W-:Y:S04]  /*57df0*/  STL [R1+0x12d4], R23 ;  /* 0x0012d41701007387 */ /* 0x0001e80000100800 */
[----:B0-----:R-:W3:Y:S04]  /*57e00*/  LDL.LU R23, [R1+0xfc] ;  /* 0x0000fc0001177983 */ /* 0x001ee80000300800 */
[----:B------:R0:W-:Y:S04]  /*57e10*/  STL [R1+0x1248], R18 ;  /* 0x0012481201007387 */ /* 0x0001e80000100800 */
[----:B0-----:R-:W3:Y:S04]  /*57e20*/  LDL.LU R18, [R1+0xec] ;  /* 0x0000ec0001127983 */ /* 0x001ee80000300800 */
[----:B------:R-:W3:Y:S04]  /*57e30*/  LDL.LU R20, [R1+0x108] ;  /* 0x0001080001147983 */ /* 0x000ee80000300800 */
[----:B------:R0:W-:Y:S01]  /*57e40*/  STL [R1+0x12cc], R19 ;  /* 0x0012cc1301007387 */ /* 0x0001e20000100800 */
[----:B--2---:R-:W-:-:S02]  /*57e50*/  SHF.R.U32.HI R21, RZ, 0x8, R21 ;  /* 0x00000008ff157819 */ /* 0x004fc40000011615 */
[----:B----4-:R-:W-:Y:S02]  /*57e60*/  SHF.R.U32.HI R22, RZ, 0x8, R22 ;  /* 0x00000008ff167819 */ /* 0x010fe40000011616 */
[----:B------:R-:W-:Y:S02]  /*57e70*/  LOP3.LUT R21, R21, 0xffff, RZ, 0xc0, !PT ;  /* 0x0000ffff15157812 */ /* 0x000fe400078ec0ff */
[----:B------:R-:W-:Y:S02]  /*57e80*/  LOP3.LUT R22, R22, 0xffff, RZ, 0xc0, !PT ;  /* 0x0000ffff16167812 */ /* 0x000fe400078ec0ff */
[----:B---3--:R-:W-:-:S04]  /*57e90*/  SHF.R.U32.HI R23, RZ, 0x8, R23 ;  /* 0x00000008ff177819 */ /* 0x008fc80000011617 */
[----:B------:R-:W-:Y:S02]  /*57ea0*/  LOP3.LUT R23, R23, 0xffff, RZ, 0xc0, !PT ;  /* 0x0000ffff17177812 */ /* 0x000fe400078ec0ff */
[----:B0-----:R-:W-:Y:S02]  /*57eb0*/  SHF.R.U32.HI R19, RZ, 0x8, R20 ;  /* 0x00000008ff137819 */ /* 0x001fe40000011614 */
[----:B------:R-:W-:Y:S02]  /*57ec0*/  SHF.R.U32.HI R20, RZ, 0x8, R6 ;  /* 0x00000008ff147819 */ /* 0x000fe40000011606 */
[----:B------:R-:W-:Y:S02]  /*57ed0*/  PRMT R6, R21, 0x3340, R0 ;  /* 0x0000334015067816 */ /* 0x000fe40000000000 */
[----:B------:R-:W2:Y:S04]  /*57ee0*/  LDL.LU R21, [R1+0x244] ;  /* 0x0002440001157983 */ /* 0x000ea80000300800 */
[----:B------:R0:W-:Y:S02]  /*57ef0*/  STL [R1+0x1244], R6 ;  /* 0x0012440601007387 */ /* 0x0001e40000100800 */
[----:B0-----:R-:W-:-:S02]  /*57f00*/  PRMT R6, R22, 0x3340, R23 ;  /* 0x0000334016067816 */ /* 0x001fc40000000017 */
[----:B------:R-:W3:Y:S01]  /*57f10*/  LDL.LU R23, [R1+0x2a8] ;  /* 0x0002a80001177983 */ /* 0x000ee20000300800 */
[----:B------:R-:W-:-:S04]  /*57f20*/  SHF.R.U32.HI R18, RZ, 0x8, R18 ;  /* 0x00000008ff127819 */ /* 0x000fc80000011612 */
[----:B------:R-:W-:Y:S02]  /*57f30*/  LOP3.LUT R18, R18, 0xffff, RZ, 0xc0, !PT ;  /* 0x0000ffff12127812 */ /* 0x000fe400078ec0ff */
[----:B------:R-:W-:Y:S02]  /*57f40*/  LOP3.LUT R19, R19, 0xffff, RZ, 0xc0, !PT ;  /* 0x0000ffff13137812 */ /* 0x000fe400078ec0ff */
[----:B------:R-:W-:Y:S02]  /*57f50*/  LOP3.LUT R20, R20, 0xffff, RZ, 0xc0, !PT ;  /* 0x0000ffff14147812 */ /* 0x000fe400078ec0ff */
[----:B------:R-:W-:Y:S01]  /*57f60*/  PRMT R18, R18, 0x3340, R0 ;  /* 0x0000334012127816 */ /* 0x000fe20000000000 */
[----:B------:R0:W-:Y:S01]  /*57f70*/  STL [R1+0x12c8], R6 ;  /* 0x0012c80601007387 */ /* 0x0001e20000100800 */
[----:B------:R-:W-:Y:S02]  /*57f80*/  PRMT R19, R19, 0x3340, R20 ;  /* 0x0000334013137816 */ /* 0x000fe40000000014 */
[----:B------:R-:W-:-:S02]  /*57f90*/  LOP3.LUT R9, R9, 0xffff, RZ, 0xc0, !PT ;  /* 0x0000ffff09097812 */ /* 0x000fc400078ec0ff */
[----:B------:R-:W-:Y:S01]  /*57fa0*/  SHF.R.U32.HI R20, RZ, 0x8, R10 ;  /* 0x00000008ff147819 */ /* 0x000fe2000001160a */
[----:B0-----:R-:W4:Y:S04]  /*57fb0*/  LDL.LU R6, [R1+0x88] ;  /* 0x0000880001067983 */ /* 0x001f280000300800 */
[----:B------:R3:W-:Y:S04]  /*57fc0*/  STL [R1+0x1240], R18 ;  /* 0x0012401201007387 */ /* 0x0007e80000100800 */
[----:B------:R0:W-:Y:S04]  /*57fd0*/  STL [R1+0x12c4], R19 ;  /* 0x0012c41301007387 */ /* 0x0001e80000100800 */
[----:B------:R1:W-:Y:S01]  /*57fe0*/  STL [R1+0x14c0], R9 ;  /* 0x0014c00901007387 */ /* 0x0003e20000100800 */
[----:B------:R-:W-:-:S02]  /*57ff0*/  LOP3.LUT R20, R20, 0xffff, RZ, 0xc0, !PT ;  /* 0x0000ffff14147812 */ /* 0x000fc400078ec0ff */
[----:B--2---:R-:W-:Y:S02]  /*58000*/  LOP3.LUT R22, R21, 0xffff, RZ, 0xc0, !PT ;  /* 0x0000ffff15167812 */ /* 0x004fe400078ec0ff */
[----:B------:R-:W-:-:S04]  /*58010*/  SHF.R.U32.HI R21, RZ, 0x8, R24 ;  /* 0x00000008ff157819 */ /* 0x000fc80000011618 */
[----:B------:R-:W-:Y:S02]  /*58020*/  LOP3.LUT R21, R21, 0xffff, RZ, 0xc0, !PT ;  /* 0x0000ffff15157812 */ /* 0x000fe400078ec0ff */
[----:B---3--:R-:W-:Y:S02]  /*58030*/  LOP3.LUT R18, R23, 0xffff, RZ, 0xc0, !PT ;  /* 0x0000ffff17127812 */ /* 0x008fe400078ec0ff */
[----:B------:R-:W-:Y:S02]  /*58040*/  SHF.R.U32.HI R23, RZ, 0x8, R13 ;  /* 0x00000008ff177819 */ /* 0x000fe4000001160d */
[----:B0-----:R-:W-:Y:S02]  /*58050*/  SHF.R.U32.HI R19, RZ, 0x8, R18 ;  /* 0x00000008ff137819 */ /* 0x001fe40000011612 */
[--C-:B------:R-:W-:Y:S02]  /*58060*/  PRMT R10, R18, 0x3340, R22.reuse ;  /* 0x00003340120a7816 */ /* 0x100fe40000000016 */
[----:B------:R-:W-:-:S02]  /*58070*/  SHF.R.U32.HI R18, RZ, 0x8, R22 ;  /* 0x00000008ff127819 */ /* 0x000fc40000011616 */
[----:B------:R-:W-:Y:S02]  /*58080*/  SHF.R.U32.HI R22, RZ, 0x8, R9 ;  /* 0x00000008ff167819 */ /* 0x000fe40000011609 */
[----:B------:R-:W-:Y:S02]  /*58090*/  LOP3.LUT R23, R23, 0xffff, RZ, 0xc0, !PT ;  /* 0x0000ffff17177812 */ /* 0x000fe400078ec0ff */
[----:B------:R-:W-:Y:S01]  /*580a0*/  PRMT R21, R21, 0x3340, R0 ;  /* 0x0000334015157816 */ /* 0x000fe20000000000 */
[----:B------:R0:W-:Y:S04]  /*580b0*/  STL [R1+0x1488], R10 ;  /* 0x0014880a01007387 */ /* 0x0001e80000100800 */
[----:B------:R-:W2:Y:S01]  /*580c0*/  LDL.LU R24, [R1+0x104] ;  /* 0x0001040001187983 */ /* 0x000ea20000300800 */
[----:B------:R-:W-:-:S03]  /*580d0*/  LOP3.LUT R22, R22, 0xffff, RZ, 0xc0, !PT ;  /* 0x0000ffff16167812 */ /* 0x000fc600078ec0ff */
[----:B-1----:R-:W3:Y:S01]  /*580e0*/  LDL.LU R9, [R1+0x12c] ;  /* 0x00012c0001097983 */ /* 0x002ee20000300800 */
[----:B------:R-:W-:Y:S02]  /*580f0*/  PRMT R23, R20, 0x3340, R23 ;  /* 0x0000334014177816 */ /* 0x000fe40000000017 */
[----:B------:R-:W-:Y:S01]  /*58100*/  PRMT R22, R22, 0x3340, R0 ;  /* 0x0000334016167816 */ /* 0x000fe20000000000 */
[----:B0-----:R-:W3:Y:S04]  /*58110*/  LDL.LU R10, [R1+0x54] ;  /* 0x00005400010a7983 */ /* 0x001ee80000300800 */
[----:B------:R-:W3:Y:S04]  /*58120*/  LDL.LU R13, [R1+0x140] ;  /* 0x00014000010d7983 */ /* 0x000ee80000300800 */
[----:B------:R0:W-:Y:S04]  /*58130*/  STL [R1+0x1234], R21 ;  /* 0x0012341501007387 */ /* 0x0001e80000100800 */
[----:B0-----:R-:W4:Y:S04]  /*58140*/  LDL.LU R21, [R1+0xf8] ;  /* 0x0000f80001157983 */ /* 0x001f280000300800 */
[----:B------:R-:W2:Y:S04]  /*58150*/  LDL.LU R20, [R1+0x8c] ;  /* 0x00008c0001147983 */ /* 0x000ea80000300800 */
[----:B------:R0:W-:Y:S04]  /*58160*/  STL [R1+0x12b8], R23 ;  /* 0x0012b81701007387 */ /* 0x0001e80000100800 */
[----:B0-----:R-:W3:Y:S04]  /*58170*/  LDL.LU R23, [R1+0x180] ;  /* 0x0001800001177983 */ /* 0x001ee80000300800 */
[----:B------:R0:W-:Y:S04]  /*58180*/  STL [R1+0x123c], R22 ;  /* 0x00123c1601007387 */ /* 0x0001e80000100800 */
[----:B0-----:R-:W3:Y:S01]  /*58190*/  LDL.LU R22, [R1+0x1f3c] ;  /* 0x001f3c0001167983 */ /* 0x001ee20000300800 */
[----:B------:R-:W-:-:S02]  /*581a0*/  LOP3.LUT R18, R18, 0xffff, RZ, 0xc0, !PT ;  /* 0x0000ffff12127812 */ /* 0x000fc400078ec0ff */
[----:B------:R-:W-:-:S04]  /*581b0*/  LOP3.LUT R19, R19, 0xffff, RZ, 0xc0, !PT ;  /* 0x0000ffff13137812 */ /* 0x000fc800078ec0ff */
[----:B------:R-:W-:Y:S02]  /*581c0*/  PRMT R19, R19, 0x3340, R18 ;  /* 0x0000334013137816 */ /* 0x000fe40000000012 */
[----:B------:R-:W3:Y:S04]  /*581d0*/  LDL.LU R18, [R1+0x50] ;  /* 0x0000500001127983 */ /* 0x000ee80000300800 */
[----:B------:R2:W-:Y:S02]  /*581e0*/  STL [R1+0x12bc], R19 ;  /* 0x0012bc1301007387 */ /* 0x0005e40000100800 */
[----:B--2---:R-:W-:Y:S02]  /*581f0*/  SHF.R.U32.HI R19, RZ, 0x8, R20 ;  /* 0x00000008ff137819 */ /* 0x004fe40000011614 */
[----:B----4-:R-:W-:-:S02]  /*58200*/  SHF.R.U32.HI R20, RZ, 0x8, R21 ;  /* 0x00000008ff147819 */ /* 0x010fc40000011615 */
[----:B------:R-:W-:Y:S02]  /*58210*/  SHF.R.U32.HI R21, RZ, 0x8, R6 ;  /* 0x00000008ff157819 */ /* 0x000fe40000011606 */
[----:B------:R-:W2:Y:S01]  /*58220*/  LDL.LU R6, [R1+0x168] ;  /* 0x0001680001067983 */ /* 0x000ea20000300800 */
[----:B---3--:R-:W-:-:S05]  /*58230*/  LOP3.LUT R22, R22, 0x100, RZ, 0xc0, !PT ;  /* 0x0000010016167812 */ /* 0x008fca00078ec0ff */
[----:B------:R-:W-:Y:S02]  /*58240*/  IMAD.IADD R5, R5, 0x1, R22 ;  /* 0x0000000105057824 */ /* 0x000fe400078e0216 */
[----:B------:R-:W3:Y:S01]  /*58250*/  LDL.LU R22, [R1+0x16c] ;  /* 0x00016c0001167983 */ /* 0x000ee20000300800 */
[----:B------:R-:W-:-:S04]  /*58260*/  SHF.R.U32.HI R18, RZ, 0x8, R18 ;  /* 0x00000008ff127819 */ /* 0x000fc80000011612 */
[----:B------:R-:W-:Y:S02]  /*58270*/  LOP3.LUT R18, R18, 0xffff, RZ, 0xc0, !PT ;  /* 0x0000ffff12127812 */ /* 0x000fe400078ec0ff */
[----:B------:R-:W-:Y:S02]  /*58280*/  LOP3.LUT R19, R19, 0xffff, RZ, 0xc0, !PT ;  /* 0x0000ffff13137812 */ /* 0x000fe400078ec0ff */
[----:B------:R-:W-:Y:S02]  /*58290*/  LOP3.LUT R20, R20, 0xffff, RZ, 0xc0, !PT ;  /* 0x0000ffff14147812 */ /* 0x000fe400078ec0ff */
[----:B------:R-:W-:Y:S02]  /*582a0*/  PRMT R18, R18, 0x3340, R0 ;  /* 0x0000334012127816 */ /* 0x000fe40000000000 */
[----:B------:R-:W-:Y:S02]  /*582b0*/  LOP3.LUT R21, R21, 0xffff, RZ, 0xc0, !PT ;  /* 0x0000ffff15157812 */ /* 0x000fe400078ec0ff */
[----:B------:R-:W-:Y:S01]  /*582c0*/  PRMT R19, R19, 0x3340, R20 ;  /* 0x0000334013137816 */ /* 0x000fe20000000014 */
[----:B------:R0:W-:Y:S04]  /*582d0*/  STL [R1+0x1230], R18 ;  /* 0x0012301201007387 */ /* 0x0001e80000100800 */
[----:B------:R-:W-:Y:S04]  /*582e0*/  STL [R1+0x1c4], R5 ;  /* 0x0001c40501007387 */ /* 0x000fe80000100800 */
[----:B------:R1:W-:Y:S01]  /*582f0*/  STL [R1+0x12b4], R19 ;  /* 0x0012b41301007387 */ /* 0x0003e20000100800 */
[----:B------:R-:W-:-:S02]  /*58300*/  SHF.R.U32.HI R20, RZ, 0x8, R24 ;  /* 0x00000008ff147819 */ /* 0x000fc40000011618 */
[----:B0-----:R-:W-:-:S05]  /*58310*/  PRMT R18, R21, 0x3340, R0 ;  /* 0x0000334015127816 */ /* 0x001fca0000000000 */
[----:B------:R0:W-:Y:S01]  /*58320*/  STL [R1+0x122c], R18 ;  /* 0x00122c1201007387 */ /* 0x0001e20000100800 */
[----:B------:R-:W-:Y:S02]  /*58330*/  LOP3.LUT R20, R20, 0xffff, RZ, 0xc0, !PT ;  /* 0x0000ffff14147812 */ /* 0x000fe400078ec0ff */
[----:B-1----:R-:W-:Y:S02]  /*58340*/  SHF.R.U32.HI R19, RZ, 0x8, R10 ;  /* 0x00000008ff137819 */ /* 0x002fe4000001160a */
[----:B0-----:R-:W-:-:S04]  /*58350*/  SHF.R.U32.HI R18, RZ, 0x8, R9 ;  /* 0x00000008ff127819 */ /* 0x001fc80000011609 */
[----:B------:R-:W-:Y:S02]  /*58360*/  LOP3.LUT R18, R18, 0xffff, RZ, 0xc0, !PT ;  /* 0x0000ffff12127812 */ /* 0x000fe400078ec0ff */
[----:B------:R-:W-:Y:S02]  /*58370*/  SHF.R.U32.HI R24, RZ, 0x8, R13 ;  /* 0x00000008ff187819 */ /* 0x000fe4000001160d */
[----:B------:R-:W-:Y:S02]  /*58380*/  LOP3.LUT R19, R19, 0xffff, RZ, 0xc0, !PT ;  /* 0x0000ffff13137812 */ /* 0x000fe400078ec0ff */
[----:B------:R-:W-:Y:S02]  /*58390*/  PRMT R9, R20, 0x3340, R18 ;  /* 0x0000334014097816 */ /* 0x000fe40000000012 */
[----:B------:R-:W-:Y:S02]  /*583a0*/  LOP3.LUT R24, R24, 0xffff, RZ, 0xc0, !PT ;  /* 0x0000ffff18187812 */ /* 0x000fe400078ec0ff */
[----:B---3--:R-:W-:-:S02]  /*583b0*/  SHF.R.U32.HI R21, RZ, 0x8, R22 ;  /* 0x00000008ff157819 */ /* 0x008fc40000011616 */
[----:B------:R-:W-:Y:S02]  /*583c0*/  SHF.R.U32.HI R22, RZ, 0x8, R23 ;  /* 0x00000008ff167819 */ /* 0x000fe40000011617 */
[----:B------:R-:W-:Y:S02]  /*583d0*/  SHF.R.U32.HI R23, RZ, 0x8, R4 ;  /* 0x00000008ff177819 */ /* 0x000fe40000011604 */
[----:B------:R-:W3:Y:S04]  /*583e0*/  LDL.LU R4, [R1+0x27e4] ;  /* 0x0027e40001047983 */ /* 0x000ee80000300800 */
[----:B------:R-:W4:Y:S04]  /*583f0*/  LDL.LU R10, [R1+0x1b0] ;  /* 0x0001b000010a7983 */ /* 0x000f280000300800 */
[----:B------:R-:W4:Y:S04]  /*58400*/  LDL.LU R13, [R1+0x19c] ;  /* 0x00019c00010d7983 */ /* 0x000f280000300800 */
[----:B------:R-:W2:Y:S04]  /*58410*/  LDL.LU R20, [R1+0x178] ;  /* 0x0001780001147983 */ /* 0x000ea80000300800 */
[----:B------:R-:W3:Y:S04]  /*58420*/  LDL.LU R18, [R1+0x164] ;  /* 0x0001640001127983 */ /* 0x000ee80000300800 */
[----:B------:R0:W-:Y:S01]  /*58430*/  STL [R1+0x12a8], R9 ;  /* 0x0012a80901007387 */ /* 0x0001e20000100800 */
[----:B------:R-:W-:-:S04]  /*58440*/  LOP3.LUT R23, R23, 0xffff, RZ, 0xc0, !PT ;  /* 0x0000ffff17177812 */ /* 0x000fc800078ec0ff */
[----:B------:R-:W-:Y:S02]  /*58450*/  PRMT R24, R24, 0x3340, R23 ;  /* 0x0000334018187816 */ /* 0x000fe40000000017 */
[----:B0-----:R-:W-:Y:S02]  /*58460*/  PRMT R9, R19, 0x3340, R0 ;  /* 0x0000334013097816 */ /* 0x001fe40000000000 */
[----:B------:R-:W4:Y:S04]  /*58470*/  LDL.LU R19, [R1+0x158] ;  /* 0x0001580001137983 */ /* 0x000f280000300800 */
[----:B------:R0:W-:Y:S04]  /*58480*/  STL [R1+0x180], R9 ;  /* 0x0001800901007387 */ /* 0x0001e80000100800 */
[----:B------:R-:W2:Y:S01]  /*58490*/  LDL.LU R23, [R1+0x160] ;  /* 0x0001600001177983 */ /* 0x000ea20000300800 */
[----:B------:R-:W-:-:S02]  /*584a0*/  LOP3.LUT R21, R21, 0xffff, RZ, 0xc0, !PT ;  /* 0x0000ffff15157812 */ /* 0x000fc400078ec0ff */
[----:B------:R-:W-:Y:S01]  /*584b0*/  LOP3.LUT R22, R22, 0xffff, RZ, 0xc0, !PT ;  /* 0x0000ffff16167812 */ /* 0x000fe200078ec0ff */
[----:B------:R1:W-:Y:S03]  /*584c0*/  STL [R1+0x12ac], R24 ;  /* 0x0012ac1801007387 */ /* 0x0003e60000100800 */
[----:B0-----:R-:W-:Y:S01]  /*584d0*/  PRMT R9, R21, 0x3340, R22 ;  /* 0x0000334015097816 */ /* 0x001fe20000000016 */
[----:B-1----:R-:W4:Y:S01]  /*584e0*/  LDL.LU R24, [R1+0x154] ;  /* 0x0001540001187983 */ /* 0x002f220000300800 */
[----:B---3--:R-:W-:Y:S02]  /*584f0*/  SHF.R.U32.HI R18, RZ, 0x8, R18 ;  /* 0x00000008ff127819 */ /* 0x008fe40000011612 */
[----:B------:R-:W-:Y:S02]  /*58500*/  SHF.R.U32.HI R22, RZ, 0x8, R4 ;  /* 0x00000008ff167819 */ /* 0x000fe40000011604 */
[----:B------:R-:W-:-:S02]  /*58510*/  LOP3.LUT R18, R18, 0xffff, RZ, 0xc0, !PT ;  /* 0x0000ffff12127812 */ /* 0x000fc400078ec0ff */
[----:B--2---:R-:W-:Y:S02]  /*58520*/  SHF.R.U32.HI R23, RZ, 0x8, R23 ;  /* 0x00000008ff177819 */ /* 0x004fe40000011617 */
[----:B----4-:R-:W-:Y:S02]  /*58530*/  SHF.R.U32.HI R19, RZ, 0x8, R19 ;  /* 0x00000008ff137819 */ /* 0x010fe40000011613 */
[----:B------:R-:W-:Y:S02]  /*58540*/  LOP3.LUT R23, R23, 0xffff, RZ, 0xc0, !PT ;  /* 0x0000ffff17177812 */ /* 0x000fe400078ec0ff */
[----:B------:R-:W-:Y:S02]  /*58550*/  LOP3.LUT R19, R19, 0xffff, RZ, 0xc0, !PT ;  /* 0x0000ffff13137812 */ /* 0x000fe400078ec0ff */
[----:B------:R-:W-:Y:S02]  /*58560*/  PRMT R4, R23, 0x3340, R18 ;  /* 0x0000334017047816 */ /* 0x000fe40000000012 */
[----:B------:R-:W2:Y:S04]  /*58570*/  LDL.LU R18, [R1+0x1c0] ;  /* 0x0001c00001127983 */ /* 0x000ea80000300800 */
[----:B------:R-:W3:Y:S04]  /*58580*/  LDL.LU R23, [R1+0x120] ;  /* 0x0001200001177983 */ /* 0x000ee80000300800 */
[----:B------:R0:W-:Y:S02]  /*58590*/  STL [R1+0xa0], R4 ;  /* 0x0000a00401007387 */ /* 0x0001e40000100800 */
[----:B0-----:R-:W-:-:S02]  /*585a0*/  PRMT R4, R19, 0x3340, R0 ;  /* 0x0000334013047816 */ /* 0x001fc40000000000 */
[----:B------:R-:W4:Y:S01]  /*585b0*/  LDL.LU R19, [R1+0x174] ;  /* 0x0001740001137983 */ /* 0x000f220000300800 */
[----:B------:R-:W-:Y:S02]  /*585c0*/  SHF.R.U32.HI R20, RZ, 0x8, R20 ;  /* 0x00000008ff147819 */ /* 0x000fe40000011614 */
[----:B------:R-:W-:Y:S02]  /*585d0*/  SHF.R.U32.HI R21, RZ, 0x8, R6 ;  /* 0x00000008ff157819 */ /* 0x000fe40000011606 */
[----:B------:R-:W-:Y:S02]  /*585e0*/  LOP3.LUT R20, R20, 0xffff, RZ, 0xc0, !PT ;  /* 0x0000ffff14147812 */ /* 0x000fe400078ec0ff */
[----:B------:R-:W-:Y:S02]  /*585f0*/  LOP3.LUT R21, R21, 0xffff, RZ, 0xc0, !PT ;  /* 0x0000ffff15157812 */ /* 0x000fe400078ec0ff */
[----:B------:R-:W-:Y:S02]  /*58600*/  LOP3.LUT R22, R22, 0xffff, RZ, 0xc0, !PT ;  /* 0x0000ffff16167812 */ /* 0x000fe400078ec0ff */
[----:B------:R-:W-:Y:S01]  /*58610*/  PRMT R6, R20, 0x3340, R0 ;  /* 0x0000334014067816 */ /* 0x000fe20000000000 */
[----:B------:R0:W-:Y:S02]  /*58620*/  STL [R1+0x84], R4 ;  /* 0x0000840401007387 */ /* 0x0001e40000100800 */
[----:B0-----:R-:W-:-:S02]  /*58630*/  PRMT R4, R21, 0x3340, R22 ;  /* 0x0000334015047816 */ /* 0x001fc40000000016 */
[----:B------:R-:W-:-:S04]  /*58640*/  SHF.R.U32.HI R22, RZ, 0x8, R13 ;  /* 0x00000008ff167819 */ /* 0x000fc8000001160d */
[----:B------:R-:W-:Y:S02]  /*58650*/  LOP3.LUT R22, R22, 0xffff, RZ, 0xc0, !PT ;  /* 0x0000ffff16167812 */ /* 0x000fe400078ec0ff */
[----:B--2---:R-:W-:Y:S02]  /*58660*/  SHF.R.U32.HI R20, RZ, 0x8, R18 ;  /* 0x00000008ff147819 */ /* 0x004fe40000011612 */
[----:B------:R-:W-:Y:S02]  /*58670*/  SHF.R.U32.HI R18, RZ, 0x8, R10 ;  /* 0x00000008ff127819 */ /* 0x000fe4000001160a */
[----:B------:R-:W-:Y:S02]  /*58680*/  LOP3.LUT R20, R20, 0xffff, RZ, 0xc0, !PT ;  /* 0x0000ffff14147812 */ /* 0x000fe400078ec0ff */
[----:B------:R-:W-:Y:S02]  /*58690*/  LOP3.LUT R18, R18, 0xffff, RZ, 0xc0, !PT ;  /* 0x0000ffff12127812 */ /* 0x000fe400078ec0ff */
[----:B----4-:R-:W-:-:S02]  /*586a0*/  SHF.R.U32.HI R21, RZ, 0x8, R19 ;  /* 0x00000008ff157819 */ /* 0x010fc40000011613 */
[----:B------:R-:W-:Y:S02]  /*586b0*/  SHF.R.U32.HI R19, RZ, 0x8, R8 ;  /* 0x00000008ff137819 */ /* 0x000fe40000011608 */
[----:B------:R-:W-:Y:S02]  /*586c0*/  PRMT R13, R20, 0x3340, R18 ;  /* 0x00003340140d7816 */ /* 0x000fe40000000012 */
[----:B------:R-:W2:Y:S01]  /*586d0*/  LDL.LU R18, [R1+0x1a4] ;  /* 0x0001a40001127983 */ /* 0x000ea20000300800 */
[----:B------:R-:W-:-:S03]  /*586e0*/  LOP3.LUT R19, R19, 0xffff, RZ, 0xc0, !PT ;  /* 0x0000ffff13137812 */ /* 0x000fc600078ec0ff */
[----:B------:R-:W4:Y:S01]  /*586f0*/  LDL.LU R20, [R1+0x1ac] ;  /* 0x0001ac0001147983 */ /* 0x000f220000300800 */
[--C-:B------:R-:W-:Y:S02]  /*58700*/  PRMT R19, R19, 0x3340, R0.reuse ;  /* 0x0000334013137816 */ /* 0x100fe40000000000 */
[----:B---3--:R-:W-:Y:S02]  /*58710*/  SHF.R.U32.HI R23, RZ, 0x8, R23 ;  /* 0x00000008ff177819 */ /* 0x008fe40000011617 */
[----:B------:R-:W-:Y:S01]  /*58720*/  LOP3.LUT R21, R21, 0xffff, RZ, 0xc0, !PT ;  /* 0x0000ffff15157812 */ /* 0x000fe200078ec0ff */
[----:B------:R0:W-:Y:S01]  /*58730*/  STL [R1+0x17c], R19 ;  /* 0x00017c1301007387 */ /* 0x0001e20000100800 */
[----:B------:R-:W-:Y:S02]  /*58740*/  LOP3.LUT R23, R23, 0xffff, RZ, 0xc0, !PT ;  /* 0x0000ffff17177812 */ /* 0x000fe400078ec0ff */
[--C-:B------:R-:W-:Y:S02]  /*58750*/  PRMT R8, R21, 0x3340, R0.reuse ;  /* 0x0000334015087816 */ /* 0x100fe40000000000 */
[----:B------:R-:W-:-:S02]  /*58760*/  PRMT R10, R22, 0x3340, R0 ;  /* 0x00003340160a7816 */ /* 0x000fc40000000000 */
[----:B------:R-:W-:Y:S02]  /*58770*/  SHF.R.U32.HI R21, RZ, 0x8, R27 ;  /* 0x00000008ff157819 */ /* 0x000fe4000001161b */
[----:B0-----:R-:W-:Y:S01]  /*58780*/  SHF.R.U32.HI R19, RZ, 0x8, R24 ;  /* 0x00000008ff137819 */ /* 0x001fe20000011618 */
[----:B------:R-:W3:Y:S03]  /*58790*/  LDL.LU R27, [R1+0x27e0] ;  /* 0x0027e000011b7983 */ /* 0x000ee60000300800 */
[----:B------:R-:W-:Y:S02]  /*587a0*/  LOP3.LUT R19, R19, 0xffff, RZ, 0xc0, !PT ;  /* 0x0000ffff13137812 */ /* 0x000fe400078ec0ff */
[----:B------:R-:W-:Y:S02]  /*587b0*/  SHF.R.U32.HI R24, RZ, 0x8, R15 ;  /* 0x00000008ff187819 */ /* 0x000fe4000001160f */
[----:B------:R-:W-:Y:S01]  /*587c0*/  SHF.R.U32.HI R22, RZ, 0x8, R14 ;  /* 0x00000008ff167819 */ /* 0x000fe2000001160e */
[----:B------:R-:W3:Y:S01]  /*587d0*/  LDL.LU R15, [R1+0x27dc] ;  /* 0x0027dc00010f7983 */ /* 0x000ee20000300800 */
[----:B------:R-:W-:-:S03]  /*587e0*/  PRMT R14, R23, 0x3340, R19 ;  /* 0x00003340170e7816 */ /* 0x000fc60000000013 */
[----:B------:R-:W3:Y:S04]  /*587f0*/  LDL.LU R23, [R1+0x1c8] ;  /* 0x0001c80001177983 */ /* 0x000ee80000300800 */
[----:B------:R-:W3:Y:S01]  /*58800*/  LDL.LU R19, [R1+0x188] ;  /* 0x0001880001137983 */ /* 0x000ee20000300800 */
[----:B------:R-:W-:Y:S02]  /*58810*/  LOP3.LUT R21, R21, 0xffff, RZ, 0xc0, !PT ;  /* 0x0000ffff15157812 */ /* 0x000fe400078ec0ff */
[----:B------:R-:W-:Y:S02]  /*58820*/  LOP3.LUT R24, R24, 0xffff, RZ, 0xc0, !PT ;  /* 0x0000ffff18187812 */ /* 0x000fe400078ec0ff */
[----:B------:R-:W-:Y:S01]  /*58830*/  LOP3.LUT R22, R22, 0xffff, RZ, 0xc0, !PT ;  /* 0x0000ffff16167812 */ /* 0x000fe200078ec0ff */
[----:B------:R0:W-:Y:S01]  /*58840*/  STL [R1+0x12a0], R14 ;  /* 0x0012a00e01007387 */ /* 0x0001e20000100800 */
[----:B--2---:R-:W-:-:S02]  /*58850*/  SHF.R.U32.HI R18, RZ, 0x8, R18 ;  /* 0x00000008ff127819 */ /* 0x004fc40000011612 */
[----:B----4-:R-:W-:Y:S02]  /*58860*/  SHF.R.U32.HI R20, RZ, 0x8, R20 ;  /* 0x00000008ff147819 */ /* 0x010fe40000011614 */
[----:B------:R-:W-:Y:S02]  /*58870*/  LOP3.LUT R18, R18, 0xffff, RZ, 0xc0, !PT ;  /* 0x0000ffff12127812 */ /* 0x000fe400078ec0ff */
[----:B------:R-:W-:-:S04]  /*58880*/  LOP3.LUT R20, R20, 0xffff, RZ, 0xc0, !PT ;  /* 0x0000ffff14147812 */ /* 0x000fc800078ec0ff */
[----:B0-----:R-:W-:Y:S02]  /*58890*/  PRMT R14, R18, 0x3340, R20 ;  /* 0x00003340120e7816 */ /* 0x001fe40000000014 */
[----:B------:R-:W-:Y:S02]  /*588a0*/  PRMT R20, R21, 0x3340, R0 ;  /* 0x0000334015147816 */ /* 0x000fe40000000000 */
[----:B------:R-:W-:Y:S02]  /*588b0*/  PRMT R18, R24, 0x3340, R22 ;  /* 0x0000334018127816 */ /* 0x000fe40000000016 */
[----:B------:R-:W2:Y:S04]  /*588c0*/  LDL.LU R24, [R1+0x128] ;  /* 0x0001280001187983 */ /* 0x000ea80000300800 */
[----:B------:R0:W-:Y:S04]  /*588d0*/  STL [R1+0x178], R20 ;  /* 0x0001781401007387 */ /* 0x0001e80000100800 */
[----:B------:R1:W-:Y:S01]  /*588e0*/  STL [R1+0x129c], R18 ;  /* 0x00129c1201007387 */ /* 0x0003e20000100800 */
[----:B0-----:R-:W-:-:S02]  /*588f0*/  SHF.R.U32.HI R20, RZ, 0x8, R3 ;  /* 0x00000008ff147819 */ /* 0x001fc40000011603 */
[----:B---3--:R-:W-:Y:S02]  /*58900*/  SHF.R.U32.HI R23, RZ, 0x8, R23 ;  /* 0x00000008ff177819 */ /* 0x008fe40000011617 */
[----:B-1----:R-:W-:Y:S02]  /*58910*/  SHF.R.U32.HI R18, RZ, 0x8, R19 ;  /* 0x00000008ff127819 */ /* 0x002fe40000011613 */
[----:B------:R-:W-:Y:S02]  /*58920*/  SHF.R.U32.HI R19, RZ, 0x8, R7 ;  /* 0x00000008ff137819 */ /* 0x000fe40000011607 */
[----:B------:R-:W-:Y:S02]  /*58930*/  LOP3.LUT R23, R23, 0xffff, RZ, 0xc0, !PT ;  /* 0x0000ffff17177812 */ /* 0x000fe400078ec0ff */
[----:B------:R-:W-:Y:S02]  /*58940*/  LOP3.LUT R20, R20, 0xffff, RZ, 0xc0, !PT ;  /* 0x0000ffff14147812 */ /* 0x000fe400078ec0ff */
[----:B------:R-:W-:-:S02]  /*58950*/  LOP3.LUT R19, R19, 0xffff, RZ, 0xc0, !PT ;  /* 0x0000ffff13137812 */ /* 0x000fc400078ec0ff */
[----:B------:R-:W-:Y:S02]  /*58960*/  SHF.R.U32.HI R21, RZ, 0x8, R27 ;  /* 0x00000008ff157819 */ /* 0x000fe4000001161b */
[----:B------:R-:W-:Y:S02]  /*58970*/  PRMT R3, R23, 0x3340, R0 ;  /* 0x0000334017037816 */ /* 0x000fe40000000000 */
[----:B------:R-:W3:Y:S01]  /*58980*/  LDL.LU R23, [R1+0x1cc] ;  /* 0x0001cc0001177983 */ /* 0x000ee20000300800 */
[----:B------:R-:W-:-:S03]  /*58990*/  PRMT R27, R19, 0x3340, R20 ;  /* 0x00003340131b7816 */ /* 0x000fc60000000014 */
[----:B------:R-:W4:Y:S04]  /*589a0*/  LDL.LU R19, [R1+0x1a8] ;  /* 0x0001a80001137983 */ /* 0x000f280000300800 */
[----:B------:R-:W3:Y:S01]  /*589b0*/  LDL.LU R20, [R1+0x1d4] ;  /* 0x0001d40001147983 */ /* 0x000ee20000300800 */
[----:B------:R-:W-:Y:S02]  /*589c0*/  LOP3.LUT R18, R18, 0xffff, RZ, 0xc0, !PT ;  /* 0x0000ffff12127812 */ /* 0x000fe400078ec0ff */
[----:B------:R-:W-:Y:S02]  /*589d0*/  LOP3.LUT R21, R21, 0xffff, RZ, 0xc0, !PT ;  /* 0x0000ffff15157812 */ /* 0x000fe400078ec0ff */
[----:B------:R-:W-:Y:S02]  /*589e0*/  SHF.R.U32.HI R22, RZ, 0x8, R15 ;  /* 0x00000008ff167819 */ /* 0x000fe4000001160f */
[----:B------:R-:W-:-:S02]  /*589f0*/  PRMT R15, R18, 0x3340, R21 ;  /* 0x00003340120f7816 */ /* 0x000fc40000000015 */
[----:B------:R-:W-:-:S04]  /*58a00*/  LOP3.LUT R22, R22, 0xffff, RZ, 0xc0, !PT ;  /* 0x0000ffff16167812 */ /* 0x000fc800078ec0ff */
[----:B------:R-:W-:Y:S02]  /*58a10*/  PRMT R7, R22, 0x3340, R0 ;  /* 0x0000334016077816 */ /* 0x000fe40000000000 */
[----:B--2---:R-:W-:Y:S02]  /*58a20*/  SHF.R.U32.HI R18, RZ, 0x8, R24 ;  /* 0x00000008ff127819 */ /* 0x004fe40000011618 */
[----:B------:R-:W2:Y:S02]  /*58a30*/  LDL.LU R24, [R1+0x138] ;  /* 0x0001380001187983 */ /* 0x000ea40000300800 */
[----:B------:R-:W-:Y:S02]  /*58a40*/  LOP3.LUT R18, R18, 0xffff, RZ, 0xc0, !PT ;  /* 0x0000ffff12127812 */ /* 0x000fe400078ec0ff */
[----:B----4-:R-:W-:Y:S02]  /*58a50*/  SHF.R.U32.HI R19, RZ, 0x8, R19 ;  /* 0x00000008ff137819 */ /* 0x010fe40000011613 */
[----:B---3--:R-:W-:-:S02]  /*58a60*/  SHF.R.U32.HI R21, RZ, 0x8, R20 ;  /* 0x00000008ff157819 */ /* 0x008fc40000011614 */
[----:B------:R-:W-:Y:S02]  /*58a70*/  SHF.R.U32.HI R22, RZ, 0x8, R23 ;  /* 0x00000008ff167819 */ /* 0x000fe40000011617 */
[----:B------:R-:W-:Y:S02]  /*58a80*/  SHF.R.U32.HI R23, RZ, 0x8, R29 ;  /* 0x00000008ff177819 */ /* 0x000fe4000001161d */
[----:B------:R-:W-:Y:S02]  /*58a90*/  LOP3.LUT R19, R19, 0xffff, RZ, 0xc0, !PT ;  /* 0x0000ffff13137812 */ /* 0x000fe400078ec0ff */
[----:B------:R-:W-:Y:S02]  /*58aa0*/  SHF.R.U32.HI R20, RZ, 0x8, R17 ;  /* 0x00000008ff147819 */ /* 0x000fe40000011611 */
[----:B------:R-:W-:Y:S02]  /*58ab0*/  PRMT R17, R18, 0x3340, R0 ;  /* 0x0000334012117816 */ /* 0x000fe40000000000 */
[----:B------:R-:W-:-:S02]  /*58ac0*/  LOP3.LUT R23, R23, 0xffff, RZ, 0xc0, !PT ;  /* 0x0000ffff17177812 */ /* 0x000fc400078ec0ff */
[----:B------:R-:W-:Y:S02]  /*58ad0*/  PRMT R29, R19, 0x3340, R0 ;  /* 0x00003340131d7816 */ /* 0x000fe40000000000 */
[----:B------:R-:W-:Y:S01]  /*58ae0*/  LOP3.LUT R20, R20, 0xffff, RZ, 0xc0, !PT ;  /* 0x0000ffff14147812 */ /* 0x000fe200078ec0ff */
[----:B------:R-:W3:Y:S04]  /*58af0*/  LDL.LU R19, [R1+0x23c] ;  /* 0x00023c0001137983 */ /* 0x000ee80000300800 */
[----:B------:R-:W4:Y:S04]  /*58b00*/  LDL.LU R18, [R1+0x2c8] ;  /* 0x0002c80001127983 */ /* 0x000f280000300800 */
[----:B------:R0:W-:Y:S01]  /*58b10*/  STL [R1+0x174], R17 ;  /* 0x0001741101007387 */ /* 0x0001e20000100800 */
[----:B------:R-:W-:-:S02]  /*58b20*/  LOP3.LUT R22, R22, 0xffff, RZ, 0xc0, !PT ;  /* 0x0000ffff16167812 */ /* 0x000fc400078ec0ff */
[----:B------:R-:W-:Y:S02]  /*58b30*/  LOP3.LUT R21, R21, 0xffff, RZ, 0xc0, !PT ;  /* 0x0000ffff15157812 */ /* 0x000fe400078ec0ff */
[----:B0-----:R-:W-:Y:S02]  /*58b40*/  PRMT R17, R23, 0x3340, R20 ;  /* 0x0000334017117816 */ /* 0x001fe40000000014 */
[----:B------:R-:W2:Y:S04]  /*58b50*/  LDL.LU R20, [R1+0x1f4] ;  /* 0x0001f40001147983 */ /* 0x000ea80000300800 */
[----:B------:R-:W2:Y:S04]  /*58b60*/  LDL.LU R23, [R1+0x150] ;  /* 0x0001500001177983 */ /* 0x000ea80000300800 */
[----:B------:R0:W-:Y:S02]  /*58b70*/  STL [R1+0x1288], R17 ;  /* 0x0012881101007387 */ /* 0x0001e40000100800 */
[----:B0-----:R-:W-:-:S02]  /*58b80*/  PRMT R17, R21, 0x3340, R22 ;  /* 0x0000334015117816 */ /* 0x001fc40000000016 */
[----:B------:R-:W2:Y:S01]  /*58b90*/  LDL.LU R22, [R1+0x2a4] ;  /* 0x0002a40001167983 */ /* 0x000ea20000300800 */
[----:B---3--:R-:W-:Y:S02]  /*58ba0*/  LOP3.LUT R19, R19, 0xffff, RZ, 0xc0, !PT ;  /* 0x0000ffff13137812 */ /* 0x008fe400078ec0ff */
[----:B----4-:R-:W-:-:S03]  /*58bb0*/  LOP3.LUT R18, R18, 0xffff, RZ, 0xc0, !PT ;  /* 0x0000ffff12127812 */ /* 0x010fc600078ec0ff */
[----:B------:R0:W-:Y:S02]  /*58bc0*/  STL [R1+0x13ec], R19 ;  /* 0x0013ec1301007387 */ /* 0x0001e40000100800 */
[----:B0-----:R-:W-:Y:S02]  /*58bd0*/  SHF.R.U32.HI R19, RZ, 0x8, R19 ;  /* 0x00000008ff137819 */ /* 0x001fe40000011613 */
[----:B--2---:R-:W-:Y:S02]  /*58be0*/  SHF.R.U32.HI R20, RZ, 0x8, R20 ;  /* 0x00000008ff147819 */ /* 0x004fe40000011614 */
[----:B------:R-:W-:Y:S02]  /*58bf0*/  LOP3.LUT R19, R19, 0xffff, RZ, 0xc0, !PT ;  /* 0x0000ffff13137812 */ /* 0x000fe400078ec0ff */
[----:B------:R-:W-:Y:S02]  /*58c00*/  LOP3.LUT R21, R22, 0xffff, RZ, 0xc0, !PT ;  /* 0x0000ffff16157812 */ /* 0x000fe400078ec0ff */
[----:B------:R-:W-:-:S02]  /*58c10*/  SHF.R.U32.HI R22, RZ, 0x8, R18 ;  /* 0x00000008ff167819 */ /* 0x000fc40000011612 */
[--C-:B------:R-:W-:Y:S02]  /*58c20*/  PRMT R18, R18, 0x3340, R21.reuse ;  /* 0x0000334012127816 */ /* 0x100fe40000000015 */
[----:B------:R-:W-:Y:S02]  /*58c30*/  SHF.R.U32.HI R21, RZ, 0x8, R21 ;  /* 0x00000008ff157819 */ /* 0x000fe40000011615 */
[----:B------:R-:W-:Y:S01]  /*58c40*/  LOP3.LUT R20, R20, 0xffff, RZ, 0xc0, !PT ;  /* 0x0000ffff14147812 */ /* 0x000fe200078ec0ff */
[----:B------:R0:W-:Y:S01]  /*58c50*/  STL [R1+0x1334], R18 ;  /* 0x0013341201007387 */ /* 0x0001e20000100800 */
[----:B------:R-:W-:Y:S02]  /*58c60*/  LOP3.LUT R22, R22, 0xffff, RZ, 0xc0, !PT ;  /* 0x0000ffff16167812 */ /* 0x000fe400078ec0ff */
[----:B------:R-:W-:Y:S02]  /*58c70*/  LOP3.LUT R21, R21, 0xffff, RZ, 0xc0, !PT ;  /* 0x0000ffff15157812 */ /* 0x000fe400078ec0ff */
[----:B------:R-:W-:-:S02]  /*58c80*/  PRMT R19, R19, 0x3340, R0 ;  /* 0x0000334013137816 */ /* 0x000fc40000000000 */
[----:B0-----:R-:W-:Y:S02]  /*58c90*/  SHF.R.U32.HI R18, RZ, 0x8, R26 ;  /* 0x00000008ff127819 */ /* 0x001fe4000001161a */
[----:B------:R-:W-:Y:S02]  /*58ca0*/  PRMT R26, R20, 0x3340, R0 ;  /* 0x00003340141a7816 */ /* 0x000fe40000000000 */
[----:B------:R-:W-:Y:S01]  /*58cb0*/  PRMT R22, R22, 0x3340, R21 ;  /* 0x0000334016167816 */ /* 0x000fe20000000015 */
[----:B------:R-:W2:Y:S01]  /*58cc0*/  LDL.LU R20, [R1+0x200] ;  /* 0x0002000001147983 */ /* 0x000ea20000300800 */
[----:B------:R-:W-:-:S03]  /*58cd0*/  LOP3.LUT R18, R18, 0xffff, RZ, 0xc0, !PT ;  /* 0x0000ffff12127812 */ /* 0x000fc600078ec0ff */
[----:B------:R0:W-:Y:S01]  /*58ce0*/  STL [R1+0x170], R19 ;  /* 0x0001701301007387 */ /* 0x0001e20000100800 */
[----:B------:R-:W-:-:S03]  /*58cf0*/  PRMT R18, R18, 0x3340, R0 ;  /* 0x0000334012127816 */ /* 0x000fc60000000000 */
[----:B0-----:R-:W3:Y:S04]  /*58d00*/  LDL.LU R19, [R1+0x20c] ;  /* 0x00020c0001137983 */ /* 0x001ee80000300800 */
[----:B------:R-:W4:Y:S04]  /*58d10*/  LDL.LU R21, [R1+0x1ec] ;  /* 0x0001ec0001157983 */ /* 0x000f280000300800 */
[----:B------:R0:W-:Y:S04]  /*58d20*/  STL [R1+0x128c], R22 ;  /* 0x00128c1601007387 */ /* 0x0001e80000100800 */
[----:B0-----:R-:W4:Y:S04]  /*58d30*/  LDL.LU R22, [R1+0x1d0] ;  /* 0x0001d00001167983 */ /* 0x001f280000300800 */
[----:B------:R0:W-:Y:S04]  /*58d40*/  STL [R1+0x16c], R18 ;  /* 0x00016c1201007387 */ /* 0x0001e80000100800 */
[----:B0-----:R-:W4:Y:S01]  /*58d50*/  LDL.LU R18, [R1+0x1e4] ;  /* 0x0001e40001127983 */ /* 0x001f220000300800 */
[----:B------:R-:W-:-:S02]  /*58d60*/  SHF.R.U32.HI R24, RZ, 0x8, R24 ;  /* 0x00000008ff187819 */ /* 0x000fc40000011618 */
[----:B------:R-:W-:Y:S02]  /*58d70*/  SHF.R.U32.HI R23, RZ, 0x8, R23 ;  /* 0x00000008ff177819 */ /* 0x000fe40000011617 */
[----:B------:R-:W-:Y:S02]  /*58d80*/  LOP3.LUT R24, R24, 0xffff, RZ, 0xc0, !PT ;  /* 0x0000ffff18187812 */ /* 0x000fe400078ec0ff */
[----:B------:R-:W-:-:S04]  /*58d90*/  LOP3.LUT R23, R23, 0xffff, RZ, 0xc0, !PT ;  /* 0x0000ffff17177812 */ /* 0x000fc800078ec0ff */
[----:B------:R-:W-:Y:S02]  /*58da0*/  PRMT R24, R24, 0x3340, R23 ;  /* 0x0000334018187816 */ /* 0x000fe40000000017 */
[----:B------:R-:W4:Y:S04]  /*58db0*/  LDL.LU R23, [R1+0x204] ;  /* 0x0002040001177983 */ /* 0x000f280000300800 */
[----:B------:R0:W-:Y:S04]  /*58dc0*/  STL [R1+0x127c], R24 ;  /* 0x00127c1801007387 */ /* 0x0001e80000100800 */
[----:B0-----:R-:W4:Y:S01]  /*58dd0*/  LDL.LU R24, [R1+0x1dc] ;  /* 0x0001dc0001187983 */ /* 0x001f220000300800 */
[----:B--2---:R-:W-:-:S04]  /*58de0*/  SHF.R.U32.HI R20, RZ, 0x8, R20 ;  /* 0x00000008ff147819 */ /* 0x004fc80000011614 */
[----:B------:R-:W-:Y:S02]  /*58df0*/  LOP3.LUT R20, R20, 0xffff, RZ, 0xc0, !PT ;  /* 0x0000ffff14147812 */ /* 0x000fe400078ec0ff */
[----:B---3--:R-:W-:Y:S02]  /*58e00*/  SHF.R.U32.HI R19, RZ, 0x8, R19 ;  /* 0x00000008ff137819 */ /* 0x008fe40000011613 */
[----:B----4-:R-:W-:Y:S02]  /*58e10*/  SHF.R.U32.HI R21, RZ, 0x8, R21 ;  /* 0x00000008ff157819 */ /* 0x010fe40000011615 */
[----:B------:R-:W-:Y:S02]  /*58e20*/  LOP3.LUT R19, R19, 0xffff, RZ, 0xc0, !PT ;  /* 0x0000ffff13137812 */ /* 0x000fe400078ec0ff */
[----:B------:R-:W-:Y:S02]  /*58e30*/  LOP3.LUT R21, R21, 0xffff, RZ, 0xc0, !PT ;  /* 0x0000ffff15157812 */ /* 0x000fe400078ec0ff */
[----:B------:R-:W-:-:S02]  /*58e40*/  PRMT R20, R19, 0x3340, R20 ;  /* 0x0000334013147816 */ /* 0x000fc40000000014 */
[----:B------:R-:W2:Y:S04]  /*58e50*/  LDL.LU R19, [R1+0x1bc] ;  /* 0x0001bc0001137983 */ /* 0x000ea80000300800 */
[----:B------:R0:W-:Y:S04]  /*58e60*/  STL [R1+0x1284], R20 ;  /* 0x0012841401007387 */ /* 0x0001e80000100800 */
[----:B0-----:R-:W3:Y:S01]  /*58e70*/  LDL.LU R20, [R1+0x1b4] ;  /* 0x0001b40001147983 */ /* 0x001ee20000300800 */
[----:B------:R-:W-:-:S04]  /*58e80*/  SHF.R.U32.HI R18, RZ, 0x8, R18 ;  /* 0x00000008ff127819 */ /* 0x000fc80000011612 */
[----:B------:R-:W-:-:S04]  /*58e90*/  LOP3.LUT R18, R18, 0xffff, RZ, 0xc0, !PT ;  /* 0x0000ffff12127812 */ /* 0x000fc800078ec0ff */
[----:B------:R-:W-:Y:S02]  /*58ea0*/  PRMT R18, R18, 0x3340, R21 ;  /* 0x0000334012127816 */ /* 0x000fe40000000015 */
[----:B------:R-:W4:Y:S01]  /*58eb0*/  LDL.LU R21, [R1+0x1d8] ;  /* 0x0001d80001157983 */ /* 0x000f220000300800 */
[----:B------:R-:W-:-:S04]  /*58ec0*/  SHF.R.U32.HI R22, RZ, 0x8, R22 ;  /* 0x00000008ff167819 */ /* 0x000fc80000011616 */
[----:B------:R-:W-:-:S04]  /*58ed0*/  LOP3.LUT R22, R22, 0xffff, RZ, 0xc0, !PT ;  /* 0x0000ffff16167812 */ /* 0x000fc800078ec0ff */
[----:B------:R-:W-:Y:S01]  /*58ee0*/  PRMT R22, R22, 0x3340, R0 ;  /* 0x0000334016167816 */ /* 0x000fe20000000000 */
[----:B------:R-:W-:Y:S01]  /*58ef0*/  STL [R1+0x1280], R18 ;  /* 0x0012801201007387 */ /* 0x000fe20000100800 */
[----:B------:R-:W-:-:S03]  /*58f00*/  SHF.R.U32.HI R23, RZ, 0x8, R23 ;  /* 0x00000008ff177819 */ /* 0x000fc60000011617 */
[----:B------:R3:W-:Y:S01]  /*58f10*/  STL [R1+0x168], R22 ;  /* 0x0001681601007387 */ /* 0x0007e20000100800 */
[----:B------:R-:W-:-:S04]  /*58f20*/  LOP3.LUT R23, R23, 0xffff, RZ, 0xc0, !PT ;  /* 0x0000ffff17177812 */ /* 0x000fc800078ec0ff */
[----:B------:R-:W-:Y:S02]  /*58f30*/  PRMT R23, R23, 0x3340, R0 ;  /* 0x0000334017177816 */ /* 0x000fe40000000000 */
[----:B---3--:R-:W-:Y:S02]  /*58f40*/  SHF.R.U32.HI R22, RZ, 0x8, R20 ;  /* 0x00000008ff167819 */ /* 0x008fe40000011614 */
[----:B------:R-:W-:-:S04]  /*58f50*/  SHF.R.U32.HI R20, RZ, 0x8, R24 ;  /* 0x00000008ff147819 */ /* 0x000fc80000011618 */
[----:B------:R-:W-:Y:S02]  /*58f60*/  LOP3.LUT R20, R20, 0xffff, RZ, 0xc0, !PT ;  /* 0x0000ffff14147812 */ /* 0x000fe400078ec0ff */
[----:B----4-:R-:W-:Y:S02]  /*58f70*/  SHF.R.U32.HI R18, RZ, 0x8, R21 ;  /* 0x00000008ff127819 */ /* 0x010fe40000011615 */
[----:B--2---:R-:W-:Y:S02]  /*58f80*/  SHF.R.U32.HI R21, RZ, 0x8, R19 ;  /* 0x00000008ff157819 */ /* 0x004fe40000011613 */
[----:B------:R-:W-:Y:S02]  /*58f90*/  SHF.R.U32.HI R19, RZ, 0x8, R16 ;  /* 0x00000008ff137819 */ /* 0x000fe40000011610 */
[----:B------:R-:W2:Y:S04]  /*58fa0*/  LDL.LU R16, [R1+0x2cc] ;  /* 0x0002cc0001107983 */ /* 0x000ea80000300800 */
[----:B------:R-:W3:Y:S01]  /*58fb0*/  LDL.LU R24, [R1+0x2b0] ;  /* 0x0002b00001187983 */ /* 0x000ee20000300800 */
[----:B------:R-:W-:-:S03]  /*58fc0*/  LOP3.LUT R19, R19, 0xffff, RZ, 0xc0, !PT ;  /* 0x0000ffff13137812 */ /* 0x000fc600078ec0ff */
[----:B------:R0:W-:Y:S01]  /*58fd0*/  STL [R1+0x164], R23 ;  /* 0x0001641701007387 */ /* 0x0001e20000100800 */
[----:B------:R-:W-:-:S03]  /*58fe0*/  PRMT R19, R19, 0x3340, R20 ;  /* 0x0000334013137816 */ /* 0x000fc60000000014 */
[----:B0-----:R-:W4:Y:S04]  /*58ff0*/  LDL.LU R23, [R1+0x2d8] ;  /* 0x0002d80001177983 */ /* 0x001f280000300800 */
[----:B------:R-:W2:Y:S04]  /*59000*/  LDL.LU R20, [R1+0x1f0] ;  /* 0x0001f00001147983 */ /* 0x000ea80000300800 */
[----:B------:R0:W-:Y:S04]  /*59010*/  STL [R1+0x19c], R19 ;  /* 0x00019c1301007387 */ /* 0x0001e80000100800 */
[----:B0-----:R-:W3:Y:S01]  /*59020*/  LDL.LU R19, [R1+0x1e8] ;  /* 0x0001e80001137983 */ /* 0x001ee20000300800 */
[----:B------:R-:W-:-:S02]  /*59030*/  LOP3.LUT R18, R18, 0xffff, RZ, 0xc0, !PT ;  /* 0x0000ffff12127812 */ /* 0x000fc400078ec0ff */
[----:B------:R-:W-:Y:S02]  /*59040*/  LOP3.LUT R21, R21, 0xffff, RZ, 0xc0, !PT ;  /* 0x0000ffff15157812 */ /* 0x000fe400078ec0ff */
[----:B------:R-:W-:Y:S02]  /*59050*/  LOP3.LUT R22, R22, 0xffff, RZ, 0xc0, !PT ;  /* 0x0000ffff16167812 */ /* 0x000fe400078ec0ff */
[----:B------:R-:W-:Y:S02]  /*59060*/  PRMT R21, R18, 0x3340, R21 ;  /* 0x0000334012157816 */ /* 0x000fe40000000015 */
[----:B------:R-:W-:Y:S02]  /*59070*/  PRMT R18, R22, 0x3340, R0 ;  /* 0x0000334016127816 */ /* 0x000fe40000000000 */
[----:B------:R-:W-:Y:S01]  /*59080*/  SHF.R.U32.HI R22, RZ, 0x8, R28 ;  /* 0x00000008ff167819 */ /* 0x000fe2000001161c */
[----:B------:R0:W-:Y:S04]  /*59090*/  STL [R1+0x194], R21 ;  /* 0x0001941501007387 */ /* 0x0001e80000100800 */
[----:B------:R1:W-:Y:S04]  /*590a0*/  STL [R1+0x160], R18 ;  /* 0x0001601201007387 */ /* 0x0003e80000100800 */
[----:B------:R-:W4:Y:S01]  /*590b0*/  LDL.LU R28, [R1+0x27d8] ;  /* 0x0027d800011c7983 */ /* 0x000f220000300800 */
[----:B0-----:R-:W-:-:S02]  /*590c0*/  SHF.R.U32.HI R21, RZ, 0x8, R2 ;  /* 0x00000008ff157819 */ /* 0x001fc40000011602 */
[----:B-1----:R-:W-:Y:S01]  /*590d0*/  SHF.R.U32.HI R18, RZ, 0x8, R25 ;  /* 0x00000008ff127819 */ /* 0x002fe20000011619 */
[----:B------:R-:W4:Y:S04]  /*590e0*/  LDL.LU R2, [R1+0x27d4] ;  /* 0x0027d40001027983 */ /* 0x000f280000300800 */
[----:B------:R-:W4:Y:S01]  /*590f0*/  LDL.LU R25, [R1+0x2b8] ;  /* 0x0002b80001197983 */ /* 0x000f220000300800 */
[----:B--2---:R-:W-:-:S04]  /*59100*/  SHF.R.U32.HI R20, RZ, 0x8, R20 ;  /* 0x00000008ff147819 */ /* 0x004fc80000011614 */
[----:B------:R-:W-:Y:S02]  /*59110*/  LOP3.LUT R20, R20, 0xffff, RZ, 0xc0, !PT ;  /* 0x0000ffff14147812 */ /* 0x000fe400078ec0ff */
[----:B---3--:R-:W-:Y:S02]  /*59120*/  SHF.R.U32.HI R19, RZ, 0x8, R19 ;  /* 0x00000008ff137819 */ /* 0x008fe40000011613 */
[----:B------:R-:W-:Y:S02]  /*59130*/  PRMT R20, R20, 0x3340, R0 ;  /* 0x0000334014147816 */ /* 0x000fe40000000000 */
[----:B------:R-:W-:-:S04]  /*59140*/  LOP3.LUT R19, R19, 0xffff, RZ, 0xc0, !PT ;  /* 0x0000ffff13137812 */ /* 0x000fc800078ec0ff */
[----:B------:R-:W-:Y:S01]  /*59150*/  PRMT R19, R19, 0x3340, R0 ;  /* 0x0000334013137816 */ /* 0x000fe20000000000 */
[----:B------:R0:W-:Y:S04]  /*59160*/  STL [R1+0x154], R20 ;  /* 0x0001541401007387 */ /* 0x0001e80000100800 */
[----:B0-----:R-:W2:Y:S04]  /*59170*/  LDL.LU R20, [R1+0x2bc] ;  /* 0x0002bc0001147983 */ /* 0x001ea80000300800 */
[----:B------:R0:W-:Y:S04]  /*59180*/  STL [R1+0x15c], R19 ;  /* 0x00015c1301007387 */ /* 0x0001e80000100800 */
[----:B0-----:R-:W3:Y:S01]  /*59190*/  LDL.LU R19, [R1+0x2d4] ;  /* 0x0002d40001137983 */ /* 0x001ee20000300800 */
[----:B------:R-:W-:-:S02]  /*591a0*/  LOP3.LUT R22, R22, 0xffff, RZ, 0xc0, !PT ;  /* 0x0000ffff16167812 */ /* 0x000fc400078ec0ff */
[----:B------:R-:W-:Y:S02]  /*591b0*/  LOP3.LUT R21, R21, 0xffff, RZ, 0xc0, !PT ;  /* 0x0000ffff15157812 */ /* 0x000fe400078ec0ff */
[----:B------:R-:W-:Y:S02]  /*591c0*/  LOP3.LUT R18, R18, 0xffff, RZ, 0xc0, !PT ;  /* 0x0000ffff12127812 */ /* 0x000fe400078ec0ff */
[----:B------:R-:W-:Y:S02]  /*591d0*/  PRMT R22, R22, 0x3340, R21 ;  /* 0x0000334016167816 */ /* 0x000fe40000000015 */
[----:B------:R-:W-:-:S03]  /*591e0*/  PRMT R21, R18, 0x3340, R0 ;  /* 0x0000334012157816 */ /* 0x000fc60000000000 */
[----:B------:R0:W-:Y:S04]  /*591f0*/  STL [R1+0x1a0], R22 ;  /* 0x0001a01601007387 */ /* 0x0001e80000100800 */
[----:B------:R4:W-:Y:S01]  /*59200*/  STL [R1+0x158], R21 ;  /* 0x0001581501007387 */ /* 0x0009e20000100800 */
[----:B0-----:R-:W-:Y:S02]  /*59210*/  LOP3.LUT R22, R24, 0xffff, RZ, 0xc0, !PT ;  /* 0x0000ffff18167812 */ /* 0x001fe400078ec0ff */
[----:B----4-:R-:W-:Y:S02]  /*59220*/  LOP3.LUT R21, R25, 0xffff, RZ, 0xc0, !PT ;  /* 0x0000ffff19157812 */ /* 0x010fe400078ec0ff */
[----:B------:R-:W-:Y:S02]  /*59230*/  SHF.R.U32.HI R25, RZ, 0x8, R11 ;  /* 0x00000008ff197819 */ /* 0x000fe4000001160b */
[----:B------:R-:W-:-:S02]  /*59240*/  SHF.R.U32.HI R24, RZ, 0x8, R12 ;  /* 0x00000008ff187819 */ /* 0x000fc4000001160c */
[----:B------:R-:W-:Y:S02]  /*59250*/  LOP3.LUT R23, R23, 0xffff, RZ, 0xc0, !PT ;  /* 0x0000ffff17177812 */ /* 0x000fe400078ec0ff */
[----:B---3--:R-:W-:Y:S02]  /*59260*/  LOP3.LUT R18, R19, 0xffff, RZ, 0xc0, !PT ;  /* 0x0000ffff13127812 */ /* 0x008fe400078ec0ff */
[----:B------:R-:W-:Y:S02]  /*59270*/  LOP3.LUT R19, R16, 0xffff, RZ, 0xc0, !PT ;  /* 0x0000ffff10137812 */ /* 0x000fe400078ec0ff */
[----:B------:R-:W3:Y:S04]  /*59280*/  LDL.LU R16, [R1+0x2c0] ;  /* 0x0002c00001107983 */ /* 0x000ee80000300800 */
[----:B------:R-:W4:Y:S01]  /*59290*/  LDL.LU R12, [R1+0x27d0] ;  /* 0x0027d000010c7983 */ /* 0x000f220000300800 */
[----:B------:R-:W-:-:S02]  /*592a0*/  SHF.R.U32.HI R11, RZ, 0x8, R19 ;  /* 0x00000008ff0b7819 */ /* 0x000fc40000011613 */
[----:B------:R-:W-:-:S05]  /*592b0*/  PRMT R19, R19, 0x3340, R22 ;  /* 0x0000334013137816 */ /* 0x000fca0000000016 */
[----:B------:R0:W-:Y:S01]  /*592c0*/  STL [R1+0x12c0], R19 ;  /* 0x0012c01301007387 */ /* 0x0001e20000100800 */
[----:B--2---:R-:W-:Y:S02]  /*592d0*/  LOP3.LUT R20, R20, 0xffff, RZ, 0xc0, !PT ;  /* 0x0000ffff14147812 */ /* 0x004fe400078ec0ff */
[----:B0-----:R-:W-:Y:S02]  /*592e0*/  SHF.R.U32.HI R19, RZ, 0x8, R18 ;  /* 0x00000008ff137819 */ /* 0x001fe40000011612 */
[----:B------:R-:W-:-:S05]  /*592f0*/  PRMT R18, R18, 0x3340, R21 ;  /* 0x0000334012127816 */ /* 0x000fca0000000015 */
[----:B------:R0:W-:Y:S02]  /*59300*/  STL [R1+0x1ac], R18 ;  /* 0x0001ac1201007387 */ /* 0x0001e40000100800 */
[----:B0-----:R-:W-:Y:S01]  /*59310*/  IMAD.MOV.U32 R18, RZ, RZ, R11 ;  /* 0x000000ffff127224 */ /* 0x001fe200078e000b */
[----:B------:R-:W-:Y:S02]  /*59320*/  SHF.R.U32.HI R11, RZ, 0x8, R23 ;  /* 0x00000008ff0b7819 */ /* 0x000fe40000011617 */
[----:B------:R-:W-:-:S05]  /*59330*/  PRMT R23, R23, 0x3340, R20 ;  /* 0x0000334017177816 */ /* 0x000fca0000000014 */
[----:B------:R0:W-:Y:S01]  /*59340*/  STL [R1+0x1a8], R23 ;  /* 0x0001a81701007387 */ /* 0x0001e20000100800 */
[----:B------:R-:W-:Y:S02]  /*59350*/  SHF.R.U32.HI R22, RZ, 0x8, R22 ;  /* 0x00000008ff167819 */ /* 0x000fe40000011616 */
[----:B------:R-:W-:Y:S02]  /*59360*/  SHF.R.U32.HI R20, RZ, 0x8, R20 ;  /* 0x00000008ff147819 */ /* 0x000fe40000011614 */
[----:B------:R-:W-:Y:S01]  /*59370*/  SHF.R.U32.HI R21, RZ, 0x8, R21 ;  /* 0x00000008ff157819 */ /* 0x000fe20000011615 */
[----:B0-----:R-:W-:Y:S01]  /*59380*/  IMAD.MOV.U32 R23, RZ, RZ, R19 ;  /* 0x000000ffff177224 */ /* 0x001fe200078e0013 */
[----:B------:R-:W-:Y:S01]  /*59390*/  LOP3.LUT R19, R24, 0xffff, RZ, 0xc0, !PT ;  /* 0x0000ffff18137812 */ /* 0x000fe200078ec0ff */
[----:B------:R-:W-:Y:S01]  /*593a0*/  IMAD.MOV.U32 R24, RZ, RZ, R18 ;  /* 0x000000ffff187224 */ /* 0x000fe200078e0012 */
[----:B------:R-:W-:-:S04]  /*593b0*/  LOP3.LUT R18, R25, 0xffff, RZ, 0xc0, !PT ;  /* 0x0000ffff19127812 */ /* 0x000fc800078ec0ff */
[----:B------:R-:W-:Y:S02]  /*593c0*/  LOP3.LUT R25, R24, 0xffff, RZ, 0xc0, !PT ;  /* 0x0000ffff18197812 */ /* 0x000fe400078ec0ff */
[----:B------:R-:W-:Y:S01]  /*593d0*/  LOP3.LUT R24, R22, 0xffff, RZ, 0xc0, !PT ;  /* 0x0000ffff16187812 */ /* 0x000fe200078ec0ff */
[----:B------:R-:W-:Y:S01]  /*593e0*/  IMAD.MOV.U32 R22, RZ, RZ, R20 ;  /* 0x000000ffff167224 */ /* 0x000fe200078e0014 */
[----:B------:R-:W-:Y:S02]  /*593f0*/  LOP3.LUT R20, R21, 0xffff, RZ, 0xc0, !PT ;  /* 0x0000ffff15147812 */ /* 0x000fe400078ec0ff */
[----:B------:R-:W-:Y:S02]  /*59400*/  LOP3.LUT R21, R11, 0xffff, RZ, 0xc0, !PT ;  /* 0x0000ffff0b157812 */ /* 0x000fe400078ec0ff */
[----:B------:R-:W-:Y:S01]  /*59410*/  PRMT R19, R19, 0x3340, R18 ;  /* 0x0000334013137816 */ /* 0x000fe20000000012 */
[----:B------:R-:W2:Y:S04]  /*59420*/  LDL.LU R11, [R1+0x27cc] ;  /* 0x0027cc00010b7983 */ /* 0x000ea80000300800 */
[----:B------:R-:W4:Y:S01]  /*59430*/  LDL.LU R18, [R1+0x2e0] ;  /* 0x0002e00001127983 */ /* 0x000f220000300800 */
[----:B------:R-:W-:-:S02]  /*59440*/  LOP3.LUT R23, R23, 0xffff, RZ, 0xc0, !PT ;  /* 0x0000ffff17177812 */ /* 0x000fc400078ec0ff */
[----:B------:R-:W-:Y:S02]  /*59450*/  PRMT R24, R25, 0x3340, R24 ;  /* 0x0000334019187816 */ /* 0x000fe40000000018 */
[----:B------:R-:W-:Y:S02]  /*59460*/  LOP3.LUT R22, R22, 0xffff, RZ, 0xc0, !PT ;  /* 0x0000ffff16167812 */ /* 0x000fe400078ec0ff */
[----:B------:R-:W-:Y:S01]  /*59470*/  PRMT R20, R23, 0x3340, R20 ;  /* 0x0000334017147816 */ /* 0x000fe20000000014 */
[----:B------:R0:W-:Y:S04]  /*59480*/  STL [R1+0x190], R19 ;  /* 0x0001901301007387 */ /* 0x0001e80000100800 */
[----:B------:R-:W-:Y:S01]  /*59490*/  STL [R1+0x1298], R24 ;  /* 0x0012981801007387 */ /* 0x000fe20000100800 */
[----:B0-----:R-:W-:-:S03]  /*594a0*/  PRMT R19, R21, 0x3340, R22 ;  /* 0x0000334015137816 */ /* 0x001fc60000000016 */
[----:B------:R-:W2:Y:S04]  /*594b0*/  LDL.LU R21, [R1+0x2e8] ;  /* 0x0002e80001157983 */ /* 0x000ea80000300800 */
[----:B------:R-:W-:Y:S04]  /*594c0*/  STL [R1+0x1294], R20 ;  /* 0x0012941401007387 */ /* 0x000fe80000100800 */
[----:B------:R-:W2:Y:S04]  /*594d0*/  LDL.LU R22, [R1+0x2d0] ;  /* 0x0002d00001167983 */ /* 0x000ea80000300800 */
[----:B------:R3:W-:Y:S04]  /*594e0*/  STL [R1+0x1290], R19 ;  /* 0x0012901301007387 */ /* 0x0007e80000100800 */
[----:B------:R-:W2:Y:S01]  /*594f0*/  LDL.LU R23, [R1+0x2b4] ;  /* 0x0002b40001177983 */ /* 0x000ea20000300800 */
[----:B---3--:R-:W-:-:S02]  /*59500*/  LOP3.LUT R19, R16, 0xffff, RZ, 0xc0, !PT ;  /* 0x0000ffff10137812 */ /* 0x008fc400078ec0ff */
[----:B----4-:R-:W-:Y:S02]  /*59510*/  LOP3.LUT R18, R18, 0xffff, RZ, 0xc0, !PT ;  /* 0x0000ffff12127812 */ /* 0x010fe400078ec0ff */
[----:B--2---:R-:W-:Y:S02]  /*59520*/  LOP3.LUT R16, R11, 0xffff, RZ, 0xc0, !PT ;  /* 0x0000ffff0b107812 */ /* 0x004fe400078ec0ff */
[--C-:B------:R-:W-:Y:S02]  /*59530*/  PRMT R11, R18, 0x3340, R19.reuse ;  /* 0x00003340120b7816 */ /* 0x100fe40000000013 */
[----:B------:R-:W-:Y:S02]  /*59540*/  SHF.R.U32.HI R20, RZ, 0x8, R18 ;  /* 0x00000008ff147819 */ /* 0x000fe40000011612 */
[----:B------:R-:W-:Y:S01]  /*59550*/  SHF.R.U32.HI R18, RZ, 0x8, R19 ;  /* 0x00000008ff127819 */ /* 0x000fe20000011613 */
[----:B------:R-:W-:Y:S04]  /*59560*/  STL [R1+0x12f4], R16 ;  /* 0x0012f41001007387 */ /* 0x000fe80000100800 */
[----:B------:R0:W-:Y:S01]  /*59570*/  STL [R1+0x1a4], R11 ;  /* 0x0001a40b01007387 */ /* 0x0001e20000100800 */
[----:B------:R-:W-:-:S02]  /*59580*/  LOP3.LUT R20, R20, 0xffff, RZ, 0xc0, !PT ;  /* 0x0000ffff14147812 */ /* 0x000fc400078ec0ff */
[----:B------:R-:W-:Y:S01]  /*59590*/  LOP3.LUT R18, R18, 0xffff, RZ, 0xc0, !PT ;  /* 0x0000ffff12127812 */ /* 0x000fe200078ec0ff */
[----:B------:R-:W-:Y:S01]  /*595a0*/  STL [R1+0x2784], R28 ;  /* 0x0027841c01007387 */ /* 0x000fe20000100800 */
[----:B------:R-:W-:Y:S01]  /*595b0*/  SHF.R.U32.HI R19, RZ, 0x8, R16 ;  /* 0x00000008ff137819 */ /* 0x000fe20000011610 */
[----:B0-----:R-:W-:Y:S01]  /*595c0*/  IMAD R11, R28, UR5, RZ ;  /* 0x000000051c0b7c24 */ /* 0x001fe2000f8e02ff */
[----:B------:R-:W-:Y:S01]  /*595d0*/  ULDC UR5, c[0x0][0x248] ;  /* 0x0000920000057ab9 */ /* 0x000fe20000000800 */
[----:B------:R-:W-:-:S03]  /*595e0*/  PRMT R16, R20, 0x3340, R18 ;  /* 0x0000334014107816 */ /* 0x000fc60000000012 */
[----:B------:R0:W-:Y:S04]  /*595f0*/  STL [R1+0x130], R11 ;  /* 0x0001300b01007387 */ /* 0x0001e80000100800 */
[----:B------:R-:W2:Y:S04]  /*59600*/  LDL.LU R25, [R1+0x2ec] ;  /* 0x0002ec0001197983 */ /* 0x000ea80000300800 */
[----:B------:R1:W-:Y:S01]  /*59610*/  STL [R1+0x198], R16 ;  /* 0x0001981001007387 */ /* 0x0003e20000100800 */
[----:B0-----:R-:W-:Y:S01]  /*59620*/  VIADD R11, R11, UR5 ;  /* 0x000000050b0b7c36 */ /* 0x001fe20008000000 */
[----:B------:R-:W-:Y:S01]  /*59630*/  LOP3.LUT R19, R19, 0xffff, RZ, 0xc0, !PT ;  /* 0x0000ffff13137812 */ /* 0x000fe200078ec0ff */
[----:B------:R-:W-:-:S03]  /*59640*/  ULDC UR5, c[0x0][0x248] ;  /* 0x0000920000057ab9 */ /* 0x000fc60000000800 */
[----:B------:R0:W-:Y:S04]  /*59650*/  STL [R1+0x140], R11 ;  /* 0x0001400b01007387 */ /* 0x0001e80000100800 */
[----:B------:R-:W3:Y:S04]  /*59660*/  LDL.LU R24, [R1+0x2dc] ;  /* 0x0002dc0001187983 */ /* 0x000ee80000300800 */
[----:B-1----:R-:W4:Y:S01]  /*59670*/  LDL.LU R16, [R1+0x298] ;  /* 0x0002980001107983 */ /* 0x002f220000300800 */
[----:B------:R-:W-:Y:S01]  /*59680*/  PRMT R18, R19, 0x3340, R0 ;  /* 0x0000334013127816 */ /* 0x000fe20000000000 */
[----:B0-----:R-:W-:-:S04]  /*59690*/  VIADD R11, R11, UR5 ;  /* 0x000000050b0b7c36 */ /* 0x001fc80008000000 */
[----:B------:R-:W-:Y:S01]  /*596a0*/  STL [R1+0x14c], R18 ;  /* 0x00014c1201007387 */ /* 0x000fe20000100800 */
[----:B------:R-:W-:-:S03]  /*596b0*/  ULDC UR5, c[0x0][0x248] ;  /* 0x0000920000057ab9 */ /* 0x000fc60000000800 */
[----:B------:R0:W-:Y:S01]  /*596c0*/  STL [R1+0x40], R11 ;  /* 0x0000400b01007387 */ /* 0x0001e20000100800 */
[----:B------:R-:W-:Y:S01]  /*596d0*/  LOP3.LUT R19, R21, 0xffff, RZ, 0xc0, !PT ;  /* 0x0000ffff15137812 */ /* 0x000fe200078ec0ff */
[----:B0-----:R-:W-:Y:S01]  /*596e0*/  VIADD R11, R11, UR5 ;  /* 0x000000050b0b7c36 */ /* 0x001fe20008000000 */
[----:B------:R-:W-:Y:S02]  /*596f0*/  LOP3.LUT R18, R22, 0xffff, RZ, 0xc0, !PT ;  /* 0x0000ffff16127812 */ /* 0x000fe400078ec0ff */
[----:B------:R-:W-:Y:S01]  /*59700*/  LOP3.LUT R20, R23, 0xffff, RZ, 0xc0, !PT ;  /* 0x0000ffff17147812 */ /* 0x000fe200078ec0ff */
[----:B------:R-:W-:Y:S01]  /*59710*/  ULDC UR5, c[0x0][0x248] ;  /* 0x0000920000057ab9 */ /* 0x000fe20000000800 */
[----:B------:R0:W-:Y:S04]  /*59720*/  STL [R1+0xbc], R11 ;  /* 0x0000bc0b01007387 */ /* 0x0001e80000100800 */
[----:B------:R1:W-:Y:S04]  /*59730*/  STL [R1+0x12dc], R19 ;  /* 0x0012dc1301007387 */ /* 0x0003e80000100800 */
[----:B------:R1:W-:Y:S01]  /*59740*/  STL [R1+0x12d0], R18 ;  /* 0x0012d01201007387 */ /* 0x0003e20000100800 */
[----:B0-----:R-:W-:Y:S01]  /*59750*/  VIADD R11, R11, UR7 ;  /* 0x000000070b0b7c36 */ /* 0x001fe20008000000 */
[----:B-1----:R-:W-:-:S02]  /*59760*/  SHF.R.U32.HI R19, RZ, 0x8, R19 ;  /* 0x00000008ff137819 */ /* 0x002fc40000011613 */
[----:B------:R-:W-:Y:S01]  /*59770*/  SHF.R.U32.HI R18, RZ, 0x8, R18 ;  /* 0x00000008ff127819 */ /* 0x000fe20000011612 */
[----:B------:R-:W-:Y:S01]  /*59780*/  ULDC UR7, c[0x0][0x248] ;  /* 0x0000920000077ab9 */ /* 0x000fe20000000800 */
[----:B------:R0:W-:Y:S01]  /*59790*/  STL [R1+0x34], R11 ;  /* 0x0000340b01007387 */ /* 0x0001e20000100800 */
[----:B------:R-:W-:Y:S02]  /*597a0*/  LOP3.LUT R19, R19, 0xffff, RZ, 0xc0, !PT ;  /* 0x0000ffff13137812 */ /* 0x000fe400078ec0ff */
[----:B------:R-:W-:Y:S01]  /*597b0*/  LOP3.LUT R18, R18, 0xffff, RZ, 0xc0, !PT ;  /* 0x0000ffff12127812 */ /* 0x000fe200078ec0ff */
[----:B------:R1:W-:Y:S01]  /*597c0*/  STL [R1+0x12d8], R20 ;  /* 0x0012d81401007387 */ /* 0x0003e20000100800 */
[----:B0-----:R-:W-:Y:S02]  /*597d0*/  VIADD R11, R11, UR9 ;  /* 0x000000090b0b7c36 */ /* 0x001fe40008000000 */
[----:B------:R-:W-:Y:S01]  /*597e0*/  PRMT R18, R19, 0x3340, R18 ;  /* 0x0000334013127816 */ /* 0x000fe20000000012 */
[----:B------:R-:W-:Y:S01]  /*597f0*/  ULDC UR9, c[0x0][0x248] ;  /* 0x0000920000097ab9 */ /* 0x000fe20000000800 */
[----:B-1----:R-:W-:Y:S01]  /*59800*/  SHF.R.U32.HI R20, RZ, 0x8, R20 ;  /* 0x00000008ff147819 */ /* 0x002fe20000011614 */
[----:B------:R0:W-:Y:S03]  /*59810*/  STL [R1+0x30], R11 ;  /* 0x0000300b01007387 */ /* 0x0001e60000100800 */
[----:B------:R-:W-:Y:S01]  /*59820*/  LOP3.LUT R20, R20, 0xffff, RZ, 0xc0, !PT ;  /* 0x0000ffff14147812 */ /* 0x000fe200078ec0ff */
[----:B0-----:R-:W-:Y:S01]  /*59830*/  VIADD R11, R11, UR5 ;  /* 0x000000050b0b7c36 */ /* 0x001fe20008000000 */
[----:B------:R-:W-:-:S04]  /*59840*/  ULDC UR5, c[0x0][0x248] ;  /* 0x0000920000057ab9 */ /* 0x000fc80000000800 */
[----:B------:R0:W-:Y:S04]  /*59850*/  STL [R1+0x2c], R11 ;  /* 0x00002c0b01007387 */ /* 0x0001e80000100800 */
[----:B------:R1:W-:Y:S01]  /*59860*/  STL [R1+0x188], R18 ;  /* 0x0001881201007387 */ /* 0x0003e20000100800 */
[----:B0-----:R-:W-:Y:S01]  /*59870*/  VIADD R11, R11, UR5 ;  /* 0x000000050b0b7c36 */ /* 0x001fe20008000000 */
[----:B-1----:R-:W-:Y:S01]  /*59880*/  PRMT R18, R20, 0x3340, R0 ;  /* 0x0000334014127816 */ /* 0x002fe20000000000 */
[----:B------:R-:W-:-:S04]  /*59890*/  ULDC UR5, c[0x0][0x248] ;  /* 0x0000920000057ab9 */ /* 0x000fc80000000800 */
[----:B------:R-:W-:Y:S04]  /*598a0*/  STL [R1+0x148], R18 ;  /* 0x0001481201007387 */ /* 0x000fe80000100800 */
[----:B------:R0:W-:Y:S02]  /*598b0*/  STL [R1+0x28], R11 ;  /* 0x0000280b01007387 */ /* 0x0001e40000100800 */
[----:B0-----:R-:W-:Y:S01]  /*598c0*/  VIADD R11, R11, UR5 ;  /* 0x000000050b0b7c36 */ /* 0x001fe20008000000 */
[----:B------:R-:W-:-:S04]  /*598d0*/  ULDC UR5, c[0x0][0x248] ;  /* 0x0000920000057ab9 */ /* 0x000fc80000000800 */
[----:B------:R0:W-:Y:S02]  /*598e0*/  STL [R1+0x24], R11 ;  /* 0x0000240b01007387 */ /* 0x0001e40000100800 */
[----:B0-----:R-:W-:Y:S01]  /*598f0*/  VIADD R11, R11, UR7 ;  /* 0x000000070b0b7c36 */ /* 0x001fe20008000000 */
[----:B------:R-:W-:Y:S01]  /*59900*/  ULDC UR7, c[0x0][0x248] ;  /* 0x0000920000077ab9 */ /* 0x000fe20000000800 */
[----:B--2---:R-:W-:-:S05]  /*59910*/  LOP3.LUT R18, R25, 0xffff, RZ, 0xc0, !PT ;  /* 0x0000ffff19127812 */ /* 0x004fca00078ec0ff */
[----:B------:R-:W-:Y:S04]  /*59920*/  STL [R1+0x1224], R18 ;  /* 0x0012241201007387 */ /* 0x000fe80000100800 */
[----:B------:R0:W-:Y:S01]  /*59930*/  STL [R1+0x20], R11 ;  /* 0x0000200b01007387 */ /* 0x0001e20000100800 */
[----:B---3--:R-:W-:Y:S02]  /*59940*/  LOP3.LUT R19, R24, 0xffff, RZ, 0xc0, !PT ;  /* 0x0000ffff18137812 */ /* 0x008fe400078ec0ff */
[----:B----4-:R-:W-:Y:S01]  /*59950*/  LOP3.LUT R16, R16, 0xffff, RZ, 0xc0, !PT ;  /* 0x0000ffff10107812 */ /* 0x010fe200078ec0ff */
[----:B0-----:R-:W-:Y:S01]  /*59960*/  VIADD R11, R11, UR5 ;  /* 0x000000050b0b7c36 */ /* 0x001fe20008000000 */
[----:B------:R-:W2:Y:S04]  /*59970*/  LDL.LU R24, [R1+0x2e4] ;  /* 0x0002e40001187983 */ /* 0x000ea80000300800 */
[----:B------:R0:W-:Y:S01]  /*59980*/  STL [R1+0x1bc], R19 ;  /* 0x0001bc1301007387 */ /* 0x0001e20000100800 */
[----:B------:R-:W-:-:S03]  /*59990*/  SHF.R.U32.HI R18, RZ, 0x8, R18 ;  /* 0x00000008ff127819 */ /* 0x000fc60000011612 */
[----:B------:R1:W-:Y:S04]  /*599a0*/  STL [R1+0x1228], R16 ;  /* 0x0012281001007387 */ /* 0x0003e80000100800 */
[----:B------:R3:W-:Y:S01]  /*599b0*/  STL [R1+0x1c], R11 ;  /* 0x00001c0b01007387 */ /* 0x0007e20000100800 */
[----:B------:R-:W-:Y:S02]  /*599c0*/  SHF.R.U32.HI R21, RZ, 0x8, R16 ;  /* 0x00000008ff157819 */ /* 0x000fe40000011610 */
[----:B------:R-:W-:Y:S01]  /*599d0*/  LOP3.LUT R20, R18, 0xffff, RZ, 0xc0, !PT ;  /* 0x0000ffff12147812 */ /* 0x000fe200078ec0ff */
[----:B------:R-:W-:Y:S01]  /*599e0*/  ULDC UR5, c[0x0][0x248] ;  /* 0x0000920000057ab9 */ /* 0x000fe20000000800 */
[----:B0-----:R-:W-:Y:S01]  /*599f0*/  SHF.R.U32.HI R19, RZ, 0x8, R19 ;  /* 0x00000008ff137819 */ /* 0x001fe20000011613 */
[----:B-1----:R-:W4:Y:S01]  /*59a00*/  LDL.LU R16, [R1+0x26c] ;  /* 0x00026c0001107983 */ /* 0x002f220000300800 */
[----:B---3--:R-:W-:-:S02]  /*59a10*/  VIADD R11, R11, UR9 ;  /* 0x000000090b0b7c36 */ /* 0x008fc40008000000 */
[----:B------:R-:W-:Y:S02]  /*59a20*/  LOP3.LUT R19, R19, 0xffff, RZ, 0xc0, !PT ;  /* 0x0000ffff13137812 */ /* 0x000fe400078ec0ff */
[----:B------:R-:W-:Y:S01]  /*59a30*/  LOP3.LUT R18, R21, 0xffff, RZ, 0xc0, !PT ;  /* 0x0000ffff15127812 */ /* 0x000fe200078ec0ff */
[----:B------:R-:W-:Y:S01]  /*59a40*/  ULDC UR9, c[0x0][0x248] ;  /* 0x0000920000097ab9 */ /* 0x000fe20000000800 */
[----:B------:R0:W-:Y:S01]  /*59a50*/  STL [R1+0x18], R11 ;  /* 0x0000180b01007387 */ /* 0x0001e20000100800 */
[----:B------:R-:W-:Y:S02]  /*59a60*/  PRMT R20, R20, 0x3340, R19 ;  /* 0x0000334014147816 */ /* 0x000fe40000000013 */
[----:B------:R-:W-:-:S03]  /*59a70*/  PRMT R19, R18, 0x3340, R0 ;  /* 0x0000334012137816 */ /* 0x000fc60000000000 */
[----:B------:R1:W-:Y:S01]  /*59a80*/  STL [R1+0x184], R20 ;  /* 0x0001841401007387 */ /* 0x0003e20000100800 */
[----:B0-----:R-:W-:Y:S01]  /*59a90*/  VIADD R11, R11, UR5 ;  /* 0x000000050b0b7c36 */ /* 0x001fe20008000000 */
[----:B------:R-:W-:-:S04]  /*59aa0*/  ULDC UR5, c[0x0][0x248] ;  /* 0x0000920000057ab9 */ /* 0x000fc80000000800 */
[----:B------:R-:W-:Y:S04]  /*59ab0*/  STL [R1+0x14], R11 ;  /* 0x0000140b01007387 */ /* 0x000fe80000100800 */
[----:B------:R-:W3:Y:S04]  /*59ac0*/  LDL.LU R18, [R1+0x2c4] ;  /* 0x0002c40001127983 */ /* 0x000ee80000300800 */
[----:B------:R-:W-:Y:S04]  /*59ad0*/  STL [R1+0x150], R19 ;  /* 0x0001501301007387 */ /* 0x000fe80000100800 */
[----:B-1----:R-:W3:Y:S04]  /*59ae0*/  LDL.LU R20, [R1+0x21c] ;  /* 0x00021c0001147983 */ /* 0x002ee80000300800 */
[----:B------:R-:W3:Y:S04]  /*59af0*/  LDL.LU R21, [R1+0x240] ;  /* 0x0002400001157983 */ /* 0x000ee80000300800 */
[----:B------:R-:W3:Y:S04]  /*59b00*/  LDL.LU R22, [R1+0x210] ;  /* 0x0002100001167983 */ /* 0x000ee80000300800 */
[----:B------:R-:W3:Y:S04]  /*59b10*/  LDL.LU R23, [R1+0x230] ;  /* 0x0002300001177983 */ /* 0x000ee80000300800 */
[----:B------:R0:W-:Y:S04]  /*59b20*/  STL [R1+0x20a8], R0 ;  /* 0x0020a80001007387 */ /* 0x0001e80000100800 */
[----:B0-----:R-:W3:Y:S01]  /*59b30*/  LDL.LU R0, [R1+0x24c] ;  /* 0x00024c0001007983 */ /* 0x001ee20000300800 */
[----:B------:R-:W-:Y:S01]  /*59b40*/  VIADD R11, R11, UR5 ;  /* 0x000000050b0b7c36 */ /* 0x000fe20008000000 */
[----:B------:R-:W-:-:S04]  /*59b50*/  ULDC UR5, c[0x0][0x248] ;  /* 0x0000920000057ab9 */ /* 0x000fc80000000800 */
[----:B------:R0:W-:Y:S02]  /*59b60*/  STL [R1+0x10], R11 ;  /* 0x0000100b01007387 */ /* 0x0001e40000100800 */
[----:B0-----:R-:W-:Y:S01]  /*59b70*/  VIADD R11, R11, UR5 ;  /* 0x000000050b0b7c36 */ /* 0x001fe20008000000 */
[----:B------:R-:W-:-:S04]  /*59b80*/  ULDC UR5, c[0x0][0x248] ;  /* 0x0000920000057ab9 */ /* 0x000fc80000000800 */
[----:B------:R0:W-:Y:S04]  /*59b90*/  STL [R1+0xc], R11 ;  /* 0x00000c0b01007387 */ /* 0x0001e80000100800 */
[----:B------:R-:W3:Y:S01]  /*59ba0*/  LDL.LU R28, [R1+0xcc] ;  /* 0x0000cc00011c7983 */ /* 0x000ee20000300800 */
[----:B0-----:R-:W-:Y:S01]  /*59bb0*/  VIADD R11, R11, UR7 ;  /* 0x000000070b0b7c36 */ /* 0x001fe20008000000 */
[----:B------:R-:W-:Y:S02]  /*59bc0*/  LOP3.LUT R12, R12, 0xffff, RZ, 0xc0, !PT ;  /* 0x0000ffff0c0c7812 */ /* 0x000fe400078ec0ff */
[----:B------:R-:W-:Y:S01]  /*59bd0*/  LOP3.LUT R2, R2, 0xffff, RZ, 0xc0, !PT ;  /* 0x0000ffff02027812 */ /* 0x000fe200078ec0ff */
[----:B------:R-:W-:Y:S01]  /*59be0*/  ULDC UR7, c[0x0][0x248] ;  /* 0x0000920000077ab9 */ /* 0x000fe20000000800 */
[----:B------:R0:W-:Y:S04]  /*59bf0*/  STL [R1+0x8], R11 ;  /* 0x0000080b01007387 */ /* 0x0001e80000100800 */
[----:B------:R-:W3:Y:S01]  /*59c00*/  LDL.LU R25, [R1+0x84] ;  /* 0x0000840001197983 */ /* 0x000ee20000300800 */
[----:B0-----:R-:W-:Y:S01]  /*59c10*/  VIADD R11, R11, UR9 ;  /* 0x000000090b0b7c36 */ /* 0x001fe20008000000 */
[----:B------:R-:W-:Y:S01]  /*59c20*/  ULDC UR9, c[0x0][0x248] ;  /* 0x0000920000097ab9 */ /* 0x000fe20000000800 */
[----:B--2---:R-:W-:-:S02]  /*59c30*/  LOP3.LUT R19, R24, 0xffff, RZ, 0xc0, !PT ;  /* 0x0000ffff18137812 */ /* 0x004fc400078ec0ff */
[----:B------:R-:W2:Y:S04]  /*59c40*/  LDL.LU R24, [R1+0xa0] ;  /* 0x0000a00001187983 */ /* 0x000ea80000300800 */
[----:B------:R0:W-:Y:S02]  /*59c50*/  STL [R1+0x1b4], R19 ;  /* 0x0001b41301007387 */ /* 0x0001e40000100800 */
[----:B0-----:R-:W-:Y:S02]  /*59c60*/  SHF.R.U32.HI R19, RZ, 0x8, R19 ;  /* 0x00000008ff137819 */ /* 0x001fe40000011613 */
[----:B----4-:R-:W-:Y:S02]  /*59c70*/  LOP3.LUT R16, R16, 0xffff, RZ, 0xc0, !PT ;  /* 0x0000ffff10107812 */ /* 0x010fe400078ec0ff */
[----:B---3--:R-:W-:-:S05]  /*59c80*/  LOP3.LUT R18, R18, 0xffff, RZ, 0xc0, !PT ;  /* 0x0000ffff12127812 */ /* 0x008fca00078ec0ff */
[----:B------:R-:W-:Y:S04]  /*59c90*/  STL [R1+0x1b0], R18 ;  /* 0x0001b01201007387 */ /* 0x000fe80000100800 */
[----:B------:R0:W-:Y:S02]  /*59ca0*/  STL [R1+0x4], R11 ;  /* 0x0000040b01007387 */ /* 0x0001e40000100800 */
[----:B0-----:R-:W-:Y:S01]  /*59cb0*/  VIADD R11, R11, UR5 ;  /* 0x000000050b0b7c36 */ /* 0x001fe20008000000 */
[----:B------:R-:W-:Y:S02]  /*59cc0*/  SHF.R.U32.HI R18, RZ, 0x8, R18 ;  /* 0x00000008ff127819 */ /* 0x000fe40000011612 */
[----:B------:R-:W-:Y:S02]  /*59cd0*/  LOP3.LUT R19, R19, 0xffff, RZ, 0xc0, !PT ;  /* 0x0000ffff13137812 */ /* 0x000fe400078ec0ff */
[----:B------:R-:W-:-:S02]  /*59ce0*/  LOP3.LUT R0, R0, 0xffff, RZ, 0xc0, !PT ;  /* 0x0000ffff00007812 */ /* 0x000fc400078ec0ff */
[----:B------:R-:W-:Y:S01]  /*59cf0*/  PRMT R20, R20, 0x4210, R16 ;  /* 0x0000421014147816 */ /* 0x000fe20000000010 */
[----:B------:R0:W-:Y:S01]  /*59d00*/  STL [R1+0x38], R11 ;  /* 0x0000380b01007387 */ /* 0x0001e20000100800 */
[----:B------:R-:W-:Y:S02]  /*59d10*/  LOP3.LUT R18, R18, 0xffff, RZ, 0xc0, !PT ;  /* 0x0000ffff12127812 */ /* 0x000fe400078ec0ff */
[----:B------:R-:W-:Y:S02]  /*59d20*/  PRMT R21, R21, 0x4210, R12 ;  /* 0x0000421015157816 */ /* 0x000fe4000000000c */
[----:B------:R-:W-:Y:S01]  /*59d30*/  PRMT R23, R23, 0x4210, R2 ;  /* 0x0000421017177816 */ /* 0x000fe20000000002 */
[----:B------:R-:W-:Y:S01]  /*59d40*/  ULDC UR5, c[0x0][0x248] ;  /* 0x0000920000057ab9 */ /* 0x000fe20000000800 */
[----:B0-----:R-:W-:Y:S01]  /*59d50*/  VIADD R11, R11, UR11 ;  /* 0x0000000b0b0b7c36 */ /* 0x001fe20008000000 */
[----:B------:R-:W-:Y:S02]  /*59d60*/  PRMT R18, R19, 0x3340, R18 ;  /* 0x0000334013127816 */ /* 0x000fe40000000012 */
[----:B------:R-:W-:Y:S01]  /*59d70*/  PRMT R22, R22, 0x4210, R0 ;  /* 0x0000421016167816 */ /* 0x000fe20000000000 */
[----:B------:R-:W-:Y:S01]  /*59d80*/  ULDC UR11, c[0x0][0x248] ;  /* 0x00009200000b7ab9 */ /* 0x000fe20000000800 */
[----:B------:R0:W-:Y:S02]  /*59d90*/  STL [R1+0x3c], R11 ;  /* 0x00003c0b01007387 */ /* 0x0001e40000100800 */
[----:B0-----:R-:W-:-:S02]  /*59da0*/  VIADD R11, R11, UR13 ;  /* 0x0000000d0b0b7c36 */ /* 0x001fc40008000000 */
[----:B------:R-:W-:Y:S01]  /*59db0*/  STSM.16.M88.4 [R5], R20 ;  /* 0x0000001405007844 */ /* 0x000fe20000000200 */
[----:B------:R-:W-:Y:S06]  /*59dc0*/  BAR.SYNC.DEFER_BLOCKING 0x0 ;  /* 0x0000000000007b1d */ /* 0x000fec0000010000 */
[----:B------:R0:W-:Y:S04]  /*59dd0*/  STL [R1+0x4c], R11 ;  /* 0x00004c0b01007387 */ /* 0x0001e80000100800 */
[----:B------:R-:W3:Y:S04]  /*59de0*/  LDL.LU R19, [R1+0xf4] ;  /* 0x0000f40001137983 */ /* 0x000ee80000300800 */
[----:B------:R1:W-:Y:S01]  /*59df0*/  STL [R1+0x18c], R18 ;  /* 0x00018c1201007387 */ /* 0x0003e20000100800 */
[----:B------:R-:W-:Y:S01]  /*59e00*/  ULDC UR13, c[0x0][0x248] ;  /* 0x00009200000d7ab9 */ /* 0x000fe20000000800 */
[----:B0-----:R-:W-:Y:S01]  /*59e10*/  VIADD R11, R11, UR7 ;  /* 0x000000070b0b7c36 */ /* 0x001fe20008000000 */
[----:B------:R-:W-:Y:S01]  /*59e20*/  ULDC UR7, c[0x0][0x248] ;  /* 0x0000920000077ab9 */ /* 0x000fe20000000800 */
[----:B-1----:R-:W4:Y:S04]  /*59e30*/  LDL.LU R18, [R1+0xac] ;  /* 0x0000ac0001127983 */ /* 0x002f280000300800 */
[----:B------:R0:W-:Y:S04]  /*59e40*/  STL [R1+0x54], R11 ;  /* 0x0000540b01007387 */ /* 0x0001e80000100800 */
[----:B------:R-:W2:Y:S04]  /*59e50*/  LDL.LU R21, [R1+0xc8] ;  /* 0x0000c80001157983 */ /* 0x000ea80000300800 */
[----:B------:R-:W2:Y:S04]  /*59e60*/  LDL.LU R22, [R1+0x110] ;  /* 0x0001100001167983 */ /* 0x000ea80000300800 */
[----:B------:R-:W3:Y:S01]  /*59e70*/  LDL.LU R23, [R1+0xc0] ;  /* 0x0000c00001177983 */ /* 0x000ee20000300800 */
[----:B0-----:R-:W-:Y:S01]  /*59e80*/  VIADD R11, R11, UR5 ;  /* 0x000000050b0b7c36 */ /* 0x001fe20008000000 */
[----:B------:R-:W-:-:S04]  /*59e90*/  ULDC UR5, c[0x0][0x248] ;  /* 0x0000920000057ab9 */ /* 0x000fc80000000800 */
[----:B------:R0:W-:Y:S02]  /*59ea0*/  STL [R1+0x5c], R11 ;  /* 0x00005c0b01007387 */ /* 0x0001e40000100800 */
[----:B0-----:R-:W-:Y:S01]  /*59eb0*/  VIADD R11, R11, UR5 ;  /* 0x000000050b0b7c36 */ /* 0x001fe20008000000 */
[----:B------:R-:W-:Y:S01]  /*59ec0*/  ULDC UR5, c[0x0][0x248] ;  /* 0x0000920000057ab9 */ /* 0x000fe20000000800 */
[----:B--2---:R-:W-:Y:S02]  /*59ed0*/  PRMT R20, R22, 0x5410, R21 ;  /* 0x0000541016147816 */ /* 0x004fe40000000015 */
[----:B---3--:R-:W-:Y:S02]  /*59ee0*/  PRMT R19, R19, 0x5410, R23 ;  /* 0x0000541013137816 */ /* 0x008fe40000000017 */
[----:B----4-:R-:W-:Y:S01]  /*59ef0*/  PRMT R18, R28, 0x5410, R18 ;  /* 0x000054101c127816 */ /* 0x010fe20000000012 */
[----:B------:R-:W-:Y:S04]  /*59f00*/  STL [R1+0x1278], R20 ;  /* 0x0012781401007387 */ /* 0x000fe80000100800 */
[----:B------:R-:W-:Y:S04]  /*59f10*/  STL [R1+0x1274], R19 ;  /* 0x0012741301007387 */ /* 0x000fe80000100800 */
[----:B------:R0:W-:Y:S04]  /*59f20*/  STL [R1+0x44], R11 ;  /* 0x0000440b01007387 */ /* 0x0001e80000100800 */
[----:B------:R1:W-:Y:S01]  /*59f30*/  STL [R1+0x1270], R18 ;  /* 0x0012701201007387 */ /* 0x0003e20000100800 */
[----:B------:R-:W-:-:S03]  /*59f40*/  PRMT R21, R9, 0x5410, R6 ;  /* 0x0000541009157816 */ /* 0x000fc60000000006 */
[----:B------:R-:W2:Y:S04]  /*59f50*/  LDL.LU R6, [R1+0x27c8] ;  /* 0x0027c80001067983 */ /* 0x000ea80000300800 */
[----:B------:R-:W3:Y:S01]  /*59f60*/  LDL.LU R9, [R1+0x27c4] ;  /* 0x0027c40001097983 */ /* 0x000ee20000300800 */
[----:B0-----:R-:W-:Y:S01]  /*59f70*/  VIADD R11, R11, UR5 ;  /* 0x000000050b0b7c36 */ /* 0x001fe20008000000 */
[----:B------:R-:W-:Y:S02]  /*59f80*/  PRMT R22, R13, 0x5410, R10 ;  /* 0x000054100d167816 */ /* 0x000fe4000000000a */
[----:B------:R-:W-:Y:S02]  /*59f90*/  PRMT R23, R4, 0x5410, R8 ;  /* 0x0000541004177816 */ /* 0x000fe40000000008 */
[----:B-1----:R-:W-:Y:S01]  /*59fa0*/  PRMT R18, R14, 0x5410, R3 ;  /* 0x000054100e127816 */ /* 0x002fe20000000003 */
[----:B------:R-:W-:Y:S01]  /*59fb0*/  ULDC UR5, c[0x0][0x248] ;  /* 0x0000920000057ab9 */ /* 0x000fe20000000800 */
[----:B------:R0:W-:Y:S04]  /*59fc0*/  STL [R1+0x48], R11 ;  /* 0x0000480b01007387 */ /* 0x0001e80000100800 */
[----:B------:R-:W4:Y:S04]  /*59fd0*/  LDL.LU R10, [R1+0x27c0] ;  /* 0x0027c000010a7983 */ /* 0x000f280000300800 */
[----:B------:R-:W3:Y:S04]  /*59fe0*/  LDL.LU R13, [R1+0x27bc] ;  /* 0x0027bc00010d7983 */ /* 0x000ee80000300800 */
[----:B------:R-:W2:Y:S04]  /*59ff0*/  LDL.LU R8, [R1+0x27b8] ;  /* 0x0027b80001087983 */ /* 0x000ea80000300800 */
[----:B------:R-:W4:Y:S01]  /*5a000*/  LDL.LU R3, [R1+0x27b4] ;  /* 0x0027b40001037983 */ /* 0x000f220000300800 */
[----:B------:R-:W-:-:S02]  /*5a010*/  PRMT R22, R22, 0x5210, R0 ;  /* 0x0000521016167816 */ /* 0x000fc40000000000 */
[----:B------:R-:W-:Y:S02]  /*5a020*/  PRMT R19, R15, 0x5410, R7 ;  /* 0x000054100f137816 */ /* 0x000fe40000000007 */
[----:B------:R-:W-:Y:S01]  /*5a030*/  PRMT R20, R24, 0x5410, R25 ;  /* 0x0000541018147816 */ /* 0x000fe20000000019 */
[----:B------:R-:W3:Y:S04]  /*5a040*/  LDL.LU R14, [R1+0x27b0] ;  /* 0x0027b000010e7983 */ /* 0x000ee80000300800 */
[----:B------:R-:W3:Y:S01]  /*5a050*/  LDL.LU R7, [R1+0x27ac] ;  /* 0x0027ac0001077983 */ /* 0x000ee20000300800 */
[----:B0-----:R-:W-:Y:S01]  /*5a060*/  VIADD R11, R11, UR5 ;  /* 0x000000050b0b7c36 */ /* 0x001fe20008000000 */
[----:B------:R-:W-:Y:S02]  /*5a070*/  ULDC UR5, c[0x0][0x248] ;  /* 0x0000920000057ab9 */ /* 0x000fe40000000800 */
[----:B------:R-:W3:Y:S01]  /*5a080*/  LDL.LU R15, [R1+0x27a8] ;  /* 0x0027a800010f7983 */ /* 0x000ee20000300800 */
[----:B------:R-:W-:Y:S01]  /*5a090*/  VIADD R4, R11, UR5 ;  /* 0x000000050b047c36 */ /* 0x000fe20008000000 */
[----:B------:R-:W-:-:S02]  /*5a0a0*/  PRMT R25, R17, 0x5410, R26 ;  /* 0x0000541011197816 */ /* 0x000fc4000000001a */
[----:B------:R-:W-:Y:S01]  /*5a0b0*/  PRMT R20, R20, 0x5210, R16 ;  /* 0x0000521014147816 */ /* 0x000fe20000000010 */
[----:B------:R-:W-:Y:S01]  /*5a0c0*/  ULDC UR5, c[0x0][0x248] ;  /* 0x0000920000057ab9 */ /* 0x000fe20000000800 */
[----:B------:R0:W-:Y:S04]  /*5a0d0*/  STL [R1+0x58], R4 ;  /* 0x0000580401007387 */ /* 0x0001e80000100800 */
[----:B------:R-:W-:Y:S01]  /*5a0e0*/  STL.64 [R1+0x27a0], R18 ;  /* 0x0027a01201007387 */ /* 0x000fe20000100a00 */
[----:B------:R-:W-:Y:S02]  /*5a0f0*/  PRMT R21, R21, 0x5210, R12 ;  /* 0x0000521015157816 */ /* 0x000fe4000000000c */
[----:B------:R-:W-:Y:S01]  /*5a100*/  PRMT R23, R23, 0x5210, R2 ;  /* 0x0000521017177816 */ /* 0x000fe20000000002 */
[----:B0-----:R-:W-:Y:S01]  /*5a110*/  VIADD R4, R4, UR5 ;  /* 0x0000000504047c36 */ /* 0x001fe20008000000 */
[----:B------:R-:W-:-:S04]  /*5a120*/  ULDC UR5, c[0x0][0x248] ;  /* 0x0000920000057ab9 */ /* 0x000fc80000000800 */
[----:B------:R0:W-:Y:S02]  /*5a130*/  STL [R1+0x60], R4 ;  /* 0x0000600401007387 */ /* 0x0001e40000100800 */
[----:B0-----:R-:W-:Y:S01]  /*5a140*/  VIADD R4, R4, UR5 ;  /* 0x0000000504047c36 */ /* 0x001fe20008000000 */
[----:B------:R-:W-:-:S04]  /*5a150*/  ULDC UR5, c[0x0][0x248] ;  /* 0x0000920000057ab9 */ /* 0x000fc80000000800 */
[----:B------:R0:W-:Y:S02]  /*5a160*/  STL [R1+0x64], R4 ;  /* 0x0000640401007387 */ /* 0x0001e40000100800 */
[----:B0-----:R-:W-:Y:S01]  /*5a170*/  VIADD R4, R4, UR5 ;  /* 0x0000000504047c36 */ /* 0x001fe20008000000 */
[----:B------:R-:W-:-:S04]  /*5a180*/  ULDC UR5, c[0x0][0x248] ;  /* 0x0000920000057ab9 */ /* 0x000fc80000000800 */
[----:B------:R-:W-:Y:S04]  /*5a190*/  STL [R1+0x2788], R4 ;  /* 0x0027880401007387 */ /* 0x000fe80000100800 */
[----:B------:R-:W-:Y:S01]  /*5a1a0*/  STL [R1+0x2798], R11 ;  /* 0x0027980b01007387 */ /* 0x000fe20000100800 */
[----:B------:R-:W-:Y:S02]  /*5a1b0*/  PRMT R24, R27, 0x5410, R29 ;  /* 0x000054101b187816 */ /* 0x000fe4000000001d */
[----:B--2---:R-:W-:-:S04]  /*5a1c0*/  LOP3.LUT R0, R8, 0x3f, RZ, 0xc0, !PT ;  /* 0x0000003f08007812 */ /* 0x004fc800078ec0ff */
[----:B------:R-:W-:Y:S01]  /*5a1d0*/  LEA R0, R0, UR4, 0x4 ;  /* 0x0000000400007c11 */ /* 0x000fe2000f8e20ff */
[----:B------:R-:W-:Y:S01]  /*5a1e0*/  VIADD R8, R4, UR5 ;  /* 0x0000000504087c36 */ /* 0x000fe20008000000 */
[----:B------:R-:W-:Y:S01]  /*5a1f0*/  ULDC UR5, c[0x0][0x248] ;  /* 0x0000920000057ab9 */ /* 0x000fe20000000800 */
[----:B------:R-:W-:Y:S02]  /*5a200*/  ULDC UR4, c[0x0][0x248] ;  /* 0x0000920000047ab9 */ /* 0x000fe40000000800 */
[----:B------:R-:W0:Y:S01]  /*5a210*/  LDS.128 R16, [R0] ;  /* 0x0000000000107984 */ /* 0x000e220000000c00 */
[----:B------:R-:W-:Y:S01]  /*5a220*/  BAR.SYNC.DEFER_BLOCKING 0x0 ;  /* 0x0000000000007b1d */ /* 0x000fe20000010000 */
[----:B------:R-:W-:-:S05]  /*5a230*/  VIADD R2, R8, UR5 ;  /* 0x0000000508027c36 */ /* 0x000fca0008000000 */
[----:B------:R-:W-:Y:S04]  /*5a240*/  STL [R1+0x2794], R8 ;  /* 0x0027940801007387 */ /* 0x000fe80000100800 */
[----:B------:R-:W-:Y:S01]  /*5a250*/  STL [R1+0x1c0], R0 ;  /* 0x0001c00001007387 */ /* 0x000fe20000100800 */
[----:B------:R-:W-:-:S03]  /*5a260*/  ULDC UR5, c[0x0][0x248] ;  /* 0x0000920000057ab9 */ /* 0x000fc60000000800 */
[----:B------:R-:W-:Y:S01]  /*5a270*/  STSM.16.M88.4 [R5], R20 ;  /* 0x0000001405007844 */ /* 0x000fe20000000200 */
[----:B------:R-:W-:Y:S06]  /*5a280*/  BAR.SYNC.DEFER_BLOCKING 0x0 ;  /* 0x0000000000007b1d */ /* 0x000fec0000010000 */
[----:B------:R1:W-:Y:S04]  /*5a290*/  STL [R1+0x7c], R2 ;  /* 0x00007c0201007387 */ /* 0x0003e80000100800 */
[----:B0-----:R-:W-:Y:S04]  /*5a2a0*/  STL.64 [R1+0x1f0], R16 ;  /* 0x0001f01001007387 */ /* 0x001fe80000100a00 */
[----:B------:R-:W-:Y:S01]  /*5a2b0*/  STL.64 [R1+0x1f8], R18 ;  /* 0x0001f81201007387 */ /* 0x000fe20000100a00 */
[----:B-1----:R-:W-:Y:S01]  /*5a2c0*/  VIADD R2, R2, UR4 ;  /* 0x0000000402027c36 */ /* 0x002fe20008000000 */
[----:B------:R-:W-:-:S02]  /*5a2d0*/  ULDC UR4, c[0x0][0x248] ;  /* 0x0000920000047ab9 */ /* 0x000fc40000000800 */
[----:B------:R-:W0:Y:S01]  /*5a2e0*/  LDS.128 R16, [R0] ;  /* 0x0000000000107984 */ /* 0x000e220000000c00 */
[----:B------:R-:W-:-:S03]  /*5a2f0*/  VIADD R12, R2, UR5 ;  /* 0x00000005020c7c36 */ /* 0x000fc60008000000 */
[----:B------:R1:W-:Y:S01]  /*5a300*/  STL [R1+0x84], R2 ;  /* 0x0000840201007387 */ /* 0x0003e20000100800 */
[----:B------:R-:W-:Y:S01]  /*5a310*/  ULDC UR5, c[0x0][0x248] ;  /* 0x0000920000057ab9 */ /* 0x000fe20000000800 */
[----:B----4-:R-:W-:Y:S01]  /*5a320*/  LOP3.LUT R3, R3, 0xffff, RZ, 0xc0, !PT ;  /* 0x0000ffff03037812 */ /* 0x010fe200078ec0ff */
[----:B------:R-:W-:Y:S01]  /*5a330*/  BAR.SYNC.DEFER_BLOCKING 0x0 ;  /* 0x0000000000007b1d */ /* 0x000fe20000010000 */
[----:B-1----:R-:W-:-:S05]  /*5a340*/  VIADD R2, R12, UR4 ;  /* 0x000000040c027c36 */ /* 0x002fca0008000000 */
[----:B------:R1:W-:Y:S01]  /*5a350*/  STL [R1+0x70], R2 ;  /* 0x0000700201007387 */ /* 0x0003e20000100800 */
[----:B------:R-:W-:Y:S01]  /*5a360*/  ULDC UR4, c[0x0][0x248] ;  /* 0x0000920000047ab9 */ /* 0x000fe20000000800 */
[----:B-1----:R-:W-:Y:S01]  /*5a370*/  VIADD R2, R2, UR5 ;  /* 0x0000000502027c36 */ /* 0x002fe20008000000 */
[----:B------:R-:W-:Y:S02]  /*5a380*/  PRMT R23, R6, 0x4210, R3 ;  /* 0x0000421006177816 */ /* 0x000fe40000000003 */
[----:B---3--:R-:W-:Y:S02]  /*5a390*/  LOP3.LUT R8, R15, 0xffff, RZ, 0xc0, !PT ;  /* 0x0000ffff0f087812 */ /* 0x008fe400078ec0ff */
[----:B------:R-:W-:Y:S02]  /*5a3a0*/  LOP3.LUT R7, R7, 0xffff, RZ, 0xc0, !PT ;  /* 0x0000ffff07077812 */ /* 0x000fe400078ec0ff */
[----:B------:R-:W-:Y:S01]  /*5a3b0*/  LOP3.LUT R4, R14, 0xffff, RZ, 0xc0, !PT ;  /* 0x0000ffff0e047812 */ /* 0x000fe200078ec0ff */
[----:B------:R1:W-:Y:S01]  /*5a3c0*/  STL [R1+0x78], R2 ;  /* 0x0000780201007387 */ /* 0x0003e20000100800 */
[----:B------:R-:W-:Y:S01]  /*5a3d0*/  ULDC UR5, c[0x0][0x248] ;  /* 0x0000920000057ab9 */ /* 0x000fe20000000800 */
[----:B-1----:R-:W-:Y:S01]  /*5a3e0*/  VIADD R2, R2, UR7 ;  /* 0x0000000702027c36 */ /* 0x002fe20008000000 */
[----:B------:R-:W-:-:S02]  /*5a3f0*/  PRMT R20, R13, 0x4210, R8 ;  /* 0x000042100d147816 */ /* 0x000fc40000000008 */
[----:B------:R-:W-:Y:S02]  /*5a400*/  PRMT R21, R10, 0x4210, R7 ;  /* 0x000042100a157816 */ /* 0x000fe40000000007 */
[----:B------:R-:W-:Y:S01]  /*5a410*/  PRMT R22, R9, 0x4210, R4 ;  /* 0x0000421009167816 */ /* 0x000fe20000000004 */
[----:B------:R-:W-:Y:S01]  /*5a420*/  ULDC UR7, c[0x0][0x248] ;  /* 0x0000920000077ab9 */ /* 0x000fe20000000800 */
[----:B------:R1:W-:Y:S02]  /*5a430*/  STL [R1+0x80], R2 ;  /* 0x0000800201007387 */ /* 0x0003e40000100800 */
[----:B-1----:R-:W-:Y:S02]  /*5a440*/  VIADD R2, R2, UR4 ;  /* 0x0000000402027c36 */ /* 0x002fe40008000000 */
[----:B------:R-:W-:Y:S01]  /*5a450*/  STSM.16.M88.4 [R5], R20 ;  /* 0x0000001405007844 */ /* 0x000fe20000000200 */
[----:B------:R-:W-:Y:S06]  /*5a460*/  BAR.SYNC.DEFER_BLOCKING 0x0 ;  /* 0x0000000000007b1d */ /* 0x000fec0000010000 */
[----:B------:R-:W-:Y:S04]  /*5a470*/  STL [R1+0x88], R2 ;  /* 0x0000880201007387 */ /* 0x000fe80000100800 */
[----:B0-----:R-:W-:Y:S04]  /*5a480*/  STL.64 [R1+0x1e0], R16 ;  /* 0x0001e01001007387 */ /* 0x001fe80000100a00 */
[----:B------:R0:W-:Y:S01]  /*5a490*/  STL.64 [R1+0x1e8], R18 ;  /* 0x0001e81201007387 */ /* 0x0001e20000100a00 */
[----:B------:R-:W-:-:S03]  /*5a4a0*/  ULDC UR4, c[0x0][0x248] ;  /* 0x0000920000047ab9 */ /* 0x000fc60000000800 */
[----:B0-----:R-:W2:Y:S01]  /*5a4b0*/  LDL.LU.64 R18, [R1+0x27a0] ;  /* 0x0027a00001127983 */ /* 0x001ea20000300a00 */
[----:B------:R-:W-:Y:S01]  /*5a4c0*/  VIADD R2, R2, UR9 ;  /* 0x0000000902027c36 */ /* 0x000fe20008000000 */
[----:B------:R-:W-:Y:S02]  /*5a4d0*/  PRMT R22, R24, 0x5210, R4 ;  /* 0x0000521018167816 */ /* 0x000fe40000000004 */
[----:B------:R-:W-:Y:S01]  /*5a4e0*/  PRMT R23, R25, 0x5210, R3 ;  /* 0x0000521019177816 */ /* 0x000fe20000000003 */
[----:B------:R-:W0:Y:S01]  /*5a4f0*/  LDC R24, c[0x0][0x244] ;  /* 0x00009100ff187b82 */ /* 0x000e220000000800 */
[----:B------:R-:W-:Y:S01]  /*5a500*/  VIADD R6, R2, UR11 ;  /* 0x0000000b02067c36 */ /* 0x000fe20008000000 */
[----:B------:R1:W-:Y:S06]  /*5a510*/  STL [R1+0x278c], R2 ;  /* 0x00278c0201007387 */ /* 0x0003ec0000100800 */
[----:B------:R-:W3:Y:S01]  /*5a520*/  LDC R25, c[0x0][0x244] ;  /* 0x00009100ff197b82 */ /* 0x000ee20000000800 */
[----:B------:R-:W-:Y:S01]  /*5a530*/  ULDC UR9, c[0x0][0x248] ;  /* 0x0000920000097ab9 */ /* 0x000fe20000000800 */
[----:B------:R-:W-:Y:S01]  /*5a540*/  ULDC UR11, c[0x0][0x248] ;  /* 0x00009200000b7ab9 */ /* 0x000fe20000000800 */
[----:B------:R-:W-:Y:S04]  /*5a550*/  STL [R1+0x90], R6 ;  /* 0x0000900601007387 */ /* 0x000fe80000100800 */
[----:B------:R-:W4:Y:S01]  /*5a560*/  LDL.LU R29, [R1+0xfc8] ;  /* 0x000fc800011d7983 */ /* 0x000f220000300800 */
[----:B-1----:R-:W-:Y:S01]  /*5a570*/  VIADD R2, R6, UR4 ;  /* 0x0000000406027c36 */ /* 0x002fe20008000000 */
[----:B------:R-:W-:-:S04]  /*5a580*/  ULDC UR4, c[0x0][0x248] ;  /* 0x0000920000047ab9 */ /* 0x000fc80000000800 */
[----:B------:R1:W-:Y:S02]  /*5a590*/  STL [R1+0x94], R2 ;  /* 0x0000940201007387 */ /* 0x0003e40000100800 */
[----:B-1----:R-:W-:Y:S01]  /*5a5a0*/  VIADD R2, R2, UR4 ;  /* 0x0000000402027c36 */ /* 0x002fe20008000000 */
[----:B------:R-:W-:-:S03]  /*5a5b0*/  ULDC UR4, c[0x0][0x244] ;  /* 0x0000910000047ab9 */ /* 0x000fc60000000800 */
[----:B------:R-:W-:Y:S01]  /*5a5c0*/  VIADD R6, R2, UR5 ;  /* 0x0000000502067c36 */ /* 0x000fe20008000000 */
[----:B------:R-:W-:Y:S01]  /*5a5d0*/  ULDC UR5, c[0x0][0x248] ;  /* 0x0000920000057ab9 */ /* 0x000fe20000000800 */
[----:B------:R1:W-:Y:S02]  /*5a5e0*/  STL [R1+0x98], R2 ;  /* 0x0000980201007387 */ /* 0x0003e40000100800 */
[----:B-1----:R-:W-:Y:S01]  /*5a5f0*/  VIADD R2, R6, UR5 ;  /* 0x0000000506027c36 */ /* 0x002fe20008000000 */
[----:B------:R-:W-:-:S04]  /*5a600*/  ULDC UR5, c[0x0][0x248] ;  /* 0x0000920000057ab9 */ /* 0x000fc80000000800 */
[----:B------:R-:W-:Y:S01]  /*5a610*/  STL [R1+0xa8], R2 ;  /* 0x0000a80201007387 */ /* 0x000fe20000100800 */
[----:B--2---:R-:W-:-:S03]  /*5a620*/  PRMT R20, R18, 0x5210, R8 ;  /* 0x0000521012147816 */ /* 0x004fc60000000008 */
[----:B------:R-:W1:Y:S01]  /*5a630*/  LDS.128 R8, [R0] ;  /* 0x0000000000087984 */ /* 0x000e620000000c00 */
[----:B------:R-:W-:Y:S06]  /*5a640*/  BAR.SYNC.DEFER_BLOCKING 0x0 ;  /* 0x0000000000007b1d */ /* 0x000fec0000010000 */
[----:B----4-:R-:W-:Y:S04]  /*5a650*/  STL [R1+0x2728], R29 ;  /* 0x0027281d01007387 */ /* 0x010fe80000100800 */
[----:B-1----:R-:W-:Y:S04]  /*5a660*/  STL.64 [R1+0x1d0], R8 ;  /* 0x0001d00801007387 */ /* 0x002fe80000100a00 */
[----:B------:R1:W-:Y:S04]  /*5a670*/  STL.64 [R1+0x1d8], R10 ;  /* 0x0001d80a01007387 */ /* 0x0003e80000100a00 */
[----:B-1----:R-:W2:Y:S04]  /*5a680*/  LDL.LU R11, [R1+0x2798] ;  /* 0x00279800010b7983 */ /* 0x002ea80000300800 */
[----:B------:R-:W4:Y:S01]  /*5a690*/  LDL.LU R8, [R1+0x2794] ;  /* 0x0027940001087983 */ /* 0x000f220000300800 */
[----:B------:R-:W-:Y:S01]  /*5a6a0*/  VIADD R3, R2, UR7 ;  /* 0x0000000702037c36 */ /* 0x000fe20008000000 */
[----:B------:R-:W-:Y:S01]  /*5a6b0*/  PRMT R21, R19, 0x5210, R7 ;  /* 0x0000521013157816 */ /* 0x000fe20000000007 */
[----:B------:R-:W-:Y:S01]  /*5a6c0*/  IMAD R19, R29, UR4, RZ ;  /* 0x000000041d137c24 */ /* 0x000fe2000f8e02ff */
[----:B------:R-:W-:Y:S01]  /*5a6d0*/  ULDC UR7, c[0x0][0x248] ;  /* 0x0000920000077ab9 */ /* 0x000fe20000000800 */
[----:B------:R-:W-:Y:S01]  /*5a6e0*/  VIADD R0, R3, UR5 ;  /* 0x0000000503007c36 */ /* 0x000fe20008000000 */
[----:B------:R-:W-:Y:S01]  /*5a6f0*/  ULDC.64 UR4, c[0x0][0x220] ;  /* 0x0000880000047ab9 */ /* 0x000fe20000000a00 */
[----:B------:R-:W1:Y:S01]  /*5a700*/  LDC R7, c[0x0][0x244] ;  /* 0x00009100ff077b82 */ /* 0x000e620000000800 */
[----:B------:R-:W-:Y:S01]  /*5a710*/  IADD3 R18, P0, R19, UR4, RZ ;  /* 0x0000000413127c10 */ /* 0x000fe2000ff1e0ff */
[----:B------:R-:W-:Y:S01]  /*5a720*/  VIADD R2, R0, UR7 ;  /* 0x0000000700027c36 */ /* 0x000fe20008000000 */
[----:B------:R-:W-:Y:S01]  /*5a730*/  ULDC UR4, c[0x0][0x248] ;  /* 0x0000920000047ab9 */ /* 0x000fe20000000800 */
[----:B------:R0:W-:Y:S01]  /*5a740*/  STSM.16.M88.4 [R5], R20 ;  /* 0x0000001405007844 */ /* 0x0001e20000000200 */
[----:B------:R-:W-:Y:S01]  /*5a750*/  ULDC UR7, c[0x0][0x248] ;  /* 0x0000920000077ab9 */ /* 0x000fe20000000800 */
[----:B------:R-:W-:-:S02]  /*5a760*/  VIADD R4, R2, UR4 ;  /* 0x0000000402047c36 */ /* 0x000fc40008000000 */
[----:B------:R-:W-:Y:S01]  /*5a770*/  STL [R1+0x20d0], R0 ;  /* 0x0020d00001007387 */ /* 0x000fe20000100800 */
[----:B0-----:R-:W-:Y:S01]  /*5a780*/  IMAD R21, R24, 0x40, R19 ;  /* 0x0000004018157824 */ /* 0x001fe200078e0213 */
[----:B------:R-:W-:Y:S01]  /*5a790*/  LEA.HI.X.SX32 R19, R19, UR5, 0x1, P0 ;  /* 0x0000000513137c11 */ /* 0x000fe200080f0eff */
[----:B------:R-:W-:Y:S01]  /*5a7a0*/  ULDC.64 UR4, c[0x0][0x220] ;  /* 0x0000880000047ab9 */ /* 0x000fe20000000a00 */
[----:B------:R-:W-:Y:S02]  /*5a7b0*/  VIADD R5, R4, UR7 ;  /* 0x0000000704057c36 */ /* 0x000fe40008000000 */
[----:B---3--:R-:W-:Y:S01]  /*5a7c0*/  IMAD R24, R25, 0x40, R21 ;  /* 0x0000004019187824 */ /* 0x008fe200078e0215 */
[----:B------:R-:W-:Y:S01]  /*5a7d0*/  BAR.SYNC.DEFER_BLOCKING 0x0 ;  /* 0x0000000000007b1d */ /* 0x000fe20000010000 */
[----:B------:R-:W-:-:S05]  /*5a7e0*/  IADD3 R20, P0, R21, UR4, RZ ;  /* 0x0000000415147c10 */ /* 0x000fca000ff1e0ff */
[----:B------:R-:W-:Y:S01]  /*5a7f0*/  ULDC UR4, c[0x0][0x248] ;  /* 0x0000920000047ab9 */ /* 0x000fe20000000800 */
[----:B------:R-:W-:Y:S01]  /*5a800*/  ULDC UR7, c[0x0][0x248] ;  /* 0x0000920000077ab9 */ /* 0x000fe20000000800 */
[----:B------:R-:W-:Y:S01]  /*5a810*/  VIADD R26, R5, UR4 ;  /* 0x00000004051a7c36 */ /* 0x000fe20008000000 */
[----:B------:R-:W-:Y:S01]  /*5a820*/  ULDC UR4, c[0x0][0x248] ;  /* 0x0000920000047ab9 */ /* 0x000fe20000000800 */
[----:B------:R-:W-:Y:S02]  /*5a830*/  LEA.HI.X.SX32 R21, R21, UR5, 0x1, P0 ;  /* 0x0000000515157c11 */ /* 0x000fe400080f0eff */
[----:B------:R-:W-:Y:S01]  /*5a840*/  VIADD R28, R26, UR4 ;  /* 0x000000041a1c7c36 */ /* 0x000fe20008000000 */
[----:B------:R0:W-:Y:S01]  /*5a850*/  STL [R1+0x2790], R18 ;  /* 0x0027901201007387 */ /* 0x0001e20000100800 */
[----:B------:R-:W-:Y:S02]  /*5a860*/  ULDC.64 UR4, c[0x0][0x220] ;  /* 0x0000880000047ab9 */ /* 0x000fe40000000a00 */
[----:B------:R-:W-:Y:S01]  /*5a870*/  IADD3 R22, P0, R24, UR4, RZ ;  /* 0x0000000418167c10 */ /* 0x000fe2000ff1e0ff */
[----:B------:R-:W-:Y:S01]  /*5a880*/  ULDC UR4, c[0x0][0x248] ;  /* 0x0000920000047ab9 */ /* 0x000fe20000000800 */
[----:B0-----:R-:W-:-:S02]  /*5a890*/  VIADD R18, R28, UR7 ;  /* 0x000000071c127c36 */ /* 0x001fc40008000000 */
[----:B-1----:R-:W-:Y:S01]  /*5a8a0*/  IMAD R25, R7, 0x40, R24 ;  /* 0x0000004007197824 */ /* 0x002fe200078e0218 */
[----:B------:R-:W-:Y:S01]  /*5a8b0*/  ULDC UR7, c[0x0][0x248] ;  /* 0x0000920000077ab9 */ /* 0x000fe20000000800 */
[----:B------:R-:W-:Y:S01]  /*5a8c0*/  VIADD R13, R18, UR4 ;  /* 0x00000004120d7c36 */ /* 0x000fe20008000000 */
[----:B------:R-:W-:-:S03]  /*5a8d0*/  ULDC UR4, c[0x0][0x248] ;  /* 0x0000920000047ab9 */ /* 0x000fc60000000800 */
[----:B------:R-:W-:Y:S01]  /*5a8e0*/  VIADD R10, R13, UR4 ;  /* 0x000000040d0a7c36 */ /* 0x000fe20008000000 */
[----:B------:R-:W-:Y:S01]  /*5a8f0*/  ULDC UR4, c[0x0][0x248] ;  /* 0x0000920000047ab9 */ /* 0x000fe20000000800 */
[----:B------:R-:W-:Y:S01]  /*5a900*/  LEA.HI.X.SX32 R24, R24, UR5, 0x1, P0 ;  /* 0x0000000518187c11 */ /* 0x000fe200080f0eff */
[----:B------:R-:W-:Y:S01]  /*5a910*/  ULDC UR5, c[0x0][0x248] ;  /* 0x0000920000057ab9 */ /* 0x000fe20000000800 */
[----:B------:R-:W-:Y:S01]  /*5a920*/  VIADD R0, R10, UR4 ;  /* 0x000000040a007c36 */ /* 0x000fe20008000000 */
[C---:B------:R-:W-:Y:S01]  /*5a930*/  IADD3 R23, P2, R25.reuse, UR14, RZ ;  /* 0x0000000e19177c10 */ /* 0x040fe2000ff5e0ff */
[----:B------:R-:W-:Y:S01]  /*5a940*/  ULDC UR4, c[0x0][0x248] ;  /* 0x0000920000047ab9 */ /* 0x000fe20000000800 */
[----:B------:R-:W-:Y:S01]  /*5a950*/  ULDC UR14, c[0x0][0x248] ;  /* 0x00009200000e7ab9 */ /* 0x000fe20000000800 */
[----:B------:R-:W-:Y:S01]  /*5a960*/  VIADD R29, R0, UR5 ;  /* 0x00000005001d7c36 */ /* 0x000fe20008000000 */
[----:B------:R-:W-:Y:S01]  /*5a970*/  LEA.HI.X.SX32 R25, R25, UR15, 0x1, P2 ;  /* 0x0000000f19197c11 */ /* 0x000fe200090f0eff */
[----:B------:R0:W-:Y:S01]  /*5a980*/  STL [R1+0x2750], R23 ;  /* 0x0027501701007387 */ /* 0x0001e20000100800 */
[----:B------:R-:W-:Y:S01]  /*5a990*/  ULDC UR5, c[0x0][0x248] ;  /* 0x0000920000057ab9 */ /* 0x000fe20000000800 */
[----:B------:R-:W-:Y:S01]  /*5a9a0*/  VIADD R9, R29, UR7 ;  /* 0x000000071d097c36 */ /* 0x000fe20008000000 */
[----:B------:R-:W-:Y:S01]  /*5a9b0*/  ULDC UR15, c[0x0][0x248] ;  /* 0x00009200000f7ab9 */ /* 0x000fe20000000800 */
[----:B------:R-:W-:-:S02]  /*5a9c0*/  ULDC UR7, c[0x0][0x248] ;  /* 0x0000920000077ab9 */ /* 0x000fc40000000800 */
[----:B------:R-:W-:Y:S01]  /*5a9d0*/  VIADD R27, R9, UR4 ;  /* 0x00000004091b7c36 */ /* 0x000fe20008000000 */
[----:B------:R-:W-:Y:S01]  /*5a9e0*/  ULDC UR4, c[0x0][0x248] ;  /* 0x0000920000047ab9 */ /* 0x000fe20000000800 */
[----:B0-----:R-:W3:Y:S02]  /*5a9f0*/  LDL R23, [R1+0x140] ;  /* 0x0001400001177983 */ /* 0x001ee40000100800 */
[----:B------:R-:W-:Y:S02]  /*5aa00*/  VIADD R7, R27, UR9 ;  /* 0x000000091b077c36 */ /* 0x000fe40008000000 */
[----:B------:R0:W-:Y:S01]  /*5aa10*/  STL [R1+0x2740], R25 ;  /* 0x0027401901007387 */ /* 0x0001e20000100800 */
[----:B------:R-:W-:-:S03]  /*5aa20*/  ULDC UR9, c[0x0][0x248] ;  /* 0x0000920000097ab9 */ /* 0x000fc60000000800 */
[----:B0-----:R-:W3:Y:S04]  /*5aa30*/  LDL.LU R25, [R1+0x130] ;  /* 0x0001300001197983 */ /* 0x001ee80000300800 */
[----:B------:R0:W-:Y:S04]  /*5aa40*/  STL [R1+0x2130], R0 ;  /* 0x0021300001007387 */ /* 0x0001e80000100800 */
[----:B------:R1:W-:Y:S01]  /*5aa50*/  STL [R1+0x2184], R27 ;  /* 0x0021841b01007387 */ /* 0x0003e20000100800 */
[----:B0-----:R-:W-:Y:S02]  /*5aa60*/  VIADD R0, R7, UR11 ;  /* 0x0000000b07007c36 */ /* 0x001fe40008000000 */
[----:B-1----:R-:W-:Y:S01]  /*5aa70*/  IMAD.MOV.U32 R27, RZ, RZ, R13 ;  /* 0x000000ffff1b7224 */ /* 0x002fe200078e000d */
[----:B------:R-:W-:Y:S01]  /*5aa80*/  ULDC UR11, c[0x0][0x248] ;  /* 0x00009200000b7ab9 */ /* 0x000fe20000000800 */
[----:B------:R-:W-:Y:S01]  /*5aa90*/  VIADD R15, R0, UR5 ;  /* 0x00000005000f7c36 */ /* 0x000fe20008000000 */
[----:B------:R0:W-:Y:S01]  /*5aaa0*/  STL [R1+0x21c8], R0 ;  /* 0x0021c80001007387 */ /* 0x0001e20000100800 */
[----:B------:R-:W-:Y:S01]  /*5aab0*/  ULDC UR5, c[0x0][0x248] ;  /* 0x0000920000057ab9 */ /* 0x000fe20000000800 */
[----:B0-----:R-:W-:-:S02]  /*5aac0*/  IMAD.MOV.U32 R0, RZ, RZ, R6 ;  /* 0x000000ffff007224 */ /* 0x001fc400078e0006 */
[----:B------:R-:W-:Y:S01]  /*5aad0*/  VIADD R6, R15, UR13 ;  /* 0x0000000d0f067c36 */ /* 0x000fe20008000000 */
[----:B------:R-:W-:-:S03]  /*5aae0*/  ULDC UR13, c[0x0][0x248] ;  /* 0x00009200000d7ab9 */ /* 0x000fc60000000800 */
[----:B------:R-:W-:Y:S01]  /*5aaf0*/  VIADD R14, R6, UR14 ;  /* 0x0000000e060e7c36 */ /* 0x000fe20008000000 */
[----:B------:R-:W-:-:S03]  /*5ab00*/  ULDC UR14, c[0x0][0x248] ;  /* 0x00009200000e7ab9 */ /* 0x000fc60000000800 */
[----:B------:R-:W-:Y:S01]  /*5ab10*/  VIADD R17, R14, UR15 ;  /* 0x0000000f0e117c36 */ /* 0x000fe20008000000 */
[----:B------:R0:W-:Y:S01]  /*5ab20*/  STL.64 [R1+0x2068], R14 ;  /* 0x0020680e01007387 */ /* 0x0001e20000100a00 */
[----:B------:R-:W-:Y:S02]  /*5ab30*/  ULDC UR15, c[0x0][0x248] ;  /* 0x00009200000f7ab9 */ /* 0x000fe40000000800 */
[----:B0-----:R-:W-:Y:S02]  /*5ab40*/  VIADD R15, R17, UR16 ;  /* 0x00000010110f7c36 */ /* 0x001fe40008000000 */
[----:B------:R-:W-:Y:S01]  /*5ab50*/  IMAD.MOV.U32 R14, RZ, RZ, R12 ;  /* 0x000000ffff0e7224 */ /* 0x000fe200078e000c */
[----:B------:R-:W-:Y:S01]  /*5ab60*/  ULDC UR16, c[0x0][0x248] ;  /* 0x0000920000107ab9 */ /* 0x000fe20000000800 */
[----:B------:R-:W-:Y:S01]  /*5ab70*/  VIADD R13, R15, UR17 ;  /* 0x000000110f0d7c36 */ /* 0x000fe20008000000 */
[----:B------:R-:W-:Y:S01]  /*5ab80*/  STL [R1+0x2194], R15 ;  /* 0x0021940f01007387 */ /* 0x000fe20000100800 */
[----:B------:R-:W-:-:S02]  /*5ab90*/  ULDC UR17, c[0x0][0x248] ;  /* 0x0000920000117ab9 */ /* 0x000fc40000000800 */
[----:B------:R-:W-:Y:S01]  /*5aba0*/  VIADD R16, R13, UR18 ;  /* 0x000000120d107c36 */ /* 0x000fe20008000000 */
[----:B------:R-:W-:-:S03]  /*5abb0*/  ULDC UR18, c[0x0][0x248] ;  /* 0x0000920000127ab9 */ /* 0x000fc60000000800 */
[----:B------:R-:W-:Y:S01]  /*5abc0*/  VIADD R12, R16, UR19 ;  /* 0x00000013100c7c36 */ /* 0x000fe20008000000 */
[----:B------:R0:W-:Y:S01]  /*5abd0*/  STL.64 [R1+0x2050], R16 ;  /* 0x0020501001007387 */ /* 0x0001e20000100a00 */
[----:B------:R-:W-:-:S03]  /*5abe0*/  ULDC UR19, c[0x0][0x248] ;  /* 0x0000920000137ab9 */ /* 0x000fc60000000800 */
[----:B------:R1:W-:Y:S01]  /*5abf0*/  STL.64 [R1+0x2048], R12 ;  /* 0x0020480c01007387 */ /* 0x0003e20000100a00 */
[----:B0-----:R-:W-:Y:S02]  /*5ac00*/  IMAD.MOV.U32 R17, RZ, RZ, R0 ;  /* 0x000000ffff117224 */ /* 0x001fe400078e0000 */
[----:B------:R-:W-:Y:S02]  /*5ac10*/  IMAD.MOV.U32 R0, RZ, RZ, R26 ;  /* 0x000000ffff007224 */ /* 0x000fe400078e001a */
[----:B-1----:R-:W-:Y:S02]  /*5ac20*/  IMAD.MOV.U32 R13, RZ, RZ, R9 ;  /* 0x000000ffff0d7224 */ /* 0x002fe400078e0009 */
[----:B------:R-:W-:Y:S02]  /*5ac30*/  IMAD.MOV.U32 R16, RZ, RZ, R7 ;  /* 0x000000ffff107224 */ /* 0x000fe400078e0007 */
[----:B--2---:R-:W-:Y:S02]  /*5ac40*/  IMAD.MOV.U32 R15, RZ, RZ, R11 ;  /* 0x000000ffff0f7224 */ /* 0x004fe400078e000b */
[----:B------:R-:W-:-:S02]  /*5ac50*/  VIADD R11, R12, UR20 ;  /* 0x000000140c0b7c36 */ /* 0x000fc40008000000 */
[----:B------:R-:W-:Y:S01]  /*5ac60*/  IMAD.MOV.U32 R12, RZ, RZ, R14 ;  /* 0x000000ffff0c7224 */ /* 0x000fe200078e000e */
[----:B------:R-:W-:Y:S01]  /*5ac70*/  ULDC UR20, c[0x0][0x248] ;  /* 0x0000920000147ab9 */ /* 0x000fe20000000800 */
[----:B------:R-:W-:Y:S02]  /*5ac80*/  VIADD R26, R11, UR21 ;  /* 0x000000150b1a7c36 */ /* 0x000fe40008000000 */
[----:B------:R-:W-:Y:S01]  /*5ac90*/  IMAD.MOV.U32 R14, RZ, RZ, R6 ;  /* 0x000000ffff0e7224 */ /* 0x000fe200078e0006 */
[----:B------:R-:W-:Y:S01]  /*5aca0*/  ULDC UR21, c[0x0][0x248] ;  /* 0x0000920000157ab9 */ /* 0x000fe20000000800 */
[----:B------:R-:W-:Y:S01]  /*5acb0*/  VIADD R9, R26, UR22 ;  /* 0x000000161a097c36 */ /* 0x000fe20008000000 */
[----:B------:R0:W-:Y:S01]  /*5acc0*/  STL [R1+0x2040], R26 ;  /* 0x0020401a01007387 */ /* 0x0001e20000100800 */
[----:B------:R-:W-:Y:S02]  /*5acd0*/  ULDC UR22, c[0x0][0x248] ;  /* 0x0000920000167ab9 */ /* 0x000fe40000000800 */
[----:B------:R-:W-:Y:S01]  /*5ace0*/  VIADD R7, R9, UR51 ;  /* 0x0000003309077c36 */ /* 0x000fe20008000000 */
[----:B------:R-:W-:Y:S01]  /*5acf0*/  ULDC UR51, c[0x0][0x248] ;  /* 0x0000920000337ab9 */ /* 0x000fe20000000800 */
[----:B0-----:R-:W-:-:S02]  /*5ad00*/  IMAD.MOV.U32 R26, RZ, RZ, R29 ;  /* 0x000000ffff1a7224 */ /* 0x001fc400078e001d */
[----:B----4-:R-:W-:Y:S02]  /*5ad10*/  IMAD.MOV.U32 R29, RZ, RZ, R8 ;  /* 0x000000ffff1d7224 */ /* 0x010fe400078e0008 */
[----:B------:R-:W-:Y:S01]  /*5ad20*/  VIADD R8, R7, UR52 ;  /* 0x0000003407087c36 */ /* 0x000fe20008000000 */
[----:B------:R-:W-:-:S03]  /*5ad30*/  ULDC UR52, c[0x0][0x248] ;  /* 0x0000920000347ab9 */ /* 0x000fc60000000800 */
[----:B------:R-:W-:Y:S01]  /*5ad40*/  VIADD R6, R8, UR50 ;  /* 0x0000003208067c36 */ /* 0x000fe20008000000 */
[----:B------:R0:W-:Y:S01]  /*5ad50*/  STL.64 [R1+0x2038], R8 ;  /* 0x0020380801007387 */ /* 0x0001e20000100a00 */
[----:B------:R-:W-:Y:S01]  /*5ad60*/  ULDC UR50, c[0x0][0x248] ;  /* 0x0000920000327ab9 */ /* 0x000fe20000000800 */
[----:B0-----:R-:W-:Y:S02]  /*5ad70*/  IMAD.MOV.U32 R8, RZ, RZ, R18 ;  /* 0x000000ffff087224 */ /* 0x001fe400078e0012 */
[----:B------:R-:W-:Y:S01]  /*5ad80*/  IMAD.MOV.U32 R9, RZ, RZ, R10 ;  /* 0x000000ffff097224 */ /* 0x000fe200078e000a */
[----:B------:R-:W3:Y:S01]  /*5ad90*/  LDL.LU R18, [R1+0x2790] ;  /* 0x0027900001127983 */ /* 0x000ee20000300800 */
[----:B------:R-:W-:-:S03]  /*5ada0*/  VIADD R10, R6, UR49 ;  /* 0x00000031060a7c36 */ /* 0x000fc60008000000 */
[----:B------:R0:W-:Y:S01]  /*5adb0*/  STL.64 [R1+0x2058], R6 ;  /* 0x0020580601007387 */ /* 0x0001e20000100a00 */
[----:B------:R-:W-:Y:S01]  /*5adc0*/  ULDC UR49, c[0x0][0x248] ;  /* 0x0000920000317ab9 */ /* 0x000fe20000000800 */
[----:B0-----:R-:W-:Y:S02]  /*5add0*/  IMAD.MOV.U32 R6, RZ, RZ, R2 ;  /* 0x000000ffff067224 */ /* 0x001fe400078e0002 */
[----:B------:R-:W-:Y:S01]  /*5ade0*/  IMAD.MOV.U32 R7, RZ, RZ, R3 ;  /* 0x000000ffff077224 */ /* 0x000fe200078e0003 */
[----:B------:R-:W2:Y:S01]  /*5adf0*/  LDL.LU R2, [R1+0x278c] ;  /* 0x00278c0001027983 */ /* 0x000ea20000300800 */
[----:B------:R-:W-:-:S03]  /*5ae00*/  VIADD R3, R10, UR48 ;  /* 0x000000300a037c36 */ /* 0x000fc60008000000 */
[----:B------:R0:W-:Y:S01]  /*5ae10*/  STL.64 [R1+0x2060], R10 ;  /* 0x0020600a01007387 */ /* 0x0001e20000100a00 */
[----:B------:R-:W-:Y:S01]  /*5ae20*/  ULDC UR48, c[0x0][0x248] ;  /* 0x0000920000307ab9 */ /* 0x000fe20000000800 */
[----:B0-----:R-:W-:Y:S02]  /*5ae30*/  IMAD.MOV.U32 R10, RZ, RZ, R4 ;  /* 0x000000ffff0a7224 */ /* 0x001fe400078e0004 */
[----:B------:R-:W4:Y:S01]  /*5ae40*/  LDL.LU R4, [R1+0x2788] ;  /* 0x0027880001047983 */ /* 0x000f220000300800 */
[----:B------:R-:W-:-:S03]  /*5ae50*/  IMAD.MOV.U32 R11, RZ, RZ, R28 ;  /* 0x000000ffff0b7224 */ /* 0x000fc600078e001c */
[----:B------:R-:W4:Y:S04]  /*5ae60*/  LDL.LU R28, [R1+0x2784] ;  /* 0x00278400011c7983 */ /* 0x000f280000300800 */
[----:B------:R-:W-:Y:S04]  /*5ae70*/  STL.64 [R1+0x2758], R10 ;  /* 0x0027580a01007387 */ /* 0x000fe80000100a00 */
[----:B------:R0:W-:Y:S02]  /*5ae80*/  STL.64 [R1+0x2778], R16 ;  /* 0x0027781001007387 */ /* 0x0001e40000100a00 */
[----:B0-----:R-:W-:-:S02]  /*5ae90*/  IMAD.MOV.U32 R17, RZ, RZ, R12 ;  /* 0x000000ffff117224 */ /* 0x001fc400078e000c */
[----:B------:R-:W-:Y:S02]  /*5aea0*/  IMAD.MOV.U32 R12, RZ, RZ, R5 ;  /* 0x000000ffff0c7224 */ /* 0x000fe400078e0005 */
[----:B------:R-:W-:Y:S02]  /*5aeb0*/  VIADD R5, R3, UR47 ;  /* 0x0000002f03057c36 */ /* 0x000fe40008000000 */
[----:B------:R-:W-:Y:S02]  /*5aec0*/  IMAD.MOV.U32 R11, RZ, RZ, R15 ;  /* 0x000000ffff0b7224 */ /* 0x000fe400078e000f */
[----:B------:R-:W-:Y:S01]  /*5aed0*/  IMAD.MOV.U32 R10, RZ, RZ, R6 ;  /* 0x000000ffff0a7224 */ /* 0x000fe200078e0006 */
[----:B------:R-:W-:Y:S02]  /*5aee0*/  ULDC UR47, c[0x0][0x248] ;  /* 0x00009200002f7ab9 */ /* 0x000fe40000000800 */
[----:B------:R-:W-:Y:S04]  /*5aef0*/  STL [R1+0x2780], R11 ;  /* 0x0027800b01007387 */ /* 0x000fe80000100800 */
[----:B------:R0:W-:Y:S01]  /*5af00*/  STL.64 [R1+0x2770], R8 ;  /* 0x0027700801007387 */ /* 0x0001e20000100a00 */
[----:B---3--:R-:W-:Y:S01]  /*5af10*/  IADD3 R16, P0, R25, R18, RZ ;  /* 0x0000001219107210 */ /* 0x008fe20007f1e0ff */
[----:B--2---:R-:W-:-:S02]  /*5af20*/  IMAD.MOV.U32 R15, RZ, RZ, R2 ;  /* 0x000000ffff0f7224 */ /* 0x004fc400078e0002 */
[----:B------:R-:W-:Y:S02]  /*5af30*/  VIADD R2, R5, UR11 ;  /* 0x0000000b05027c36 */ /* 0x000fe40008000000 */
[----:B----4-:R-:W-:Y:S02]  /*5af40*/  IMAD.MOV.U32 R6, RZ, RZ, R4 ;  /* 0x000000ffff067224 */ /* 0x010fe400078e0004 */
[----:B------:R-:W-:Y:S01]  /*5af50*/  VIADD R4, R2, UR5 ;  /* 0x0000000502047c36 */ /* 0x000fe20008000000 */
[----:B0-----:R-:W-:Y:S02]  /*5af60*/  IADD3 R8, P2, R23, R18, RZ ;  /* 0x0000001217087210 */ /* 0x001fe40007f5e0ff */
[----:B------:R-:W-:Y:S01]  /*5af70*/  SHF.R.S32.HI R9, RZ, 0x1f, R23 ;  /* 0x0000001fff097819 */ /* 0x000fe20000011417 */
[----:B------:R-:W-:Y:S01]  /*5af80*/  ULDC UR11, c[0x0][0x248] ;  /* 0x00009200000b7ab9 */ /* 0x000fe20000000800 */
[----:B------:R-:W-:Y:S01]  /*5af90*/  ULDC UR5, c[0x0][0x22c] ;  /* 0x00008b0000057ab9 */ /* 0x000fe20000000800 */
[----:B------:R-:W-:Y:S04]  /*5afa0*/  STL.64 [R1+0x2078], R4 ;  /* 0x0020780401007387 */ /* 0x000fe80000100a00 */
[----:B------:R-:W-:Y:S04]  /*5afb0*/  STL.64 [R1+0x2070], R2 ;  /* 0x0020700201007387 */ /* 0x000fe80000100a00 */
[----:B------:R0:W-:Y:S02]  /*5afc0*/  STL [R1+0x2288], R3 ;  /* 0x0022880301007387 */ /* 0x0001e40000100800 */
[----:B0-----:R-:W-:Y:S01]  /*5afd0*/  IMAD.MOV.U32 R3, RZ, RZ, R29 ;  /* 0x000000ffff037224 */ /* 0x001fe200078e001d */
[----:B------:R-:W-:Y:S01]  /*5afe0*/  SHF.R.S32.HI R29, RZ, 0x1f, R25 ;  /* 0x0000001fff1d7819 */ /* 0x000fe20000011419 */
[----:B------:R-:W-:Y:S01]  /*5aff0*/  IMAD.MOV.U32 R5, RZ, RZ, R10 ;  /* 0x000000ffff057224 */ /* 0x000fe200078e000a */
[----:B------:R-:W-:-:S02]  /*5b000*/  SHF.R.S32.HI R2, RZ, 0x1f, R23 ;  /* 0x0000001fff027819 */ /* 0x000fc40000011417 */
[----:B------:R-:W-:Y:S01]  /*5b010*/  IADD3 R10, P3, R25, R20, RZ ;  /* 0x00000014190a7210 */ /* 0x000fe20007f7e0ff */
[----:B------:R-:W-:Y:S02]  /*5b020*/  IMAD.MOV.U32 R4, RZ, RZ, R17 ;  /* 0x000000ffff047224 */ /* 0x000fe400078e0011 */
[--C-:B------:R-:W-:Y:S01]  /*5b030*/  IMAD.X R17, R29, 0x1, R19.reuse, P0 ;  /* 0x000000011d117824 */ /* 0x100fe200000e0613 */
[----:B------:R-:W-:Y:S04]  /*5b040*/  STL [R1+0x13c], R2 ;  /* 0x00013c0201007387 */ /* 0x000fe80000100800 */
[----:B------:R-:W-:Y:S04]  /*5b050*/  STL [R1+0xf50], R10 ;  /* 0x000f500a01007387 */ /* 0x000fe80000100800 */
[----:B------:R-:W2:Y:S04]  /*5b060*/  LDL.LU R11, [R1+0x2780] ;  /* 0x00278000010b7983 */ /* 0x000ea80000300800 */
[----:B------:R0:W-:Y:S04]  /*5b070*/  STL.64 [R1+0xf58], R16 ;  /* 0x000f581001007387 */ /* 0x0001e80000100a00 */
[----:B0-----:R-:W3:Y:S04]  /*5b080*/  LDL.LU.64 R16, [R1+0x2778] ;  /* 0x0027780001107983 */ /* 0x001ee80000300a00 */
[----:B---3--:R-:W-:Y:S04]  /*5b090*/  STL.64 [R1+0x2760], R16 ;  /* 0x0027601001007387 */ /* 0x008fe80000100a00 */
[----:B------:R0:W-:Y:S04]  /*5b0a0*/  STL [R1+0x2768], R17 ;  /* 0x0027681101007387 */ /* 0x0001e80000100800 */
[----:B0-----:R0:W3:Y:S01]  /*5b0b0*/  LDL.64 R16, [R1+0xf50] ;  /* 0x000f500001107983 */ /* 0x0010e20000100a00 */
[----:B------:R-:W-:-:S05]  /*5b0c0*/  IMAD.X R9, R9, 0x1, R19, P2 ;  /* 0x0000000109097824 */ /* 0x000fca00010e0613 */
[----:B------:R1:W-:Y:S04]  /*5b0d0*/  STL.64 [R1+0xf40], R8 ;  /* 0x000f400801007387 */ /* 0x0003e80000100a00 */
[----:B-1----:R-:W4:Y:S01]  /*5b0e0*/  LDL.LU.64 R8, [R1+0x2770] ;  /* 0x0027700001087983 */ /* 0x002f220000300a00 */
[----:B---3--:R-:W-:-:S05]  /*5b0f0*/  IMAD.X R17, R29, 0x1, R21, P3 ;  /* 0x000000011d117824 */ /* 0x008fca00018e0615 */
[----:B------:R1:W-:Y:S04]  /*5b100*/  STL [R1+0xf54], R17 ;  /* 0x000f541101007387 */ /* 0x0003e80000100800 */
[----:B-1----:R0:W3:Y:S01]  /*5b110*/  LDL.LU R17, [R1+0x2768] ;  /* 0x0027680001117983 */ /* 0x0020e20000300800 */
[----:B------:R-:W-:Y:S02]  /*5b120*/  IADD3 R10, P0, R25, R22, RZ ;  /* 0x00000016190a7210 */ /* 0x000fe40007f1e0ff */
[----:B------:R-:W-:Y:S01]  /*5b130*/  IADD3 R16, P2, R23, R20, RZ ;  /* 0x0000001417107210 */ /* 0x000fe20007f5e0ff */
[----:B--2---:R-:W-:Y:S02]  /*5b140*/  IMAD.MOV.U32 R2, RZ, RZ, R11 ;  /* 0x000000ffff027224 */ /* 0x004fe400078e000b */
[----:B------:R-:W-:-:S02]  /*5b150*/  IMAD.X R11, R29, 0x1, R24, P0 ;  /* 0x000000011d0b7824 */ /* 0x000fc400000e0618 */
[----:B------:R3:W-:Y:S04]  /*5b160*/  STL [R1+0xf38], R16 ;  /* 0x000f381001007387 */ /* 0x0007e80000100800 */
[----:B---3--:R-:W2:Y:S04]  /*5b170*/  LDL.LU.64 R16, [R1+0x2760] ;  /* 0x0027600001107983 */ /* 0x008ea80000300a00 */
[----:B------:R1:W-:Y:S04]  /*5b180*/  STL.64 [R1+0xf48], R10 ;  /* 0x000f480a01007387 */ /* 0x0003e80000100a00 */
[----:B-1----:R-:W3:Y:S04]  /*5b190*/  LDL.LU.64 R10, [R1+0x2758] ;  /* 0x00275800010a7983 */ /* 0x002ee80000300a00 */
[----:B------:R1:W-:Y:S04]  /*5b1a0*/  STL.64 [R1+0x2748], R24 ;  /* 0x0027481801007387 */ /* 0x0003e80000100a00 */
[----:B-1----:R0:W4:Y:S04]  /*5b1b0*/  LDL.64 R24, [R1+0xf38] ;  /* 0x000f380001187983 */ /* 0x0021280000100a00 */
[----:B------:R1:W-:Y:S02]  /*5b1c0*/  STL.64 [R1+0x2730], R28 ;  /* 0x0027301c01007387 */ /* 0x0003e40000100a00 */
[----:B-1----:R-:W-:-:S02]  /*5b1d0*/  IADD3 R28, P3, R23, R22, RZ ;  /* 0x00000016171c7210 */ /* 0x002fc40007f7e0ff */
[----:B------:R-:W4:Y:S04]  /*5b1e0*/  LDL.LU R23, [R1+0x2750] ;  /* 0x0027500001177983 */ /* 0x000f280000300800 */
[----:B------:R-:W-:Y:S04]  /*5b1f0*/  STL [R1+0xf30], R28 ;  /* 0x000f301c01007387 */ /* 0x000fe80000100800 */
[----:B---3--:R1:W-:Y:S04]  /*5b200*/  STL.64 [R1+0x2720], R10 ;  /* 0x0027200a01007387 */ /* 0x0083e80000100a00 */
[----:B-1----:R0:W3:Y:S04]  /*5b210*/  LDL.64 R10, [R1+0xf30] ;  /* 0x000f3000010a7983 */ /* 0x0020e80000100a00 */
[----:B---3--:R-:W3:Y:S04]  /*5b220*/  LDL R11, [R1+0x13c] ;  /* 0x00013c00010b7983 */ /* 0x008ee80000100800 */
[----:B--2---:R1:W-:Y:S04]  /*5b230*/  STL.64 [R1+0x2738], R16 ;  /* 0x0027381001007387 */ /* 0x0043e80000100a00 */
[----:B-1----:R-:W4:Y:S02]  /*5b240*/  LDL R16, [R1+0x40] ;  /* 0x0000400001107983 */ /* 0x002f240000100800 */
[----:B----4-:R-:W-:-:S05]  /*5b250*/  SHF.R.S32.HI R25, RZ, 0x1f, R16 ;  /* 0x0000001fff197819 */ /* 0x010fca0000011410 */
[----:B------:R3:W-:Y:S04]  /*5b260*/  STL [R1+0x138], R25 ;  /* 0x0001381901007387 */ /* 0x0007e80000100800 */
[----:B------:R-:W2:Y:S01]  /*5b270*/  LDL R29, [R1+0x138] ;  /* 0x00013800011d7983 */ /* 0x000ea20000100800 */
[----:B---3--:R-:W-:-:S05]  /*5b280*/  IMAD.X R25, R11, 0x1, R21, P2 ;  /* 0x000000010b197824 */ /* 0x008fca00010e0615 */
[----:B------:R1:W-:Y:S04]  /*5b290*/  STL [R1+0xf3c], R25 ;  /* 0x000f3c1901007387 */ /* 0x0003e80000100800 */
[----:B-1----:R-:W3:Y:S01]  /*5b2a0*/  LDL.LU.64 R24, [R1+0x2748] ;  /* 0x0027480001187983 */ /* 0x002ee20000300a00 */
[----:B------:R-:W-:-:S05]  /*5b2b0*/  IADD3 R28, P0, R16, R18, RZ ;  /* 0x00000012101c7210 */ /* 0x000fca0007f1e0ff */
[----:B--2---:R-:W-:Y:S02]  /*5b2c0*/  IMAD.X R29, R29, 0x1, R19, P0 ;  /* 0x000000011d1d7824 */ /* 0x004fe400000e0613 */
[----:B---3--:R-:W-:Y:S01]  /*5b2d0*/  IMAD.X R11, R11, 0x1, R24, P3 ;  /* 0x000000010b0b7824 */ /* 0x008fe200018e0618 */
[----:B------:R-:W-:Y:S02]  /*5b2e0*/  IADD3 R16, P3, R16, R20, RZ ;  /* 0x0000001410107210 */ /* 0x000fe40007f7e0ff */
[----:B------:R-:W-:Y:S02]  /*5b2f0*/  IADD3 R10, P2, R25, R23, RZ ;  /* 0x00000017190a7210 */ /* 0x000fe40007f5e0ff */
[----:B------:R-:W-:Y:S04]  /*5b300*/  STL [R1+0xf34], R11 ;  /* 0x000f340b01007387 */ /* 0x000fe80000100800 */
[----:B------:R-:W2:Y:S04]  /*5b310*/  LDL.LU R25, [R1+0x2740] ;  /* 0x0027400001197983 */ /* 0x000ea80000300800 */
[----:B------:R1:W-:Y:S04]  /*5b320*/  STL [R1+0xf10], R16 ;  /* 0x000f101001007387 */ /* 0x0003e80000100800 */
[----:B-1----:R-:W3:Y:S04]  /*5b330*/  LDL.LU.64 R16, [R1+0x2738] ;  /* 0x0027380001107983 */ /* 0x002ee80000300a00 */
[----:B------:R1:W-:Y:S04]  /*5b340*/  STL.64 [R1+0x2718], R20 ;  /* 0x0027181401007387 */ /* 0x0003e80000100a00 */
[----:B-1----:R-:W4:Y:S04]  /*5b350*/  LDL R20, [R1+0xbc] ;  /* 0x0000bc0001147983 */ /* 0x002f280000100800 */
[----:B------:R1:W-:Y:S04]  /*5b360*/  STL.64 [R1+0xf28], R28 ;  /* 0x000f281c01007387 */ /* 0x0003e80000100a00 */
[----:B-1----:R-:W2:Y:S01]  /*5b370*/  LDL.LU.64 R28, [R1+0x2730] ;  /* 0x00273000011c7983 */ /* 0x002ea20000300a00 */
[----:B----4-:R-:W-:-:S05]  /*5b380*/  SHF.R.S32.HI R11, RZ, 0x1f, R20 ;  /* 0x0000001fff0b7819 */ /* 0x010fca0000011414 */
[----:B------:R2:W-:Y:S02]  /*5b390*/  STL [R1+0x130], R11 ;  /* 0x0001300b01007387 */ /* 0x0005e40000100800 */
[----:B--2---:R-:W-:Y:S02]  /*5b3a0*/  IMAD.X R11, R29, 0x1, R25, P2 ;  /* 0x000000011d0b7824 */ /* 0x004fe400010e0619 */
[----:B------:R-:W2:Y:S04]  /*5b3b0*/  LDL.LU R29, [R1+0x2728] ;  /* 0x00272800011d7983 */ /* 0x000ea80000300800 */
[----:B------:R1:W-:Y:S04]  /*5b3c0*/  STL.64 [R1+0xf18], R10 ;  /* 0x000f180a01007387 */ /* 0x0003e80000100a00 */
[----:B-1----:R-:W4:Y:S04]  /*5b3d0*/  LDL.LU.64 R10, [R1+0x2720] ;  /* 0x00272000010a7983 */ /* 0x002f280000300a00 */
[----:B------:R1:W-:Y:S04]  /*5b3e0*/  STL.64 [R1+0x2708], R24 ;  /* 0x0027081801007387 */ /* 0x0003e80000100a00 */
[----:B-1----:R-:W3:Y:S04]  /*5b3f0*/  LDL.LU R24, [R1+0x140] ;  /* 0x0001400001187983 */ /* 0x002ee80000300800 */
[----:B---3--:R1:W-:Y:S04]  /*5b400*/  STL.64 [R1+0x2710], R24 ;  /* 0x0027101801007387 */ /* 0x0083e80000100a00 */
[----:B-1----:R0:W3:Y:S04]  /*5b410*/  LDL.64 R24, [R1+0xf10] ;  /* 0x000f100001187983 */ /* 0x0020e80000100a00 */
[----:B---3--:R-:W3:Y:S04]  /*5b420*/  LDL.LU R25, [R1+0x64] ;  /* 0x0000640001197983 */ /* 0x008ee80000300800 */
[----:B------:R-:W-:Y:S04]  /*5b430*/  STL.64 [R1+0x2700], R26 ;  /* 0x0027001a01007387 */ /* 0x000fe80000100a00 */
[----:B--2---:R-:W-:Y:S04]  /*5b440*/  STL.64 [R1+0x2080], R28 ;  /* 0x0020801c01007387 */ /* 0x004fe80000100a00 */
[----:B------:R-:W-:Y:S04]  /*5b450*/  STL [R1+0x21c4], R29 ;  /* 0x0021c41d01007387 */ /* 0x000fe80000100800 */
[----:B------:R1:W-:Y:S04]  /*5b460*/  STL [R1+0x2390], R29 ;  /* 0x0023901d01007387 */ /* 0x0003e80000100800 */
[----:B-1----:R-:W2:Y:S01]  /*5b470*/  LDL.LU R29, [R1+0x30] ;  /* 0x00003000011d7983 */ /* 0x002ea20000300800 */
[----:B------:R-:W-:-:S03]  /*5b480*/  IADD3 R20, P0, R20, R18, RZ ;  /* 0x0000001214147210 */ /* 0x000fc60007f1e0ff */
[----:B--2---:R1:W-:Y:S04]  /*5b490*/  STL [R1+0x26a0], R29 ;  /* 0x0026a01d01007387 */ /* 0x0043e80000100800 */
[----:B-1----:R-:W2:Y:S04]  /*5b4a0*/  LDL.LU R29, [R1+0x40] ;  /* 0x00004000011d7983 */ /* 0x002ea80000300800 */
[----:B------:R1:W-:Y:S04]  /*5b4b0*/  STL [R1+0xf08], R20 ;  /* 0x000f081401007387 */ /* 0x0003e80000100800 */
[----:B-1----:R-:W2:Y:S04]  /*5b4c0*/  LDL.LU.64 R20, [R1+0x2718] ;  /* 0x0027180001147983 */ /* 0x002ea80000300a00 */
[----:B----4-:R-:W-:Y:S04]  /*5b4d0*/  STL.64 [R1+0x26f8], R10 ;  /* 0x0026f80a01007387 */ /* 0x010fe80000100a00 */
[----:B------:R1:W-:Y:S04]  /*5b4e0*/  STL.64 [R1+0x26f0], R6 ;  /* 0x0026f00601007387 */ /* 0x0003e80000100a00 */
[----:B-1----:R0:W4:Y:S04]  /*5b4f0*/  LDL.64 R6, [R1+0xf08] ;  /* 0x000f080001067983 */ /* 0x0021280000100a00 */
[----:B----4-:R-:W4:Y:S04]  /*5b500*/  LDL R7, [R1+0x130] ;  /* 0x0001300001077983 */ /* 0x010f280000100800 */
[----:B------:R1:W-:Y:S04]  /*5b510*/  STL [R1+0x26e0], R18 ;  /* 0x0026e01201007387 */ /* 0x0003e80000100800 */
[----:B-1----:R-:W2:Y:S01]  /*5b520*/  LDL.LU R18, [R1+0x138] ;  /* 0x0001380001127983 */ /* 0x002ea20000300800 */
[----:B---3--:R-:W-:-:S02]  /*5b530*/  IMAD.MOV.U32 R28, RZ, RZ, R25 ;  /* 0x000000ffff1c7224 */ /* 0x008fc400078e0019 */
[----:B--2---:R-:W-:-:S05]  /*5b540*/  IMAD.X R25, R18, 0x1, R21, P3 ;  /* 0x0000000112197824 */ /* 0x004fca00018e0615 */
[----:B------:R1:W-:Y:S04]  /*5b550*/  STL [R1+0xf14], R25 ;  /* 0x000f141901007387 */ /* 0x0003e80000100800 */
[----:B-1----:R-:W2:Y:S02]  /*5b560*/  LDL.LU.64 R24, [R1+0x2710] ;  /* 0x0027100001187983 */ /* 0x002ea40000300a00 */
[----:B--2---:R-:W-:-:S05]  /*5b570*/  IADD3 R24, P3, R24, R23, RZ ;  /* 0x0000001718187210 */ /* 0x004fca0007f7e0ff */
[----:B------:R1:W-:Y:S04]  /*5b580*/  STL [R1+0xed0], R24 ;  /* 0x000ed01801007387 */ /* 0x0003e80000100800 */
[----:B-1----:R-:W2:Y:S01]  /*5b590*/  LDL.LU.64 R24, [R1+0x2708] ;  /* 0x0027080001187983 */ /* 0x002ea20000300a00 */
[----:B------:R-:W-:-:S05]  /*5b5a0*/  IADD3 R26, P2, R29, R22, RZ ;  /* 0x000000161d1a7210 */ /* 0x000fca0007f5e0ff */
[----:B--2---:R-:W-:-:S05]  /*5b5b0*/  IMAD.X R27, R18, 0x1, R24, P2 ;  /* 0x00000001121b7824 */ /* 0x004fca00010e0618 */
[----:B------:R1:W-:Y:S04]  /*5b5c0*/  STL.64 [R1+0xee8], R26 ;  /* 0x000ee81a01007387 */ /* 0x0003e80000100a00 */
[----:B-1----:R-:W2:Y:S04]  /*5b5d0*/  LDL.LU.64 R26, [R1+0x2700] ;  /* 0x00270000011a7983 */ /* 0x002ea80000300a00 */
[----:B------:R1:W-:Y:S04]  /*5b5e0*/  STL [R1+0x26d0], R24 ;  /* 0x0026d01801007387 */ /* 0x0003e80000100800 */
[----:B-1----:R-:W3:Y:S01]  /*5b5f0*/  LDL.LU R24, [R1+0xbc] ;  /* 0x0000bc0001187983 */ /* 0x002ee20000300800 */
[----:B----4-:R-:W-:Y:S01]  /*5b600*/  IMAD.X R7, R7, 0x1, R19, P0 ;  /* 0x0000000107077824 */ /* 0x010fe200000e0613 */
[----:B---3--:R-:W-:-:S05]  /*5b610*/  IADD3 R10, P2, R24, R20, RZ ;  /* 0x00000014180a7210 */ /* 0x008fca0007f5e0ff */
[----:B------:R1:W-:Y:S04]  /*5b620*/  STL [R1+0xee0], R10 ;  /* 0x000ee00a01007387 */ /* 0x0003e80000100800 */
[----:B-1----:R-:W3:Y:S04]  /*5b630*/  LDL.LU.64 R10, [R1+0x26f8] ;  /* 0x0026f800010a7983 */ /* 0x002ee80000300a00 */
[----:B------:R1:W-:Y:S04]  /*5b640*/  STL.64 [R1+0x26e8], R20 ;  /* 0x0026e81401007387 */ /* 0x0003e80000100a00 */
[----:B-1----:R-:W4:Y:S04]  /*5b650*/  LDL.LU R20, [R1+0x13c] ;  /* 0x00013c0001147983 */ /* 0x002f280000300800 */
[----:B------:R1:W-:Y:S04]  /*5b660*/  STL [R1+0xf0c], R7 ;  /* 0x000f0c0701007387 */ /* 0x0003e80000100800 */
[----:B-1----:R-:W2:Y:S04]  /*5b670*/  LDL.LU.64 R6, [R1+0x26f0] ;  /* 0x0026f00001067983 */ /* 0x002ea80000300a00 */
[----:B--2---:R1:W-:Y:S04]  /*5b680*/  STL.64 [R1+0x26d8], R6 ;  /* 0x0026d80601007387 */ /* 0x0043e80000100a00 */
[----:B-1----:R0:W4:Y:S04]  /*5b690*/  LDL.64 R6, [R1+0xed0] ;  /* 0x000ed00001067983 */ /* 0x0021280000100a00 */
[----:B------:R1:W-:Y:S04]  /*5b6a0*/  STL [R1+0x26b0], R19 ;  /* 0x0026b01301007387 */ /* 0x0003e80000100800 */
[----:B-1----:R-:W2:Y:S01]  /*5b6b0*/  LDL.LU R19, [R1+0x130] ;  /* 0x0001300001137983 */ /* 0x002ea20000300800 */
[----:B----4-:R-:W-:Y:S01]  /*5b6c0*/  IMAD.X R7, R20, 0x1, R25, P3 ;  /* 0x0000000114077824 */ /* 0x010fe200018e0619 */
[----:B------:R-:W-:-:S02]  /*5b6d0*/  IADD3 R6, P3, R29, R23, RZ ;  /* 0x000000171d067210 */ /* 0x000fc40007f7e0ff */
[----:B------:R-:W-:Y:S02]  /*5b6e0*/  IADD3 R20, P0, R24, R22, RZ ;  /* 0x0000001618147210 */ /* 0x000fe40007f1e0ff */
[----:B------:R-:W-:Y:S04]  /*5b6f0*/  STL [R1+0xed4], R7 ;  /* 0x000ed40701007387 */ /* 0x000fe80000100800 */
[----:B------:R1:W-:Y:S04]  /*5b700*/  STL [R1+0x26e4], R6 ;  /* 0x0026e40601007387 */ /* 0x0003e80000100800 */
[----:B-1----:R0:W2:Y:S04]  /*5b710*/  LDL.64 R6, [R1+0xee0] ;  /* 0x000ee00001067983 */ /* 0x0020a80000100a00 */
[----:B------:R1:W-:Y:S04]  /*5b720*/  STL.64 [R1+0x26c8], R26 ;  /* 0x0026c81a01007387 */ /* 0x0003e80000100a00 */
[----:B-1----:R-:W4:Y:S04]  /*5b730*/  LDL R26, [R1+0x34] ;  /* 0x00003400011a7983 */ /* 0x002f280000100800 */
[----:B------:R1:W-:Y:S04]  /*5b740*/  STL [R1+0xea8], R20 ;  /* 0x000ea81401007387 */ /* 0x0003e80000100800 */
[----:B-1----:R-:W2:Y:S02]  /*5b750*/  LDL.LU.64 R20, [R1+0x26e8] ;  /* 0x0026e80001147983 */ /* 0x002ea40000300a00 */
[----:B--2---:R-:W-:-:S05]  /*5b760*/  IMAD.X R7, R19, 0x1, R21, P2 ;  /* 0x0000000113077824 */ /* 0x004fca00010e0615 */
[----:B------:R1:W-:Y:S04]  /*5b770*/  STL [R1+0xee4], R7 ;  /* 0x000ee40701007387 */ /* 0x0003e80000100800 */
[----:B------:R-:W2:Y:S04]  /*5b780*/  LDL.LU R6, [R1+0x26e4] ;  /* 0x0026e40001067983 */ /* 0x000ea80000300800 */
[----:B------:R3:W-:Y:S01]  /*5b790*/  STL.64 [R1+0x26c0], R20 ;  /* 0x0026c01401007387 */ /* 0x0007e20000100a00 */
[----:B-1----:R-:W-:-:S03]  /*5b7a0*/  IMAD.X R7, R18, 0x1, R25, P3 ;  /* 0x0000000112077824 */ /* 0x002fc600018e0619 */
[----:B---3--:R0:W3:Y:S04]  /*5b7b0*/  LDL.64 R20, [R1+0xea8] ;  /* 0x000ea80001147983 */ /* 0x0080e80000100a00 */
[----:B------:R-:W3:Y:S04]  /*5b7c0*/  LDL.LU R18, [R1+0x26e0] ;  /* 0x0026e00001127983 */ /* 0x000ee80000300800 */
[----:B--2---:R1:W-:Y:S04]  /*5b7d0*/  STL.64 [R1+0xeb0], R6 ;  /* 0x000eb00601007387 */ /* 0x0043e80000100a00 */
[----:B-1----:R-:W2:Y:S01]  /*5b7e0*/  LDL.LU.64 R6, [R1+0x26d8] ;  /* 0x0026d80001067983 */ /* 0x002ea20000300a00 */
[----:B----4-:R-:W-:-:S02]  /*5b7f0*/  SHF.R.S32.HI R29, RZ, 0x1f, R26 ;  /* 0x0000001fff1d7819 */ /* 0x010fc4000001141a */
[----:B---3--:R-:W-:Y:S01]  /*5b800*/  IADD3 R26, P2, R26, R18, RZ ;  /* 0x000000121a1a7210 */ /* 0x008fe20007f5e0ff */
[----:B--2---:R1:W-:Y:S02]  /*5b810*/  STL.64 [R1+0x26a8], R6 ;  /* 0x0026a80601007387 */ /* 0x0043e40000100a00 */
[----:B-1----:R-:W-:Y:S02]  /*5b820*/  IADD3 R6, P3, R24, R23, RZ ;  /* 0x0000001718067210 */ /* 0x002fe40007f7e0ff */
[----:B------:R-:W2:Y:S04]  /*5b830*/  LDL.LU R24, [R1+0x26d0] ;  /* 0x0026d00001187983 */ /* 0x000ea80000300800 */
[----:B------:R-:W-:Y:S04]  /*5b840*/  STL.64 [R1+0x26b8], R22 ;  /* 0x0026b81601007387 */ /* 0x000fe80000100a00 */
[----:B------:R-:W-:Y:S04]  /*5b850*/  STL [R1+0x40], R29 ;  /* 0x0000401d01007387 */ /* 0x000fe80000100800 */
[----:B------:R1:W-:Y:S04]  /*5b860*/  STL [R1+0xe70], R26 ;  /* 0x000e701a01007387 */ /* 0x0003e80000100800 */
[----:B-1----:R-:W3:Y:S01]  /*5b870*/  LDL.LU.64 R26, [R1+0x26c8] ;  /* 0x0026c800011a7983 */ /* 0x002ee20000300a00 */
[----:B--2---:R-:W-:-:S03]  /*5b880*/  IMAD.X R21, R19, 0x1, R24, P0 ;  /* 0x0000000113157824 */ /* 0x004fc600000e0618 */
[----:B---3--:R1:W-:Y:S04]  /*5b890*/  STL.64 [R1+0x2698], R26 ;  /* 0x0026981a01007387 */ /* 0x0083e80000100a00 */
[----:B-1----:R0:W2:Y:S04]  /*5b8a0*/  LDL.64 R26, [R1+0xe70] ;  /* 0x000e7000011a7983 */ /* 0x0020a80000100a00 */
[----:B------:R1:W-:Y:S04]  /*5b8b0*/  STL [R1+0x2690], R18 ;  /* 0x0026901201007387 */ /* 0x0003e80000100800 */
[----:B-1----:R-:W3:Y:S04]  /*5b8c0*/  LDL.LU R18, [R1+0x34] ;  /* 0x0000340001127983 */ /* 0x002ee80000300800 */
[----:B------:R1:W-:Y:S04]  /*5b8d0*/  STL [R1+0xeac], R21 ;  /* 0x000eac1501007387 */ /* 0x0003e80000100800 */
[----:B-1----:R-:W3:Y:S01]  /*5b8e0*/  LDL.LU.64 R20, [R1+0x26c0] ;  /* 0x0026c00001147983 */ /* 0x002ee20000300a00 */
[----:B------:R-:W-:Y:S01]  /*5b8f0*/  IMAD.X R7, R19, 0x1, R25, P3 ;  /* 0x0000000113077824 */ /* 0x000fe200018e0619 */
[----:B---3--:R-:W-:-:S05]  /*5b900*/  IADD3 R22, P0, R18, R20, RZ ;  /* 0x0000001412167210 */ /* 0x008fca0007f1e0ff */
[----:B------:R1:W-:Y:S04]  /*5b910*/  STL [R1+0xe68], R22 ;  /* 0x000e681601007387 */ /* 0x0003e80000100800 */
[----:B-1----:R-:W3:Y:S04]  /*5b920*/  LDL.LU.64 R22, [R1+0x26b8] ;  /* 0x0026b80001167983 */ /* 0x002ee80000300a00 */
[----:B------:R-:W-:Y:S04]  /*5b930*/  STL.64 [R1+0x2688], R20 ;  /* 0x0026881401007387 */ /* 0x000fe80000100a00 */
[----:B------:R-:W2:Y:S04]  /*5b940*/  LDL.LU R19, [R1+0x26b0] ;  /* 0x0026b00001137983 */ /* 0x000ea80000300800 */
[----:B------:R1:W-:Y:S04]  /*5b950*/  STL.64 [R1+0xe78], R6 ;  /* 0x000e780601007387 */ /* 0x0003e80000100a00 */
[----:B-1----:R-:W4:Y:S04]  /*5b960*/  LDL.LU.64 R6, [R1+0x26a8] ;  /* 0x0026a80001067983 */ /* 0x002f280000300a00 */
[----:B------:R3:W-:Y:S04]  /*5b970*/  STL.64 [R1+0x2678], R24 ;  /* 0x0026781801007387 */ /* 0x0007e80000100a00 */
[----:B------:R-:W-:Y:S01]  /*5b980*/  STL [R1+0x2680], R25 ;  /* 0x0026801901007387 */ /* 0x000fe20000100800 */
[----:B---3--:R-:W-:Y:S01]  /*5b990*/  IADD3 R24, P3, R18, R22, RZ ;  /* 0x0000001612187210 */ /* 0x008fe20007f7e0ff */
[----:B--2---:R-:W-:-:S04]  /*5b9a0*/  IMAD.X R27, R29, 0x1, R19, P2 ;  /* 0x000000011d1b7824 */ /* 0x004fc800010e0613 */
[----:B------:R1:W-:Y:S01]  /*5b9b0*/  STL [R1+0xe58], R24 ;  /* 0x000e581801007387 */ /* 0x0003e20000100800 */
[----:B------:R-:W-:-:S03]  /*5b9c0*/  IADD3 R20, P2, R18, R23, RZ ;  /* 0x0000001712147210 */ /* 0x000fc60007f5e0ff */
[----:B-1----:R0:W2:Y:S04]  /*5b9d0*/  LDL.64 R24, [R1+0xe68] ;  /* 0x000e680001187983 */ /* 0x0020a80000100a00 */
[----:B------:R-:W3:Y:S04]  /*5b9e0*/  LDL.LU R29, [R1+0x26a0] ;  /* 0x0026a000011d7983 */ /* 0x000ee80000300800 */
[----:B------:R1:W-:Y:S04]  /*5b9f0*/  STL [R1+0xe74], R27 ;  /* 0x000e741b01007387 */ /* 0x0003e80000100800 */
[----:B-1----:R-:W2:Y:S04]  /*5ba00*/  LDL.LU.64 R26, [R1+0x2698] ;  /* 0x00269800011a7983 */ /* 0x002ea80000300a00 */
[----:B------:R-:W-:Y:S04]  /*5ba10*/  STL.64 [R1+0x2668], R10 ;  /* 0x0026680a01007387 */ /* 0x000fe80000100a00 */
[----:B------:R1:W-:Y:S04]  /*5ba20*/  STL [R1+0x2670], R11 ;  /* 0x0026700b01007387 */ /* 0x0003e80000100800 */
[----:B-1----:R0:W3:Y:S04]  /*5ba30*/  LDL.64 R10, [R1+0xe58] ;  /* 0x000e5800010a7983 */ /* 0x0020e80000100a00 */
[----:B------:R-:W2:Y:S04]  /*5ba40*/  LDL.LU R18, [R1+0x2690] ;  /* 0x0026900001127983 */ /* 0x000ea80000300800 */
[----:B------:R1:W-:Y:S04]  /*5ba50*/  STL [R1+0xe48], R20 ;  /* 0x000e481401007387 */ /* 0x0003e80000100800 */
[----:B-1----:R-:W2:Y:S04]  /*5ba60*/  LDL.LU.64 R20, [R1+0x2688] ;  /* 0x0026880001147983 */ /* 0x002ea80000300a00 */
[----:B------:R1:W-:Y:S04]  /*5ba70*/  STL.64 [R1+0x2660], R22 ;  /* 0x0026601601007387 */ /* 0x0003e80000100a00 */
[----:B-1----:R0:W4:Y:S04]  /*5ba80*/  LDL.64 R22, [R1+0xe48] ;  /* 0x000e480001167983 */ /* 0x0021280000100a00 */
[----:B----4-:R-:W2:Y:S01]  /*5ba90*/  LDL.LU R23, [R1+0x40] ;  /* 0x0000400001177983 */ /* 0x010ea20000300800 */
[----:B---3--:R-:W-:-:S05]  /*5baa0*/  SHF.R.S32.HI R11, RZ, 0x1f, R29 ;  /* 0x0000001fff0b7819 */ /* 0x008fca000001141d */
[----:B------:R-:W-:Y:S04]  /*5bab0*/  STL [R1+0x34], R11 ;  /* 0x0000340b01007387 */ /* 0x000fe80000100800 */
[----:B------:R-:W-:Y:S01]  /*5bac0*/  STL.64 [R1+0x2658], R6 ;  /* 0x0026580601007387 */ /* 0x000fe20000100a00 */
[----:B--2---:R-:W-:-:S05]  /*5bad0*/  IMAD.X R25, R23, 0x1, R21, P0 ;  /* 0x0000000117197824 */ /* 0x004fca00000e0615 */
[----:B------:R1:W-:Y:S04]  /*5bae0*/  STL [R1+0xe6c], R25 ;  /* 0x000e6c1901007387 */ /* 0x0003e80000100800 */
[----:B-1----:R0:W2:Y:S01]  /*5baf0*/  LDL.LU R25, [R1+0x2680] ;  /* 0x0026800001197983 */ /* 0x0020a20000300800 */
[----:B------:R-:W-:-:S05]  /*5bb00*/  IADD3 R24, P0, R29, R18, RZ ;  /* 0x000000121d187210 */ /* 0x000fca0007f1e0ff */
[----:B------:R2:W-:Y:S04]  /*5bb10*/  STL [R1+0xe40], R24 ;  /* 0x000e401801007387 */ /* 0x0005e80000100800 */
[----:B--2---:R-:W2:Y:S02]  /*5bb20*/  LDL.LU.64 R24, [R1+0x2678] ;  /* 0x0026780001187983 */ /* 0x004ea40000300a00 */
[----:B--2---:R-:W-:-:S05]  /*5bb30*/  IMAD.X R11, R23, 0x1, R24, P3 ;  /* 0x00000001170b7824 */ /* 0x004fca00018e0618 */
[----:B------:R1:W-:Y:S04]  /*5bb40*/  STL [R1+0xe5c], R11 ;  /* 0x000e5c0b01007387 */ /* 0x0003e80000100800 */
[----:B-1----:R0:W2:Y:S01]  /*5bb50*/  LDL.LU R11, [R1+0x2670] ;  /* 0x00267000010b7983 */ /* 0x0020a20000300800 */
[----:B------:R-:W-:Y:S01]  /*5bb60*/  IADD3 R10, P3, R29, R20, RZ ;  /* 0x000000141d0a7210 */ /* 0x000fe20007f7e0ff */
[----:B------:R-:W-:-:S04]  /*5bb70*/  IMAD.X R23, R23, 0x1, R25, P2 ;  /* 0x0000000117177824 */ /* 0x000fc800010e0619 */
[----:B------:R2:W-:Y:S04]  /*5bb80*/  STL [R1+0xe38], R10 ;  /* 0x000e380a01007387 */ /* 0x0005e80000100800 */
[----:B--2---:R-:W2:Y:S04]  /*5bb90*/  LDL.LU.64 R10, [R1+0x2668] ;  /* 0x00266800010a7983 */ /* 0x004ea80000300a00 */
[----:B------:R-:W-:Y:S04]  /*5bba0*/  STL.64 [R1+0x2648], R20 ;  /* 0x0026481401007387 */ /* 0x000fe80000100a00 */
[----:B------:R1:W-:Y:S04]  /*5bbb0*/  STL [R1+0x2650], R21 ;  /* 0x0026501501007387 */ /* 0x0003e80000100800 */
[----:B-1----:R0:W3:Y:S04]  /*5bbc0*/  LDL.64 R20, [R1+0xe40] ;  /* 0x000e400001147983 */ /* 0x0020e80000100a00 */
[----:B------:R1:W-:Y:S04]  /*5bbd0*/  STL [R1+0xe4c], R23 ;  /* 0x000e4c1701007387 */ /* 0x0003e80000100800 */
[----:B-1----:R-:W4:Y:S04]  /*5bbe0*/  LDL.LU.64 R22, [R1+0x2660] ;  /* 0x0026600001167983 */ /* 0x002f280000300a00 */
[----:B------:R1:W-:Y:S04]  /*5bbf0*/  STL.64 [R1+0x2638], R24 ;  /* 0x0026381801007387 */ /* 0x0003e80000100a00 */
[----:B-1----:R-:W2:Y:S01]  /*5bc00*/  LDL R24, [R1+0x2c] ;  /* 0x00002c0001187983 */ /* 0x002ea20000100800 */
[----:B----4-:R-:W-:-:S05]  /*5bc10*/  IADD3 R6, P2, R29, R22, RZ ;  /* 0x000000161d067210 */ /* 0x010fca0007f5e0ff */
[----:B------:R1:W-:Y:S04]  /*5bc20*/  STL [R1+0xe30], R6 ;  /* 0x000e300601007387 */ /* 0x0003e80000100800 */
[----:B-1----:R-:W4:Y:S01]  /*5bc30*/  LDL.LU.64 R6, [R1+0x2658] ;  /* 0x0026580001067983 */ /* 0x002f220000300a00 */
[----:B---3--:R-:W-:-:S05]  /*5bc40*/  SHF.R.S32.HI R21, RZ, 0x1f, R29 ;  /* 0x0000001fff157819 */ /* 0x008fca000001141d */
[----:B------:R-:W-:Y:S01]  /*5bc50*/  IMAD.X R21, R21, 0x1, R19, P0 ;  /* 0x0000000115157824 */ /* 0x000fe200000e0613 */
[----:B----4-:R1:W-:Y:S04]  /*5bc60*/  STL.64 [R1+0x2640], R6 ;  /* 0x0026400601007387 */ /* 0x0103e80000100a00 */
[----:B-1----:R0:W3:Y:S04]  /*5bc70*/  LDL.64 R6, [R1+0xe38] ;  /* 0x000e380001067983 */ /* 0x0020e80000100a00 */
[----:B------:R1:W-:Y:S04]  /*5bc80*/  STL [R1+0xe44], R21 ;  /* 0x000e441501007387 */ /* 0x0003e80000100800 */
[----:B-1----:R0:W4:Y:S01]  /*5bc90*/  LDL.LU R21, [R1+0x2650] ;  /* 0x0026500001157983 */ /* 0x0021220000300800 */
[----:B------:R-:W-:-:S05]  /*5bca0*/  IADD3 R20, P0, R29, R23, RZ ;  /* 0x000000171d147210 */ /* 0x000fca0007f1e0ff */
[----:B------:R4:W-:Y:S04]  /*5bcb0*/  STL [R1+0xe18], R20 ;  /* 0x000e181401007387 */ /* 0x0009e80000100800 */
[----:B----4-:R-:W3:Y:S04]  /*5bcc0*/  LDL.LU.64 R20, [R1+0x2648] ;  /* 0x0026480001147983 */ /* 0x010ee80000300a00 */
[----:B------:R1:W-:Y:S04]  /*5bcd0*/  STL.64 [R1+0x2620], R22 ;  /* 0x0026201601007387 */ /* 0x0003e80000100a00 */
[----:B-1----:R0:W4:Y:S04]  /*5bce0*/  LDL.64 R22, [R1+0xe18] ;  /* 0x000e180001167983 */ /* 0x0021280000100a00 */
[----:B----4-:R-:W3:Y:S01]  /*5bcf0*/  LDL.LU R23, [R1+0x34] ;  /* 0x0000340001177983 */ /* 0x010ee20000300800 */
[----:B--2---:R-:W-:-:S03]  /*5bd00*/  SHF.R.S32.HI R29, RZ, 0x1f, R24 ;  /* 0x0000001fff1d7819 */ /* 0x004fc60000011418 */
[----:B------:R-:W-:Y:S04]  /*5bd10*/  STL.64 [R1+0x2628], R14 ;  /* 0x0026280e01007387 */ /* 0x000fe80000100a00 */
[----:B------:R1:W-:Y:S04]  /*5bd20*/  STL [R1+0x2630], R15 ;  /* 0x0026300f01007387 */ /* 0x0003e80000100800 */
[----:B-1----:R0:W2:Y:S01]  /*5bd30*/  LDL.64 R14, [R1+0xe30] ;  /* 0x000e3000010e7983 */ /* 0x0020a20000100a00 */
[----:B---3--:R-:W-:Y:S01]  /*5bd40*/  IMAD.X R7, R23, 0x1, R21, P3 ;  /* 0x0000000117077824 */ /* 0x008fe200018e0615 */
[----:B------:R-:W-:-:S04]  /*5bd50*/  IADD3 R24, P3, R24, R18, RZ ;  /* 0x0000001218187210 */ /* 0x000fc80007f7e0ff */
[----:B------:R1:W-:Y:S04]  /*5bd60*/  STL [R1+0xe3c], R7 ;  /* 0x000e3c0701007387 */ /* 0x0003e80000100800 */
[----:B-1----:R-:W3:Y:S04]  /*5bd70*/  LDL.LU.64 R6, [R1+0x2640] ;  /* 0x0026400001067983 */ /* 0x002ee80000300a00 */
[----:B------:R1:W-:Y:S04]  /*5bd80*/  STL [R1+0xe10], R24 ;  /* 0x000e101801007387 */ /* 0x0003e80000100800 */
[----:B-1----:R-:W2:Y:S04]  /*5bd90*/  LDL.LU.64 R24, [R1+0x2638] ;  /* 0x0026380001187983 */ /* 0x002ea80000300a00 */
[----:B------:R1:W-:Y:S04]  /*5bda0*/  STL [R1+0x2610], R18 ;  /* 0x0026101201007387 */ /* 0x0003e80000100800 */
[----:B-1----:R-:W4:Y:S01]  /*5bdb0*/  LDL.LU R18, [R1+0x2c] ;  /* 0x00002c0001127983 */ /* 0x002f220000300800 */
[----:B--2---:R-:W-:-:S05]  /*5bdc0*/  IMAD.X R15, R23, 0x1, R24, P2 ;  /* 0x00000001170f7824 */ /* 0x004fca00010e0618 */
[----:B------:R1:W-:Y:S04]  /*5bdd0*/  STL [R1+0xe34], R15 ;  /* 0x000e340f01007387 */ /* 0x0003e80000100800 */
[----:B-1----:R0:W2:Y:S01]  /*5bde0*/  LDL.LU R15, [R1+0x2630] ;  /* 0x00263000010f7983 */ /* 0x0020a20000300800 */
[----:B----4-:R-:W-:-:S05]  /*5bdf0*/  IADD3 R14, P2, R18, R20, RZ ;  /* 0x00000014120e7210 */ /* 0x010fca0007f5e0ff */
[----:B------:R2:W-:Y:S04]  /*5be00*/  STL [R1+0xe08], R14 ;  /* 0x000e080e01007387 */ /* 0x0005e80000100800 */
[----:B--2---:R-:W2:Y:S04]  /*5be10*/  LDL.LU.64 R14, [R1+0x2628] ;  /* 0x00262800010e7983 */ /* 0x004ea80000300a00 */
[----:B------:R-:W-:Y:S04]  /*5be20*/  STL.64 [R1+0x2608], R20 ;  /* 0x0026081401007387 */ /* 0x000fe80000100a00 */
[----:B------:R1:W-:Y:S04]  /*5be30*/  STL [R1+0x2614], R21 ;  /* 0x0026141501007387 */ /* 0x0003e80000100800 */
[----:B-1----:R-:W4:Y:S01]  /*5be40*/  LDL.64 R20, [R1+0xe10] ;  /* 0x000e100001147983 */ /* 0x002f220000100a00 */
[----:B------:R-:W-:-:S03]  /*5be50*/  IMAD.X R23, R23, 0x1, R25, P0 ;  /* 0x0000000117177824 */ /* 0x000fc600000e0619 */
[----:B----4-:R-:W-:Y:S04]  /*5be60*/  STL [R1+0x2618], R20 ;  /* 0x0026181401007387 */ /* 0x010fe80000100800 */
[----:B------:R1:W-:Y:S04]  /*5be70*/  STL [R1+0xe1c], R23 ;  /* 0x000e1c1701007387 */ /* 0x0003e80000100800 */
[----:B-1----:R-:W4:Y:S04]  /*5be80*/  LDL.LU.64 R22, [R1+0x2620] ;  /* 0x0026200001167983 */ /* 0x002f280000300a00 */
[----:B------:R1:W-:Y:S01]  /*5be90*/  STL.64 [R1+0x25f8], R24 ;  /* 0x0025f81801007387 */ /* 0x0003e20000100a00 */
[----:B------:R-:W-:-:S03]  /*5bea0*/  IMAD.X R21, R29, 0x1, R19, P3 ;  /* 0x000000011d157824 */ /* 0x000fc600018e0613 */
[----:B-1----:R-:W2:Y:S04]  /*5beb0*/  LDL R24, [R1+0x28] ;  /* 0x0000280001187983 */ /* 0x002ea80000100800 */
[----:B---3--:R1:W-:Y:S04]  /*5bec0*/  STL.64 [R1+0x2600], R6 ;  /* 0x0026000601007387 */ /* 0x0083e80000100a00 */
[----:B-1----:R0:W2:Y:S01]  /*5bed0*/  LDL.64 R6, [R1+0xe08] ;  /* 0x000e080001067983 */ /* 0x0020a20000100a00 */
[----:B----4-:R-:W-:-:S05]  /*5bee0*/  IADD3 R20, P0, R18, R22, RZ ;  /* 0x0000001612147210 */ /* 0x010fca0007f1e0ff */
[----:B------:R1:W-:Y:S04]  /*5bef0*/  STL [R1+0xe00], R20 ;  /* 0x000e001401007387 */ /* 0x0003e80000100800 */
[----:B-1----:R0:W3:Y:S04]  /*5bf00*/  LDL.LU R20, [R1+0x2618] ;  /* 0x0026180001147983 */ /* 0x0020e80000300800 */
[----:B------:R1:W-:Y:S04]  /*5bf10*/  STL [R1+0xe14], R21 ;  /* 0x000e141501007387 */ /* 0x0003e80000100800 */
[----:B-1----:R0:W4:Y:S01]  /*5bf20*/  LDL.LU R21, [R1+0x2614] ;  /* 0x0026140001157983 */ /* 0x0021220000300800 */
[----:B---3--:R-:W-:-:S03]  /*5bf30*/  IADD3 R20, P3, R18, R23, RZ ;  /* 0x0000001712147210 */ /* 0x008fc60007f7e0ff */
[----:B------:R-:W3:Y:S04]  /*5bf40*/  LDL.LU R18, [R1+0x2610] ;  /* 0x0026100001127983 */ /* 0x000ee80000300800 */
[----:B------:R4:W-:Y:S04]  /*5bf50*/  STL [R1+0xdf8], R20 ;  /* 0x000df81401007387 */ /* 0x0009e80000100800 */
[----:B----4-:R-:W4:Y:S04]  /*5bf60*/  LDL.LU.64 R20, [R1+0x2608] ;  /* 0x0026080001147983 */ /* 0x010f280000300a00 */
[----:B------:R1:W-:Y:S04]  /*5bf70*/  STL.64 [R1+0x25e8], R22 ;  /* 0x0025e81601007387 */ /* 0x0003e80000100a00 */
[----:B-1----:R-:W3:Y:S01]  /*5bf80*/  LDL.64 R22, [R1+0xdf8] ;  /* 0x000df80001167983 */ /* 0x002ee20000100a00 */
[----:B--2---:R-:W-:-:S03]  /*5bf90*/  SHF.R.S32.HI R7, RZ, 0x1f, R24 ;  /* 0x0000001fff077819 */ /* 0x004fc60000011418 */
[----:B---3--:R-:W-:Y:S04]  /*5bfa0*/  STL [R1+0x25f0], R22 ;  /* 0x0025f01601007387 */ /* 0x008fe80000100800 */
[----:B------:R4:W-:Y:S04]  /*5bfb0*/  STL [R1+0x2c], R7 ;  /* 0x00002c0701007387 */ /* 0x0009e80000100800 */
[----:B------:R1:W-:Y:S01]  /*5bfc0*/  STL [R1+0x25f4], R23 ;  /* 0x0025f41701007387 */ /* 0x0003e20000100800 */
[----:B----4-:R-:W-:Y:S01]  /*5bfd0*/  IMAD.X R7, R29, 0x1, R21, P2 ;  /* 0x000000011d077824 */ /* 0x010fe200010e0615 */
[----:B------:R-:W-:-:S02]  /*5bfe0*/  IADD3 R24, P2, R24, R18, RZ ;  /* 0x0000001218187210 */ /* 0x000fc40007f5e0ff */
[----:B-1----:R0:W2:Y:S04]  /*5bff0*/  LDL.64 R22, [R1+0xe00] ;  /* 0x000e000001167983 */ /* 0x0020a80000100a00 */
[----:B------:R1:W-:Y:S04]  /*5c000*/  STL [R1+0xe0c], R7 ;  /* 0x000e0c0701007387 */ /* 0x0003e80000100800 */
[----:B-1----:R-:W3:Y:S04]  /*5c010*/  LDL.LU.64 R6, [R1+0x2600] ;  /* 0x0026000001067983 */ /* 0x002ee80000300a00 */
[----:B------:R1:W-:Y:S04]  /*5c020*/  STL [R1+0xdf0], R24 ;  /* 0x000df01801007387 */ /* 0x0003e80000100800 */
[----:B-1----:R-:W2:Y:S04]  /*5c030*/  LDL.LU.64 R24, [R1+0x25f8] ;  /* 0x0025f80001187983 */ /* 0x002ea80000300a00 */
[----:B------:R1:W-:Y:S04]  /*5c040*/  STL [R1+0x25d8], R18 ;  /* 0x0025d81201007387 */ /* 0x0003e80000100800 */
[----:B-1----:R-:W4:Y:S01]  /*5c050*/  LDL.LU R18, [R1+0x28] ;  /* 0x0000280001127983 */ /* 0x002f220000300800 */
[----:B--2---:R-:W-:-:S05]  /*5c060*/  IMAD.X R23, R29, 0x1, R24, P0 ;  /* 0x000000011d177824 */ /* 0x004fca00000e0618 */
[----:B------:R1:W-:Y:S01]  /*5c070*/  STL [R1+0xe04], R23 ;  /* 0x000e041701007387 */ /* 0x0003e20000100800 */
[----:B----4-:R-:W-:-:S03]  /*5c080*/  IADD3 R22, P0, R18, R20, RZ ;  /* 0x0000001412167210 */ /* 0x010fc60007f1e0ff */
[----:B-1----:R0:W2:Y:S04]  /*5c090*/  LDL.LU R23, [R1+0x25f4] ;  /* 0x0025f40001177983 */ /* 0x0020a80000300800 */
[----:B------:R1:W-:Y:S04]  /*5c0a0*/  STL [R1+0xde8], R22 ;  /* 0x000de81601007387 */ /* 0x0003e80000100800 */
[----:B-1----:R0:W4:Y:S04]  /*5c0b0*/  LDL.LU R22, [R1+0x25f0] ;  /* 0x0025f00001167983 */ /* 0x0021280000300800 */
[----:B------:R-:W-:Y:S04]  /*5c0c0*/  STL.64 [R1+0x25d0], R20 ;  /* 0x0025d01401007387 */ /* 0x000fe80000100a00 */
[----:B------:R1:W-:Y:S04]  /*5c0d0*/  STL [R1+0x25dc], R21 ;  /* 0x0025dc1501007387 */ /* 0x0003e80000100800 */
[----:B-1----:R-:W3:Y:S01]  /*5c0e0*/  LDL.64 R20, [R1+0xdf0] ;  /* 0x000df00001147983 */ /* 0x002ee20000100a00 */
[----:B--2---:R-:W-:-:S03]  /*5c0f0*/  IMAD.X R23, R29, 0x1, R25, P3 ;  /* 0x000000011d177824 */ /* 0x004fc600018e0619 */
[----:B---3--:R-:W-:Y:S04]  /*5c100*/  STL [R1+0x25e0], R20 ;  /* 0x0025e01401007387 */ /* 0x008fe80000100800 */
[----:B------:R4:W-:Y:S04]  /*5c110*/  STL [R1+0xdfc], R23 ;  /* 0x000dfc1701007387 */ /* 0x0009e80000100800 */
[----:B----4-:R-:W2:Y:S04]  /*5c120*/  LDL.LU.64 R22, [R1+0x25e8] ;  /* 0x0025e80001167983 */ /* 0x010ea80000300a00 */
[----:B------:R1:W-:Y:S04]  /*5c130*/  STL.64 [R1+0x25c8], R10 ;  /* 0x0025c80a01007387 */ /* 0x0003e80000100a00 */
[----:B-1----:R0:W3:Y:S04]  /*5c140*/  LDL.64 R10, [R1+0xde8] ;  /* 0x000de800010a7983 */ /* 0x0020e80000100a00 */
[----:B---3--:R-:W3:Y:S04]  /*5c150*/  LDL R11, [R1+0x24] ;  /* 0x00002400010b7983 */ /* 0x008ee80000100800 */
[----:B------:R-:W-:Y:S04]  /*5c160*/  STL.64 [R1+0x25c0], R24 ;  /* 0x0025c01801007387 */ /* 0x000fe80000100a00 */
[----:B------:R-:W4:Y:S01]  /*5c170*/  LDL.LU R29, [R1+0x18] ;  /* 0x00001800011d7983 */ /* 0x000f220000300800 */
[----:B--2---:R-:W-:-:S03]  /*5c180*/  IADD3 R20, P3, R18, R22, RZ ;  /* 0x0000001612147210 */ /* 0x004fc60007f7e0ff */
[----:B----4-:R1:W-:Y:S04]  /*5c190*/  STL [R1+0x2540], R29 ;  /* 0x0025401d01007387 */ /* 0x0103e80000100800 */
[----:B-1----:R-:W2:Y:S04]  /*5c1a0*/  LDL.LU R29, [R1+0x2c] ;  /* 0x00002c00011d7983 */ /* 0x002ea80000300800 */
[----:B------:R1:W-:Y:S04]  /*5c1b0*/  STL [R1+0xdd8], R20 ;  /* 0x000dd81401007387 */ /* 0x0003e80000100800 */
[----:B-1----:R0:W4:Y:S01]  /*5c1c0*/  LDL.LU R20, [R1+0x25e0] ;  /* 0x0025e00001147983 */ /* 0x0021220000300800 */
[----:B--2---:R-:W-:-:S05]  /*5c1d0*/  IMAD.X R21, R29, 0x1, R19, P2 ;  /* 0x000000011d157824 */ /* 0x004fca00010e0613 */
[----:B------:R1:W-:Y:S04]  /*5c1e0*/  STL [R1+0xdf4], R21 ;  /* 0x000df41501007387 */ /* 0x0003e80000100800 */
[----:B-1----:R0:W2:Y:S01]  /*5c1f0*/  LDL.LU R21, [R1+0x25dc] ;  /* 0x0025dc0001157983 */ /* 0x0020a20000300800 */
[----:B----4-:R-:W-:-:S03]  /*5c200*/  IADD3 R20, P2, R18, R23, RZ ;  /* 0x0000001712147210 */ /* 0x010fc60007f5e0ff */
[----:B------:R-:W4:Y:S04]  /*5c210*/  LDL.LU R18, [R1+0x25d8] ;  /* 0x0025d80001127983 */ /* 0x000f280000300800 */
[----:B------:R2:W-:Y:S04]  /*5c220*/  STL [R1+0xdc8], R20 ;  /* 0x000dc81401007387 */ /* 0x0005e80000100800 */
[----:B--2---:R-:W2:Y:S04]  /*5c230*/  LDL.LU.64 R20, [R1+0x25d0] ;  /* 0x0025d00001147983 */ /* 0x004ea80000300a00 */
[----:B------:R1:W-:Y:S04]  /*5c240*/  STL.64 [R1+0x25b0], R22 ;  /* 0x0025b01601007387 */ /* 0x0003e80000100a00 */
[----:B-1----:R-:W4:Y:S01]  /*5c250*/  LDL.64 R22, [R1+0xdc8] ;  /* 0x000dc80001167983 */ /* 0x002f220000100a00 */
[----:B---3--:R-:W-:-:S05]  /*5c260*/  SHF.R.S32.HI R11, RZ, 0x1f, R11 ;  /* 0x0000001fff0b7819 */ /* 0x008fca000001140b */
[----:B------:R2:W-:Y:S02]  /*5c270*/  STL [R1+0x28], R11 ;  /* 0x0000280b01007387 */ /* 0x0005e40000100800 */
[----:B--2---:R-:W-:Y:S02]  /*5c280*/  IMAD.X R11, R29, 0x1, R21, P0 ;  /* 0x000000011d0b7824 */ /* 0x004fe400000e0615 */
[----:B----4-:R-:W-:Y:S04]  /*5c290*/  STL [R1+0x25b8], R22 ;  /* 0x0025b81601007387 */ /* 0x010fe80000100800 */
[----:B------:R1:W-:Y:S04]  /*5c2a0*/  STL [R1+0x25bc], R23 ;  /* 0x0025bc1701007387 */ /* 0x0003e80000100800 */
[----:B-1----:R0:W2:Y:S04]  /*5c2b0*/  LDL.64 R22, [R1+0xdd8] ;  /* 0x000dd80001167983 */ /* 0x0020a80000100a00 */
[----:B------:R1:W-:Y:S04]  /*5c2c0*/  STL [R1+0xdec], R11 ;  /* 0x000dec0b01007387 */ /* 0x0003e80000100800 */
[----:B-1----:R-:W3:Y:S04]  /*5c2d0*/  LDL.LU.64 R10, [R1+0x25c8] ;  /* 0x0025c800010a7983 */ /* 0x002ee80000300a00 */
[----:B------:R1:W-:Y:S04]  /*5c2e0*/  STL.64 [R1+0x2598], R16 ;  /* 0x0025981001007387 */ /* 0x0003e80000100a00 */
[----:B-1----:R-:W4:Y:S02]  /*5c2f0*/  LDL.LU R16, [R1+0x24] ;  /* 0x0000240001107983 */ /* 0x002f240000300800 */
[----:B----4-:R-:W-:-:S05]  /*5c300*/  IADD3 R24, P0, R16, R18, RZ ;  /* 0x0000001210187210 */ /* 0x010fca0007f1e0ff */
[----:B------:R1:W-:Y:S04]  /*5c310*/  STL [R1+0xdc0], R24 ;  /* 0x000dc01801007387 */ /* 0x0003e80000100800 */
[----:B-1----:R-:W2:Y:S04]  /*5c320*/  LDL.LU.64 R24, [R1+0x25c0] ;  /* 0x0025c00001187983 */ /* 0x002ea80000300a00 */
[----:B------:R-:W-:Y:S01]  /*5c330*/  STL.64 [R1+0x25a8], R18 ;  /* 0x0025a81201007387 */ /* 0x000fe20000100a00 */
[----:B--2---:R-:W-:-:S05]  /*5c340*/  IMAD.X R23, R29, 0x1, R24, P3 ;  /* 0x000000011d177824 */ /* 0x004fca00018e0618 */
[----:B------:R1:W-:Y:S04]  /*5c350*/  STL [R1+0xddc], R23 ;  /* 0x000ddc1701007387 */ /* 0x0003e80000100800 */
[----:B-1----:R0:W2:Y:S04]  /*5c360*/  LDL.LU R23, [R1+0x25bc] ;  /* 0x0025bc0001177983 */ /* 0x0020a80000300800 */
[----:B------:R1:W-:Y:S04]  /*5c370*/  STL.64 [R1+0x25a0], R26 ;  /* 0x0025a01a01007387 */ /* 0x0003e80000100a00 */
[----:B-1----:R0:W4:Y:S01]  /*5c380*/  LDL.64 R26, [R1+0xdc0] ;  /* 0x000dc000011a7983 */ /* 0x0021220000100a00 */
[----:B------:R-:W-:-:S03]  /*5c390*/  IADD3 R22, P3, R16, R20, RZ ;  /* 0x0000001410167210 */ /* 0x000fc60007f7e0ff */
[----:B----4-:R-:W4:Y:S04]  /*5c3a0*/  LDL R27, [R1+0x28] ;  /* 0x00002800011b7983 */ /* 0x010f280000100800 */
[----:B------:R1:W-:Y:S04]  /*5c3b0*/  STL [R1+0xdb8], R22 ;  /* 0x000db81601007387 */ /* 0x0003e80000100800 */
[----:B-1----:R0:W3:Y:S01]  /*5c3c0*/  LDL.LU R22, [R1+0x25b8] ;  /* 0x0025b80001167983 */ /* 0x0020e20000300800 */
[----:B--2---:R-:W-:-:S05]  /*5c3d0*/  IMAD.X R23, R29, 0x1, R25, P2 ;  /* 0x000000011d177824 */ /* 0x004fca00010e0619 */
[----:B------:R3:W-:Y:S04]  /*5c3e0*/  STL [R1+0xdcc], R23 ;  /* 0x000dcc1701007387 */ /* 0x0007e80000100800 */
[----:B---3--:R-:W2:Y:S04]  /*5c3f0*/  LDL.LU.64 R22, [R1+0x25b0] ;  /* 0x0025b00001167983 */ /* 0x008ea80000300a00 */
[----:B------:R-:W3:Y:S04]  /*5c400*/  LDL R29, [R1+0x20] ;  /* 0x00002000011d7983 */ /* 0x000ee80000100800 */
[----:B------:R1:W-:Y:S04]  /*5c410*/  STL.64 [R1+0x2590], R6 ;  /* 0x0025900601007387 */ /* 0x0003e80000100a00 */
[----:B-1----:R0:W3:Y:S04]  /*5c420*/  LDL.64 R6, [R1+0xdb8] ;  /* 0x000db80001067983 */ /* 0x0020e80000100a00 */
[----:B------:R-:W-:Y:S01]  /*5c430*/  STL.64 [R1+0x2588], R24 ;  /* 0x0025881801007387 */ /* 0x000fe20000100a00 */
[----:B--2---:R-:W-:-:S05]  /*5c440*/  IADD3 R18, P2, R16, R22, RZ ;  /* 0x0000001610127210 */ /* 0x004fca0007f5e0ff */
[----:B------:R1:W-:Y:S04]  /*5c450*/  STL [R1+0xdb0], R18 ;  /* 0x000db01201007387 */ /* 0x0003e80000100800 */
[----:B-1----:R-:W4:Y:S02]  /*5c460*/  LDL.LU.64 R18, [R1+0x25a8] ;  /* 0x0025a80001127983 */ /* 0x002f240000300a00 */
[----:B----4-:R-:W-:Y:S01]  /*5c470*/  IMAD.X R27, R27, 0x1, R19, P0 ;  /* 0x000000011b1b7824 */ /* 0x010fe200000e0613 */
[----:B------:R-:W-:-:S04]  /*5c480*/  IADD3 R16, P0, R16, R23, RZ ;  /* 0x0000001710107210 */ /* 0x000fc80007f1e0ff */
[----:B------:R1:W-:Y:S04]  /*5c490*/  STL [R1+0xdc4], R27 ;  /* 0x000dc41b01007387 */ /* 0x0003e80000100800 */
[----:B-1----:R-:W2:Y:S04]  /*5c4a0*/  LDL.LU.64 R26, [R1+0x25a0] ;  /* 0x0025a000011a7983 */ /* 0x002ea80000300a00 */
[----:B------:R1:W-:Y:S04]  /*5c4b0*/  STL [R1+0xd98], R16 ;  /* 0x000d981001007387 */ /* 0x0003e80000100800 */
[----:B-1----:R-:W4:Y:S04]  /*5c4c0*/  LDL.LU.64 R16, [R1+0x2598] ;  /* 0x0025980001107983 */ /* 0x002f280000300a00 */
[----:B----4-:R1:W-:Y:S04]  /*5c4d0*/  STL.64 [R1+0x2580], R16 ;  /* 0x0025801001007387 */ /* 0x0103e80000100a00 */
[----:B-1----:R0:W4:Y:S04]  /*5c4e0*/  LDL.64 R16, [R1+0xdb0] ;  /* 0x000db00001107983 */ /* 0x0021280000100a00 */
[----:B------:R1:W-:Y:S04]  /*5c4f0*/  STL.64 [R1+0x2570], R22 ;  /* 0x0025701601007387 */ /* 0x0003e80000100a00 */
[----:B-1----:R0:W3:Y:S04]  /*5c500*/  LDL.64 R22, [R1+0xd98] ;  /* 0x000d980001167983 */ /* 0x0020e80000100a00 */
[----:B---3--:R-:W3:Y:S02]  /*5c510*/  LDL.LU R23, [R1+0x28] ;  /* 0x0000280001177983 */ /* 0x008ee40000300800 */
[----:B---3--:R-:W-:-:S05]  /*5c520*/  IMAD.X R7, R23, 0x1, R21, P3 ;  /* 0x0000000117077824 */ /* 0x008fca00018e0615 */
[----:B------:R1:W-:Y:S04]  /*5c530*/  STL [R1+0xdbc], R7 ;  /* 0x000dbc0701007387 */ /* 0x0003e80000100800 */
[----:B-1----:R-:W3:Y:S04]  /*5c540*/  LDL.LU.64 R6, [R1+0x2590] ;  /* 0x0025900001067983 */ /* 0x002ee80000300a00 */
[----:B---3--:R-:W-:Y:S04]  /*5c550*/  STL.64 [R1+0x2578], R6 ;  /* 0x0025780601007387 */ /* 0x008fe80000100a00 */
[----:B------:R1:W-:Y:S04]  /*5c560*/  STL [R1+0x2564], R21 ;  /* 0x0025641501007387 */ /* 0x0003e80000100800 */
[----:B-1----:R-:W3:Y:S02]  /*5c570*/  LDL.LU R21, [R1+0x20] ;  /* 0x0000200001157983 */ /* 0x002ee40000300800 */
[----:B---3--:R-:W-:-:S05]  /*5c580*/  IADD3 R24, P3, R21, R18, RZ ;  /* 0x0000001215187210 */ /* 0x008fca0007f7e0ff */
[----:B------:R1:W-:Y:S04]  /*5c590*/  STL [R1+0xd90], R24 ;  /* 0x000d901801007387 */ /* 0x0003e80000100800 */
[----:B-1----:R-:W4:Y:S04]  /*5c5a0*/  LDL.LU.64 R24, [R1+0x2588] ;  /* 0x0025880001187983 */ /* 0x002f280000300a00 */
[----:B------:R-:W-:Y:S01]  /*5c5b0*/  STL.64 [R1+0x2568], R18 ;  /* 0x0025681201007387 */ /* 0x000fe20000100a00 */
[----:B----4-:R-:W-:Y:S01]  /*5c5c0*/  IMAD.X R17, R23, 0x1, R24, P2 ;  /* 0x0000000117117824 */ /* 0x010fe200010e0618 */
[----:B------:R-:W-:Y:S01]  /*5c5d0*/  IADD3 R6, P2, R21, R20, RZ ;  /* 0x0000001415067210 */ /* 0x000fe20007f5e0ff */
[----:B------:R-:W-:-:S03]  /*5c5e0*/  IMAD.X R23, R23, 0x1, R25, P0 ;  /* 0x0000000117177824 */ /* 0x000fc600000e0619 */
[----:B------:R1:W-:Y:S04]  /*5c5f0*/  STL [R1+0xdb4], R17 ;  /* 0x000db41101007387 */ /* 0x0003e80000100800 */
[----:B-1----:R-:W3:Y:S04]  /*5c600*/  LDL.LU.64 R16, [R1+0x2580] ;  /* 0x0025800001107983 */ /* 0x002ee80000300a00 */
[----:B------:R1:W-:Y:S04]  /*5c610*/  STL [R1+0xd88], R6 ;  /* 0x000d880601007387 */ /* 0x0003e80000100800 */
[----:B-1----:R-:W4:Y:S04]  /*5c620*/  LDL.LU.64 R6, [R1+0x2578] ;  /* 0x0025780001067983 */ /* 0x002f280000300a00 */
[----:B------:R1:W-:Y:S04]  /*5c630*/  STL [R1+0xd9c], R23 ;  /* 0x000d9c1701007387 */ /* 0x0003e80000100800 */
[----:B-1----:R-:W2:Y:S04]  /*5c640*/  LDL.LU.64 R22, [R1+0x2570] ;  /* 0x0025700001167983 */ /* 0x002ea80000300a00 */
[----:B------:R-:W-:Y:S04]  /*5c650*/  STL.64 [R1+0x2558], R24 ;  /* 0x0025581801007387 */ /* 0x000fe80000100a00 */
[----:B------:R1:W-:Y:S04]  /*5c660*/  STL [R1+0x2560], R25 ;  /* 0x0025601901007387 */ /* 0x0003e80000100800 */
[----:B-1----:R0:W3:Y:S01]  /*5c670*/  LDL.64 R24, [R1+0xd88] ;  /* 0x000d880001187983 */ /* 0x0020e20000100a00 */
[----:B--2---:R-:W-:-:S03]  /*5c680*/  IADD3 R18, P0, R21, R22, RZ ;  /* 0x0000001615127210 */ /* 0x004fc60007f1e0ff */
[----:B---3--:R-:W2:Y:S04]  /*5c690*/  LDL R25, [R1+0x1c] ;  /* 0x00001c0001197983 */ /* 0x008ea80000100800 */
[----:B----4-:R1:W-:Y:S04]  /*5c6a0*/  STL.64 [R1+0x2538], R6 ;  /* 0x0025380601007387 */ /* 0x0103e80000100a00 */
[----:B-1----:R0:W3:Y:S04]  /*5c6b0*/  LDL.64 R6, [R1+0xd90] ;  /* 0x000d900001067983 */ /* 0x0020e80000100a00 */
[----:B------:R1:W-:Y:S04]  /*5c6c0*/  STL [R1+0xd70], R18 ;  /* 0x000d701201007387 */ /* 0x0003e80000100800 */
[----:B-1----:R-:W3:Y:S01]  /*5c6d0*/  LDL.LU.64 R18, [R1+0x2568] ;  /* 0x0025680001127983 */ /* 0x002ee20000300a00 */
[----:B------:R-:W-:-:S05]  /*5c6e0*/  SHF.R.S32.HI R29, RZ, 0x1f, R29 ;  /* 0x0000001fff1d7819 */ /* 0x000fca000001141d */
[----:B---3--:R-:W-:Y:S01]  /*5c6f0*/  IMAD.X R7, R29, 0x1, R19, P3 ;  /* 0x000000011d077824 */ /* 0x008fe200018e0613 */
[----:B------:R-:W-:-:S04]  /*5c700*/  IADD3 R6, P3, R21, R23, RZ ;  /* 0x0000001715067210 */ /* 0x000fc80007f7e0ff */
[----:B------:R-:W-:Y:S04]  /*5c710*/  STL [R1+0xd94], R7 ;  /* 0x000d940701007387 */ /* 0x000fe80000100800 */
[----:B------:R-:W3:Y:S04]  /*5c720*/  LDL.LU R21, [R1+0x2564] ;  /* 0x0025640001157983 */ /* 0x000ee80000300800 */
[----:B------:R1:W-:Y:S04]  /*5c730*/  STL [R1+0x2550], R6 ;  /* 0x0025500601007387 */ /* 0x0003e80000100800 */
[----:B-1----:R0:W2:Y:S04]  /*5c740*/  LDL.64 R6, [R1+0xd70] ;  /* 0x000d700001067983 */ /* 0x0020a80000100a00 */
[----:B------:R-:W-:Y:S01]  /*5c750*/  STL.64 [R1+0x2548], R22 ;  /* 0x0025481601007387 */ /* 0x000fe20000100a00 */
[----:B--2---:R-:W-:Y:S01]  /*5c760*/  SHF.R.S32.HI R7, RZ, 0x1f, R25 ;  /* 0x0000001fff077819 */ /* 0x004fe20000011419 */
[----:B---3--:R-:W-:-:S05]  /*5c770*/  IMAD.X R25, R29, 0x1, R21, P2 ;  /* 0x000000011d197824 */ /* 0x008fca00010e0615 */
[----:B------:R1:W-:Y:S04]  /*5c780*/  STL [R1+0xd8c], R25 ;  /* 0x000d8c1901007387 */ /* 0x0003e80000100800 */
[----:B------:R-:W-:Y:S04]  /*5c790*/  STL [R1+0x20], R7 ;  /* 0x0000200701007387 */ /* 0x000fe80000100800 */
[----:B-1----:R0:W2:Y:S04]  /*5c7a0*/  LDL.LU R25, [R1+0x2560] ;  /* 0x0025600001197983 */ /* 0x0020a80000300800 */
[----:B------:R1:W-:Y:S04]  /*5c7b0*/  STL [R1+0x2534], R21 ;  /* 0x0025341501007387 */ /* 0x0003e80000100800 */
[----:B-1----:R-:W3:Y:S02]  /*5c7c0*/  LDL.LU R21, [R1+0x1c] ;  /* 0x00001c0001157983 */ /* 0x002ee40000300800 */
[----:B---3--:R-:W-:-:S05]  /*5c7d0*/  IADD3 R24, P2, R21, R18, RZ ;  /* 0x0000001215187210 */ /* 0x008fca0007f5e0ff */
[----:B------:R2:W-:Y:S04]  /*5c7e0*/  STL [R1+0xd48], R24 ;  /* 0x000d481801007387 */ /* 0x0005e80000100800 */
[----:B--2---:R-:W2:Y:S02]  /*5c7f0*/  LDL.LU.64 R24, [R1+0x2558] ;  /* 0x0025580001187983 */ /* 0x004ea40000300a00 */
[----:B--2---:R-:W-:-:S05]  /*5c800*/  IMAD.X R7, R29, 0x1, R24, P0 ;  /* 0x000000011d077824 */ /* 0x004fca00000e0618 */
[----:B------:R1:W-:Y:S04]  /*5c810*/  STL [R1+0xd74], R7 ;  /* 0x000d740701007387 */ /* 0x0003e80000100800 */
[----:B------:R-:W2:Y:S01]  /*5c820*/  LDL.LU R6, [R1+0x2550] ;  /* 0x0025500001067983 */ /* 0x000ea20000300800 */
[----:B------:R-:W-:-:S05]  /*5c830*/  IADD3 R22, P0, R21, R20, RZ ;  /* 0x0000001415167210 */ /* 0x000fca0007f1e0ff */
[----:B------:R3:W-:Y:S01]  /*5c840*/  STL [R1+0xd40], R22 ;  /* 0x000d401601007387 */ /* 0x0007e20000100800 */
[----:B-1----:R-:W-:-:S03]  /*5c850*/  IMAD.X R7, R29, 0x1, R25, P3 ;  /* 0x000000011d077824 */ /* 0x002fc600018e0619 */
[----:B---3--:R-:W3:Y:S04]  /*5c860*/  LDL.LU.64 R22, [R1+0x2548] ;  /* 0x0025480001167983 */ /* 0x008ee80000300a00 */
[----:B------:R-:W4:Y:S04]  /*5c870*/  LDL.LU R29, [R1+0x2540] ;  /* 0x00254000011d7983 */ /* 0x000f280000300800 */
[----:B--2---:R1:W-:Y:S04]  /*5c880*/  STL.64 [R1+0xd50], R6 ;  /* 0x000d500601007387 */ /* 0x0043e80000100a00 */
[----:B-1----:R-:W2:Y:S04]  /*5c890*/  LDL.LU.64 R6, [R1+0x2538] ;  /* 0x0025380001067983 */ /* 0x002ea80000300a00 */
[----:B------:R-:W-:Y:S04]  /*5c8a0*/  STL.64 [R1+0x2528], R24 ;  /* 0x0025281801007387 */ /* 0x000fe80000100a00 */
[----:B------:R1:W-:Y:S04]  /*5c8b0*/  STL [R1+0x2530], R25 ;  /* 0x0025301901007387 */ /* 0x0003e80000100800 */
[----:B-1----:R0:W2:Y:S04]  /*5c8c0*/  LDL.64 R24, [R1+0xd40] ;  /* 0x000d400001187983 */ /* 0x0020a80000100a00 */
[----:B------:R1:W-:Y:S04]  /*5c8d0*/  STL [R1+0x2510], R14 ;  /* 0x0025100e01007387 */ /* 0x0003e80000100800 */
[----:B-1----:R-:W4:Y:S04]  /*5c8e0*/  LDL.LU R14, [R1+0x20] ;  /* 0x00002000010e7983 */ /* 0x002f280000300800 */
[----:B------:R1:W-:Y:S04]  /*5c8f0*/  STL.64 [R1+0x2508], R26 ;  /* 0x0025081a01007387 */ /* 0x0003e80000100a00 */
[----:B-1----:R0:W4:Y:S04]  /*5c900*/  LDL.64 R26, [R1+0xd48] ;  /* 0x000d4800011a7983 */ /* 0x0021280000100a00 */
[----:B------:R3:W-:Y:S04]  /*5c910*/  STL.64 [R1+0x2518], R16 ;  /* 0x0025181001007387 */ /* 0x0007e80000100a00 */
[----:B------:R1:W-:Y:S01]  /*5c920*/  STL [R1+0x2520], R17 ;  /* 0x0025201101007387 */ /* 0x0003e20000100800 */
[C---:B---3--:R-:W-:Y:S01]  /*5c930*/  IADD3 R16, P3, R21.reuse, R22, RZ ;  /* 0x0000001615107210 */ /* 0x048fe20007f7e0ff */
[----:B----4-:R-:W-:Y:S01]  /*5c940*/  IMAD.X R27, R14, 0x1, R19, P2 ;  /* 0x000000010e1b7824 */ /* 0x010fe200010e0613 */
[----:B------:R-:W-:-:S04]  /*5c950*/  IADD3 R26, P2, R21, R23, RZ ;  /* 0x00000017151a7210 */ /* 0x000fc80007f5e0ff */
[----:B------:R-:W-:Y:S04]  /*5c960*/  STL [R1+0xd4c], R27 ;  /* 0x000d4c1b01007387 */ /* 0x000fe80000100800 */
[----:B------:R-:W2:Y:S01]  /*5c970*/  LDL.LU R21, [R1+0x2534] ;  /* 0x0025340001157983 */ /* 0x000ea20000300800 */
[----:B-1----:R-:W-:Y:S01]  /*5c980*/  SHF.R.S32.HI R17, RZ, 0x1f, R29 ;  /* 0x0000001fff117819 */ /* 0x002fe2000001141d */
[----:B--2---:R-:W-:-:S05]  /*5c990*/  IMAD.X R25, R14, 0x1, R21, P0 ;  /* 0x000000010e197824 */ /* 0x004fca00000e0615 */
[----:B------:R1:W-:Y:S04]  /*5c9a0*/  STL [R1+0xd44], R25 ;  /* 0x000d441901007387 */ /* 0x0003e80000100800 */
[----:B------:R-:W-:Y:S04]  /*5c9b0*/  STL [R1+0x1c], R17 ;  /* 0x00001c1101007387 */ /* 0x000fe80000100800 */
[----:B-1----:R0:W2:Y:S01]  /*5c9c0*/  LDL.LU R25, [R1+0x2530] ;  /* 0x0025300001197983 */ /* 0x0020a20000300800 */
[----:B------:R-:W-:-:S05]  /*5c9d0*/  IADD3 R24, P0, R29, R18, RZ ;  /* 0x000000121d187210 */ /* 0x000fca0007f1e0ff */
[----:B------:R2:W-:Y:S04]  /*5c9e0*/  STL [R1+0xd08], R24 ;  /* 0x000d081801007387 */ /* 0x0005e80000100800 */
[----:B--2---:R-:W2:Y:S02]  /*5c9f0*/  LDL.LU.64 R24, [R1+0x2528] ;  /* 0x0025280001187983 */ /* 0x004ea40000300a00 */
[----:B--2---:R-:W-:-:S05]  /*5ca00*/  IMAD.X R17, R14, 0x1, R24, P3 ;  /* 0x000000010e117824 */ /* 0x004fca00018e0618 */
[----:B------:R1:W-:Y:S04]  /*5ca10*/  STL.64 [R1+0xd30], R16 ;  /* 0x000d301001007387 */ /* 0x0003e80000100a00 */
[----:B-1----:R0:W2:Y:S01]  /*5ca20*/  LDL.LU R17, [R1+0x2520] ;  /* 0x0025200001117983 */ /* 0x0020a20000300800 */
[----:B------:R-:W-:Y:S01]  /*5ca30*/  IADD3 R16, P3, R29, R20, RZ ;  /* 0x000000141d107210 */ /* 0x000fe20007f7e0ff */
[----:B------:R-:W-:-:S04]  /*5ca40*/  IMAD.X R27, R14, 0x1, R25, P2 ;  /* 0x000000010e1b7824 */ /* 0x000fc800010e0619 */
[----:B------:R2:W-:Y:S04]  /*5ca50*/  STL [R1+0xd00], R16 ;  /* 0x000d001001007387 */ /* 0x0005e80000100800 */
[----:B--2---:R-:W2:Y:S04]  /*5ca60*/  LDL.LU.64 R16, [R1+0x2518] ;  /* 0x0025180001107983 */ /* 0x004ea80000300a00 */
[----:B------:R-:W3:Y:S04]  /*5ca70*/  LDL.LU R14, [R1+0x2510] ;  /* 0x00251000010e7983 */ /* 0x000ee80000300800 */
[----:B------:R1:W-:Y:S04]  /*5ca80*/  STL.64 [R1+0xd10], R26 ;  /* 0x000d101a01007387 */ /* 0x0003e80000100a00 */
[----:B-1----:R-:W4:Y:S04]  /*5ca90*/  LDL.LU.64 R26, [R1+0x2508] ;  /* 0x00250800011a7983 */ /* 0x002f280000300a00 */
[----:B------:R1:W-:Y:S04]  /*5caa0*/  STL.64 [R1+0x24f8], R24 ;  /* 0x0024f81801007387 */ /* 0x0003e80000100a00 */
[----:B-1----:R-:W3:Y:S04]  /*5cab0*/  LDL R24, [R1+0x14] ;  /* 0x0000140001187983 */ /* 0x002ee80000100800 */
[----:B----4-:R-:W-:Y:S04]  /*5cac0*/  STL.64 [R1+0x24f0], R26 ;  /* 0x0024f01a01007387 */ /* 0x010fe80000100a00 */
[----:B--2---:R1:W-:Y:S04]  /*5cad0*/  STL.64 [R1+0x2500], R16 ;  /* 0x0025001001007387 */ /* 0x0043e80000100a00 */
[----:B-1----:R0:W2:Y:S04]  /*5cae0*/  LDL.64 R16, [R1+0xd00] ;  /* 0x000d000001107983 */ /* 0x0020a80000100a00 */
[----:B---3--:R-:W-:Y:S04]  /*5caf0*/  STL.64 [R1+0x24d8], R14 ;  /* 0x0024d80e01007387 */ /* 0x008fe80000100a00 */
[----:B------:R1:W-:Y:S04]  /*5cb00*/  STL [R1+0x24e0], R15 ;  /* 0x0024e00f01007387 */ /* 0x0003e80000100800 */
[----:B-1----:R0:W3:Y:S01]  /*5cb10*/  LDL.64 R14, [R1+0xd08] ;  /* 0x000d0800010e7983 */ /* 0x0020e20000100a00 */
[----:B--2---:R-:W-:-:S05]  /*5cb20*/  SHF.R.S32.HI R17, RZ, 0x1f, R29 ;  /* 0x0000001fff117819 */ /* 0x004fca000001141d */
[----:B---3--:R-:W-:-:S05]  /*5cb30*/  IMAD.X R15, R17, 0x1, R19, P0 ;  /* 0x00000001110f7824 */ /* 0x008fca00000e0613 */
[----:B------:R1:W-:Y:S04]  /*5cb40*/  STL [R1+0xd0c], R15 ;  /* 0x000d0c0f01007387 */ /* 0x0003e80000100800 */
[----:B------:R-:W-:Y:S04]  /*5cb50*/  STL.64 [R1+0x24e8], R22 ;  /* 0x0024e81601007387 */ /* 0x000fe80000100a00 */
[----:B-1----:R-:W2:Y:S01]  /*5cb60*/  LDL.LU R15, [R1+0x1c] ;  /* 0x00001c00010f7983 */ /* 0x002ea20000300800 */
[C---:B------:R-:W-:Y:S02]  /*5cb70*/  IADD3 R26, P2, R29.reuse, R22, RZ ;  /* 0x000000161d1a7210 */ /* 0x040fe40007f5e0ff */
[----:B------:R-:W-:-:S02]  /*5cb80*/  IADD3 R14, P0, R29, R23, RZ ;  /* 0x000000171d0e7210 */ /* 0x000fc40007f1e0ff */
[----:B------:R-:W-:Y:S01]  /*5cb90*/  SHF.R.S32.HI R29, RZ, 0x1f, R24 ;  /* 0x0000001fff1d7819 */ /* 0x000fe20000011418 */
[----:B--2---:R-:W-:Y:S01]  /*5cba0*/  IMAD.X R17, R15, 0x1, R21, P3 ;  /* 0x000000010f117824 */ /* 0x004fe200018e0615 */
[----:B------:R-:W-:-:S04]  /*5cbb0*/  IADD3 R24, P3, R24, R18, RZ ;  /* 0x0000001218187210 */ /* 0x000fc80007f7e0ff */
[----:B------:R1:W-:Y:S04]  /*5cbc0*/  STL [R1+0xd04], R17 ;  /* 0x000d041101007387 */ /* 0x0003e80000100800 */
[----:B-1----:R-:W2:Y:S04]  /*5cbd0*/  LDL.LU.64 R16, [R1+0x2500] ;  /* 0x0025000001107983 */ /* 0x002ea80000300a00 */
[----:B------:R1:W-:Y:S04]  /*5cbe0*/  STL [R1+0xcc8], R24 ;  /* 0x000cc81801007387 */ /* 0x0003e80000100800 */
[----:B-1----:R-:W3:Y:S02]  /*5cbf0*/  LDL.LU.64 R24, [R1+0x24f8] ;  /* 0x0024f80001187983 */ /* 0x002ee40000300a00 */
[----:B---3--:R-:W-:-:S05]  /*5cc00*/  IMAD.X R27, R15, 0x1, R24, P2 ;  /* 0x000000010f1b7824 */ /* 0x008fca00010e0618 */
[----:B------:R1:W-:Y:S04]  /*5cc10*/  STL.64 [R1+0xcf0], R26 ;  /* 0x000cf01a01007387 */ /* 0x0003e80000100a00 */
[----:B-1----:R-:W3:Y:S04]  /*5cc20*/  LDL.LU.64 R26, [R1+0x24f0] ;  /* 0x0024f000011a7983 */ /* 0x002ee80000300a00 */
[----:B---3--:R1:W-:Y:S04]  /*5cc30*/  STL.64 [R1+0x24c8], R26 ;  /* 0x0024c81a01007387 */ /* 0x0083e80000100a00 */
[----:B-1----:R-:W3:Y:S04]  /*5cc40*/  LDL.LU R26, [R1+0x14] ;  /* 0x00001400011a7983 */ /* 0x002ee80000300800 */
[----:B--2---:R1:W-:Y:S01]  /*5cc50*/  STL.64 [R1+0x24d0], R16 ;  /* 0x0024d01001007387 */ /* 0x0043e20000100a00 */
[----:B------:R-:W-:-:S03]  /*5cc60*/  IMAD.X R15, R15, 0x1, R25, P0 ;  /* 0x000000010f0f7824 */ /* 0x000fc600000e0619 */
[----:B-1----:R0:W2:Y:S01]  /*5cc70*/  LDL.64 R16, [R1+0xcc8] ;  /* 0x000cc80001107983 */ /* 0x0020a20000100a00 */
[----:B---3--:R-:W-:-:S05]  /*5cc80*/  IADD3 R22, P2, R26, R20, RZ ;  /* 0x000000141a167210 */ /* 0x008fca0007f5e0ff */
[----:B------:R1:W-:Y:S04]  /*5cc90*/  STL [R1+0xcc0], R22 ;  /* 0x000cc01601007387 */ /* 0x0003e80000100800 */
[----:B-1----:R-:W3:Y:S04]  /*5cca0*/  LDL.LU.64 R22, [R1+0x24e8] ;  /* 0x0024e80001167983 */ /* 0x002ee80000300a00 */
[----:B------:R1:W-:Y:S04]  /*5ccb0*/  STL.64 [R1+0xcd0], R14 ;  /* 0x000cd00e01007387 */ /* 0x0003e80000100a00 */
[----:B-1----:R0:W4:Y:S01]  /*5ccc0*/  LDL.LU R15, [R1+0x24e0] ;  /* 0x0024e000010f7983 */ /* 0x0021220000300800 */
[----:B--2---:R-:W-:Y:S01]  /*5ccd0*/  IMAD.X R17, R29, 0x1, R19, P3 ;  /* 0x000000011d117824 */ /* 0x004fe200018e0613 */
[----:B---3--:R-:W-:-:S02]  /*5cce0*/  IADD3 R14, P0, R26, R22, RZ ;  /* 0x000000161a0e7210 */ /* 0x008fc40007f1e0ff */
[----:B------:R-:W-:-:S03]  /*5ccf0*/  IADD3 R26, P3, R26, R23, RZ ;  /* 0x000000171a1a7210 */ /* 0x000fc60007f7e0ff */
[----:B------:R4:W-:Y:S04]  /*5cd00*/  STL [R1+0xcb0], R14 ;  /* 0x000cb00e01007387 */ /* 0x0009e80000100800 */
[----:B----4-:R-:W2:Y:S04]  /*5cd10*/  LDL.LU.64 R14, [R1+0x24d8] ;  /* 0x0024d800010e7983 */ /* 0x010ea80000300a00 */
[----:B------:R1:W-:Y:S04]  /*5cd20*/  STL [R1+0xccc], R17 ;  /* 0x000ccc1101007387 */ /* 0x0003e80000100800 */
[----:B-1----:R-:W3:Y:S04]  /*5cd30*/  LDL.LU.64 R16, [R1+0x24d0] ;  /* 0x0024d00001107983 */ /* 0x002ee80000300a00 */
[----:B------:R1:W-:Y:S04]  /*5cd40*/  STL [R1+0xc90], R26 ;  /* 0x000c901a01007387 */ /* 0x0003e80000100800 */
[----:B-1----:R-:W4:Y:S04]  /*5cd50*/  LDL.LU.64 R26, [R1+0x24c8] ;  /* 0x0024c800011a7983 */ /* 0x002f280000300a00 */
[----:B------:R1:W-:Y:S04]  /*5cd60*/  STL.64 [R1+0x24b8], R22 ;  /* 0x0024b81601007387 */ /* 0x0003e80000100a00 */
[----:B-1----:R-:W2:Y:S04]  /*5cd70*/  LDL.64 R22, [R1+0xc90] ;  /* 0x000c900001167983 */ /* 0x002ea80000100a00 */
[----:B--2---:R-:W-:Y:S04]  /*5cd80*/  STL [R1+0x24c0], R22 ;  /* 0x0024c01601007387 */ /* 0x004fe80000100800 */
[----:B------:R1:W-:Y:S04]  /*5cd90*/  STL [R1+0x24c4], R23 ;  /* 0x0024c41701007387 */ /* 0x0003e80000100800 */
[----:B-1----:R0:W2:Y:S04]  /*5cda0*/  LDL.64 R22, [R1+0xcb0] ;  /* 0x000cb00001167983 */ /* 0x0020a80000100a00 */
[----:B--2---:R-:W2:Y:S04]  /*5cdb0*/  LDL R23, [R1+0x10] ;  /* 0x0000100001177983 */ /* 0x004ea80000100800 */
[----:B------:R1:W-:Y:S04]  /*5cdc0*/  STL.64 [R1+0x24a8], R6 ;  /* 0x0024a80601007387 */ /* 0x0003e80000100a00 */
[----:B-1----:R0:W3:Y:S04]  /*5cdd0*/  LDL.64 R6, [R1+0xcc0] ;  /* 0x000cc00001067983 */ /* 0x0020e80000100a00 */
[----:B------:R2:W-:Y:S04]  /*5cde0*/  STL.64 [R1+0x24b0], R10 ;  /* 0x0024b00a01007387 */ /* 0x0005e80000100a00 */
[----:B------:R1:W-:Y:S01]  /*5cdf0*/  STL [R1+0x24a0], R21 ;  /* 0x0024a01501007387 */ /* 0x0003e20000100800 */
[----:B--2---:R-:W-:-:S05]  /*5ce00*/  SHF.R.S32.HI R10, RZ, 0x1f, R23 ;  /* 0x0000001fff0a7819 */ /* 0x004fca0000011417 */
[----:B------:R-:W-:Y:S01]  /*5ce10*/  STL [R1+0x14], R10 ;  /* 0x0000140a01007387 */ /* 0x000fe20000100800 */
[----:B---3--:R-:W-:-:S03]  /*5ce20*/  IMAD.X R7, R29, 0x1, R21, P2 ;  /* 0x000000011d077824 */ /* 0x008fc600010e0615 */
[----:B-1----:R-:W2:Y:S01]  /*5ce30*/  LDL.LU R21, [R1+0x10] ;  /* 0x0000100001157983 */ /* 0x002ea20000300800 */
[----:B------:R-:W-:-:S03]  /*5ce40*/  IMAD.X R23, R29, 0x1, R24, P0 ;  /* 0x000000011d177824 */ /* 0x000fc600000e0618 */
[----:B------:R1:W-:Y:S04]  /*5ce50*/  STL [R1+0xcc4], R7 ;  /* 0x000cc40701007387 */ /* 0x0003e80000100800 */
[----:B-1----:R-:W3:Y:S04]  /*5ce60*/  LDL R7, [R1+0x14] ;  /* 0x0000140001077983 */ /* 0x002ee80000100800 */
[----:B------:R1:W-:Y:S04]  /*5ce70*/  STL [R1+0xcb4], R23 ;  /* 0x000cb41701007387 */ /* 0x0003e80000100800 */
[----:B-1----:R0:W4:Y:S01]  /*5ce80*/  LDL.LU R23, [R1+0x24c4] ;  /* 0x0024c40001177983 */ /* 0x0021220000300800 */
[----:B--2---:R-:W-:-:S05]  /*5ce90*/  IADD3 R22, P0, R21, R20, RZ ;  /* 0x0000001415167210 */ /* 0x004fca0007f1e0ff */
[----:B------:R1:W-:Y:S04]  /*5cea0*/  STL [R1+0xc80], R22 ;  /* 0x000c801601007387 */ /* 0x0003e80000100800 */
[----:B-1----:R0:W2:Y:S01]  /*5ceb0*/  LDL.LU R22, [R1+0x24c0] ;  /* 0x0024c00001167983 */ /* 0x0020a20000300800 */
[----:B----4-:R-:W-:-:S05]  /*5cec0*/  IMAD.X R23, R29, 0x1, R25, P3 ;  /* 0x000000011d177824 */ /* 0x010fca00018e0619 */
[----:B------:R2:W-:Y:S04]  /*5ced0*/  STL [R1+0xc94], R23 ;  /* 0x000c941701007387 */ /* 0x0005e80000100800 */
[----:B--2---:R-:W2:Y:S01]  /*5cee0*/  LDL.LU.64 R22, [R1+0x24b8] ;  /* 0x0024b80001167983 */ /* 0x004ea20000300a00 */
[----:B------:R-:W-:-:S03]  /*5cef0*/  IADD3 R6, P2, R21, R18, RZ ;  /* 0x0000001215067210 */ /* 0x000fc60007f5e0ff */
[----:B------:R-:W4:Y:S02]  /*5cf00*/  LDL R29, [R1+0xc] ;  /* 0x00000c00011d7983 */ /* 0x000f240000100800 */
[----:B---3--:R-:W-:Y:S01]  /*5cf10*/  IMAD.X R7, R7, 0x1, R19, P2 ;  /* 0x0000000107077824 */ /* 0x008fe200010e0613 */
[----:B--2---:R-:W-:-:S05]  /*5cf20*/  IADD3 R10, P3, R21, R22, RZ ;  /* 0x00000016150a7210 */ /* 0x004fca0007f7e0ff */
[----:B------:R1:W-:Y:S04]  /*5cf30*/  STL [R1+0xc70], R10 ;  /* 0x000c700a01007387 */ /* 0x0003e80000100800 */
[----:B-1----:R-:W2:Y:S04]  /*5cf40*/  LDL.LU.64 R10, [R1+0x24b0] ;  /* 0x0024b000010a7983 */ /* 0x002ea80000300a00 */
[----:B------:R1:W-:Y:S04]  /*5cf50*/  STL.64 [R1+0xc88], R6 ;  /* 0x000c880601007387 */ /* 0x0003e80000100a00 */
[----:B-1----:R-:W3:Y:S04]  /*5cf60*/  LDL.LU.64 R6, [R1+0x24a8] ;  /* 0x0024a80001067983 */ /* 0x002ee80000300a00 */
[----:B---3--:R1:W-:Y:S04]  /*5cf70*/  STL.64 [R1+0x2498], R6 ;  /* 0x0024980601007387 */ /* 0x0083e80000100a00 */
[----:B-1----:R0:W3:Y:S02]  /*5cf80*/  LDL.64 R6, [R1+0xc70] ;  /* 0x000c700001067983 */ /* 0x0020e40000100a00 */
[----:B---3--:R-:W-:-:S02]  /*5cf90*/  IMAD.MOV.U32 R7, RZ, RZ, R21 ;  /* 0x000000ffff077224 */ /* 0x008fc400078e0015 */
[----:B------:R-:W3:Y:S04]  /*5cfa0*/  LDL.LU R21, [R1+0x24a0] ;  /* 0x0024a00001157983 */ /* 0x000ee80000300800 */
[----:B--2---:R-:W-:Y:S04]  /*5cfb0*/  STL.64 [R1+0x2488], R10 ;  /* 0x0024880a01007387 */ /* 0x004fe80000100a00 */
[----:B------:R1:W-:Y:S04]  /*5cfc0*/  STL.64 [R1+0x2478], R14 ;  /* 0x0024780e01007387 */ /* 0x0003e80000100a00 */
[----:B-1----:R0:W3:Y:S04]  /*5cfd0*/  LDL.64 R14, [R1+0xc80] ;  /* 0x000c8000010e7983 */ /* 0x0020e80000100a00 */
[----:B------:R-:W-:Y:S04]  /*5cfe0*/  STL.64 [R1+0x2490], R22 ;  /* 0x0024901601007387 */ /* 0x000fe80000100a00 */
[----:B------:R-:W3:Y:S02]  /*5cff0*/  LDL.LU R11, [R1+0x14] ;  /* 0x00001400010b7983 */ /* 0x000ee40000300800 */
[----:B---3--:R-:W-:-:S05]  /*5d000*/  IMAD.X R15, R11, 0x1, R21, P0 ;  /* 0x000000010b0f7824 */ /* 0x008fca00000e0615 */
[----:B------:R-:W-:Y:S04]  /*5d010*/  STL [R1+0xc84], R15 ;  /* 0x000c840f01007387 */ /* 0x000fe80000100800 */
[----:B------:R-:W-:Y:S04]  /*5d020*/  STL.64 [R1+0x2480], R26 ;  /* 0x0024801a01007387 */ /* 0x000fe80000100a00 */
[----:B------:R1:W-:Y:S04]  /*5d030*/  STL.64 [R1+0x2470], R12 ;  /* 0x0024700c01007387 */ /* 0x0003e80000100a00 */
[----:B-1----:R-:W2:Y:S01]  /*5d040*/  LDL.LU R12, [R1+0xc] ;  /* 0x00000c00010c7983 */ /* 0x002ea20000300800 */
[----:B------:R-:W-:Y:S01]  /*5d050*/  IADD3 R10, P2, R7, R23, RZ ;  /* 0x00000017070a7210 */ /* 0x000fe20007f5e0ff */
[----:B------:R-:W-:-:S05]  /*5d060*/  IMAD.X R7, R11, 0x1, R24, P3 ;  /* 0x000000010b077824 */ /* 0x000fca00018e0618 */
[----:B------:R1:W-:Y:S04]  /*5d070*/  STL [R1+0xc74], R7 ;  /* 0x000c740701007387 */ /* 0x0003e80000100800 */
[----:B-1----:R-:W3:Y:S01]  /*5d080*/  LDL.LU.64 R6, [R1+0x2498] ;  /* 0x0024980001067983 */ /* 0x002ee20000300a00 */
[----:B--2---:R-:W-:-:S05]  /*5d090*/  IADD3 R22, P3, R12, R20, RZ ;  /* 0x000000140c167210 */ /* 0x004fca0007f7e0ff */
[----:B------:R1:W-:Y:S04]  /*5d0a0*/  STL [R1+0xc40], R22 ;  /* 0x000c401601007387 */ /* 0x0003e80000100800 */
[----:B-1----:R-:W2:Y:S01]  /*5d0b0*/  LDL.LU.64 R22, [R1+0x2490] ;  /* 0x0024900001167983 */ /* 0x002ea20000300a00 */
[----:B----4-:R-:W-:Y:S02]  /*5d0c0*/  SHF.R.S32.HI R29, RZ, 0x1f, R29 ;  /* 0x0000001fff1d7819 */ /* 0x010fe4000001141d */
[----:B------:R-:W-:Y:S01]  /*5d0d0*/  IADD3 R14, P0, R12, R18, RZ ;  /* 0x000000120c0e7210 */ /* 0x000fe20007f1e0ff */
[----:B------:R-:W-:-:S04]  /*5d0e0*/  IMAD.X R11, R11, 0x1, R25, P2 ;  /* 0x000000010b0b7824 */ /* 0x000fc800010e0619 */
[----:B------:R-:W-:Y:S01]  /*5d0f0*/  IMAD.X R15, R29, 0x1, R19, P0 ;  /* 0x000000011d0f7824 */ /* 0x000fe200000e0613 */
[----:B------:R1:W-:Y:S04]  /*5d100*/  STL.64 [R1+0xc50], R10 ;  /* 0x000c500a01007387 */ /* 0x0003e80000100a00 */
[----:B-1----:R-:W4:Y:S01]  /*5d110*/  LDL.LU.64 R10, [R1+0x2488] ;  /* 0x00248800010a7983 */ /* 0x002f220000300a00 */
[----:B--2---:R-:W-:-:S05]  /*5d120*/  IADD3 R26, P2, R12, R22, RZ ;  /* 0x000000160c1a7210 */ /* 0x004fca0007f5e0ff */
[----:B------:R1:W-:Y:S04]  /*5d130*/  STL [R1+0xc30], R26 ;  /* 0x000c301a01007387 */ /* 0x0003e80000100800 */
[----:B-1----:R-:W2:Y:S04]  /*5d140*/  LDL.LU.64 R26, [R1+0x2480] ;  /* 0x00248000011a7983 */ /* 0x002ea80000300a00 */
[----:B------:R1:W-:Y:S04]  /*5d150*/  STL.64 [R1+0xc48], R14 ;  /* 0x000c480e01007387 */ /* 0x0003e80000100a00 */
[----:B-1----:R-:W3:Y:S01]  /*5d160*/  LDL.LU.64 R14, [R1+0x2478] ;  /* 0x00247800010e7983 */ /* 0x002ee20000300a00 */
[----:B------:R-:W-:-:S03]  /*5d170*/  IADD3 R12, P0, R12, R23, RZ ;  /* 0x000000170c0c7210 */ /* 0x000fc60007f1e0ff */
[----:B---3--:R-:W-:Y:S04]  /*5d180*/  STL.64 [R1+0x2460], R14 ;  /* 0x0024600e01007387 */ /* 0x008fe80000100a00 */
[----:B------:R1:W-:Y:S04]  /*5d190*/  STL [R1+0x2468], R15 ;  /* 0x0024680f01007387 */ /* 0x0003e80000100800 */
[----:B-1----:R0:W3:Y:S04]  /*5d1a0*/  LDL.64 R14, [R1+0xc30] ;  /* 0x000c3000010e7983 */ /* 0x0020e80000100a00 */
[----:B------:R1:W-:Y:S04]  /*5d1b0*/  STL [R1+0xc10], R12 ;  /* 0x000c100c01007387 */ /* 0x0003e80000100800 */
[----:B-1----:R-:W4:Y:S04]  /*5d1c0*/  LDL.LU.64 R12, [R1+0x2470] ;  /* 0x00247000010c7983 */ /* 0x002f280000300a00 */
[----:B------:R1:W-:Y:S04]  /*5d1d0*/  STL.64 [R1+0x2458], R22 ;  /* 0x0024581601007387 */ /* 0x0003e80000100a00 */
[----:B-1----:R0:W2:Y:S04]  /*5d1e0*/  LDL.64 R22, [R1+0xc10] ;  /* 0x000c100001167983 */ /* 0x0020a80000100a00 */
[----:B----4-:R-:W-:Y:S04]  /*5d1f0*/  STL.64 [R1+0x2450], R12 ;  /* 0x0024500c01007387 */ /* 0x010fe80000100a00 */
[----:B------:R1:W-:Y:S04]  /*5d200*/  STL.64 [R1+0x2440], R6 ;  /* 0x0024400601007387 */ /* 0x0003e80000100a00 */
[----:B-1----:R-:W4:Y:S04]  /*5d210*/  LDL.LU R6, [R1+0x8] ;  /* 0x0000080001067983 */ /* 0x002f280000300800 */
[----:B------:R1:W-:Y:S04]  /*5d220*/  STL.64 [R1+0x2448], R4 ;  /* 0x0024480401007387 */ /* 0x0003e80000100a00 */
[----:B-1----:R0:W2:Y:S01]  /*5d230*/  LDL.64 R4, [R1+0xc40] ;  /* 0x000c400001047983 */ /* 0x0020a20000100a00 */
[----:B---3--:R-:W-:Y:S01]  /*5d240*/  IMAD.X R15, R29, 0x1, R24, P2 ;  /* 0x000000011d0f7824 */ /* 0x008fe200010e0618 */
[----:B----4-:R-:W-:-:S05]  /*5d250*/  SHF.R.S32.HI R12, RZ, 0x1f, R6 ;  /* 0x0000001fff0c7819 */ /* 0x010fca0000011406 */
[----:B------:R-:W-:Y:S01]  /*5d260*/  STL [R1+0xc], R12 ;  /* 0x00000c0c01007387 */ /* 0x000fe20000100800 */
[----:B--2---:R-:W-:-:S05]  /*5d270*/  IMAD.X R5, R29, 0x1, R21, P3 ;  /* 0x000000011d057824 */ /* 0x004fca00018e0615 */
[----:B------:R-:W-:Y:S04]  /*5d280*/  STL [R1+0xc44], R5 ;  /* 0x000c440501007387 */ /* 0x000fe80000100800 */
[----:B------:R1:W-:Y:S04]  /*5d290*/  STL [R1+0xc34], R15 ;  /* 0x000c340f01007387 */ /* 0x0003e80000100800 */
[----:B-1----:R0:W2:Y:S01]  /*5d2a0*/  LDL.LU R15, [R1+0x2468] ;  /* 0x00246800010f7983 */ /* 0x0020a20000300800 */
[----:B------:R-:W-:Y:S01]  /*5d2b0*/  IADD3 R14, P2, R6, R20, RZ ;  /* 0x00000014060e7210 */ /* 0x000fe20007f5e0ff */
[----:B------:R-:W-:-:S04]  /*5d2c0*/  IMAD.X R23, R29, 0x1, R25, P0 ;  /* 0x000000011d177824 */ /* 0x000fc800000e0619 */
[----:B------:R2:W-:Y:S04]  /*5d2d0*/  STL [R1+0xc00], R14 ;  /* 0x000c000e01007387 */ /* 0x0005e80000100800 */
[----:B--2---:R-:W2:Y:S04]  /*5d2e0*/  LDL.LU.64 R14, [R1+0x2460] ;  /* 0x00246000010e7983 */ /* 0x004ea80000300a00 */
[----:B------:R1:W-:Y:S04]  /*5d2f0*/  STL [R1+0xc14], R23 ;  /* 0x000c141701007387 */ /* 0x0003e80000100800 */
[----:B-1----:R-:W3:Y:S04]  /*5d300*/  LDL.LU.64 R22, [R1+0x2458] ;  /* 0x0024580001167983 */ /* 0x002ee80000300a00 */
[----:B------:R-:W4:Y:S01]  /*5d310*/  LDL.LU R29, [R1+0x4c] ;  /* 0x00004c00011d7983 */ /* 0x000f220000300800 */
[----:B------:R-:W-:-:S02]  /*5d320*/  IADD3 R4, P3, R6, R18, RZ ;  /* 0x0000001206047210 */ /* 0x000fc40007f7e0ff */
[----:B------:R-:W-:-:S05]  /*5d330*/  SHF.R.S32.HI R5, RZ, 0x1f, R6 ;  /* 0x0000001fff057819 */ /* 0x000fca0000011406 */
[----:B------:R-:W-:Y:S01]  /*5d340*/  IMAD.X R5, R5, 0x1, R19, P3 ;  /* 0x0000000105057824 */ /* 0x000fe200018e0613 */
[C---:B---3--:R-:W-:Y:S01]  /*5d350*/  IADD3 R12, P0, R6.reuse, R22, RZ ;  /* 0x00000016060c7210 */ /* 0x048fe20007f1e0ff */
[----:B----4-:R-:W-:Y:S01]  /*5d360*/  STL [R1+0x23f0], R29 ;  /* 0x0023f01d01007387 */ /* 0x010fe20000100800 */
[----:B------:R-:W-:-:S03]  /*5d370*/  IADD3 R6, P3, R6, R23, RZ ;  /* 0x0000001706067210 */ /* 0x000fc60007f7e0ff */
[----:B------:R1:W-:Y:S04]  /*5d380*/  STL [R1+0xbf0], R12 ;  /* 0x000bf00c01007387 */ /* 0x0003e80000100800 */
[----:B-1----:R-:W3:Y:S04]  /*5d390*/  LDL.LU.64 R12, [R1+0x2450] ;  /* 0x00245000010c7983 */ /* 0x002ee80000300a00 */
[----:B------:R1:W-:Y:S04]  /*5d3a0*/  STL.64 [R1+0xc08], R4 ;  /* 0x000c080401007387 */ /* 0x0003e80000100a00 */
[----:B-1----:R-:W4:Y:S04]  /*5d3b0*/  LDL.LU.64 R4, [R1+0x2448] ;  /* 0x0024480001047983 */ /* 0x002f280000300a00 */
[----:B------:R1:W-:Y:S04]  /*5d3c0*/  STL [R1+0xbd0], R6 ;  /* 0x000bd00601007387 */ /* 0x0003e80000100800 */
[----:B-1----:R-:W4:Y:S04]  /*5d3d0*/  LDL.LU.64 R6, [R1+0x2440] ;  /* 0x0024400001067983 */ /* 0x002f280000300a00 */
[----:B------:R1:W-:Y:S04]  /*5d3e0*/  STL.64 [R1+0x2438], R22 ;  /* 0x0024381601007387 */ /* 0x0003e80000100a00 */
[----:B-1----:R0:W2:Y:S04]  /*5d3f0*/  LDL.64 R22, [R1+0xbd0] ;  /* 0x000bd00001167983 */ /* 0x0020a80000100a00 */
[----:B--2---:R-:W2:Y:S04]  /*5d400*/  LDL.LU R23, [R1+0xc] ;  /* 0x00000c0001177983 */ /* 0x004ea80000300800 */
[----:B------:R1:W-:Y:S04]  /*5d410*/  STL.64 [R1+0x2428], R10 ;  /* 0x0024280a01007387 */ /* 0x0003e80000100a00 */
[----:B------:R-:W3:Y:S04]  /*5d420*/  LDL R29, [R1+0x38] ;  /* 0x00003800011d7983 */ /* 0x000ee80000100800 */
[----:B-1----:R0:W2:Y:S04]  /*5d430*/  LDL.64 R10, [R1+0xc00] ;  /* 0x000c0000010a7983 */ /* 0x0020a80000100a00 */
[----:B---3--:R1:W-:Y:S04]  /*5d440*/  STL.64 [R1+0x2420], R28 ;  /* 0x0024201c01007387 */ /* 0x0083e80000100a00 */
[----:B-1----:R-:W3:Y:S04]  /*5d450*/  LDL.LU R28, [R1+0x4] ;  /* 0x00000400011c7983 */ /* 0x002ee80000300800 */
[----:B------:R-:W-:Y:S04]  /*5d460*/  STL.64 [R1+0x2430], R14 ;  /* 0x0024300e01007387 */ /* 0x000fe80000100a00 */
[----:B------:R1:W-:Y:S04]  /*5d470*/  STL.64 [R1+0x2418], R12 ;  /* 0x0024180c01007387 */ /* 0x0003e80000100a00 */
[----:B-1----:R0:W3:Y:S01]  /*5d480*/  LDL.64 R12, [R1+0xbf0] ;  /* 0x000bf000010c7983 */ /* 0x0020e20000100a00 */
[----:B--2---:R-:W-:Y:S01]  /*5d490*/  IMAD.X R11, R23, 0x1, R21, P2 ;  /* 0x00000001170b7824 */ /* 0x004fe200010e0615 */
[----:B---3--:R-:W-:-:S05]  /*5d4a0*/  SHF.R.S32.HI R13, RZ, 0x1f, R28 ;  /* 0x0000001fff0d7819 */ /* 0x008fca000001141c */
[----:B------:R1:W-:Y:S04]  /*5d4b0*/  STL [R1+0x8], R13 ;  /* 0x0000080d01007387 */ /* 0x0003e80000100800 */
[----:B------:R-:W-:Y:S01]  /*5d4c0*/  STL [R1+0xc04], R11 ;  /* 0x000c040b01007387 */ /* 0x000fe20000100800 */
[C---:B-1----:R-:W-:Y:S02]  /*5d4d0*/  IMAD.X R13, R23.reuse, 0x1, R24, P0 ;  /* 0x00000001170d7824 */ /* 0x042fe400000e0618 */
[----:B------:R-:W-:-:S03]  /*5d4e0*/  IMAD.X R23, R23, 0x1, R25, P3 ;  /* 0x0000000117177824 */ /* 0x000fc600018e0619 */
[----:B------:R1:W-:Y:S04]  /*5d4f0*/  STL [R1+0xbf4], R13 ;  /* 0x000bf40d01007387 */ /* 0x0003e80000100800 */
[----:B-1----:R-:W2:Y:S04]  /*5d500*/  LDL R13, [R1+0x8] ;  /* 0x00000800010d7983 */ /* 0x002ea80000100800 */
[----:B------:R1:W-:Y:S04]  /*5d510*/  STL [R1+0xbd4], R23 ;  /* 0x000bd41701007387 */ /* 0x0003e80000100800 */
[----:B-1----:R-:W3:Y:S01]  /*5d520*/  LDL.LU.64 R22, [R1+0x2438] ;  /* 0x0024380001167983 */ /* 0x002ee20000300a00 */
[----:B------:R-:W-:-:S02]  /*5d530*/  IADD3 R10, P2, R28, R18, RZ ;  /* 0x000000121c0a7210 */ /* 0x000fc40007f5e0ff */
[----:B------:R-:W-:-:S03]  /*5d540*/  IADD3 R12, P0, R28, R20, RZ ;  /* 0x000000141c0c7210 */ /* 0x000fc60007f1e0ff */
[C---:B--2---:R-:W-:Y:S02]  /*5d550*/  IMAD.X R11, R13.reuse, 0x1, R19, P2 ;  /* 0x000000010d0b7824 */ /* 0x044fe400010e0613 */
[----:B------:R-:W-:Y:S01]  /*5d560*/  IMAD.X R13, R13, 0x1, R21, P0 ;  /* 0x000000010d0d7824 */ /* 0x000fe200000e0615 */
[C---:B---3--:R-:W-:Y:S02]  /*5d570*/  IADD3 R14, P3, R28.reuse, R22, RZ ;  /* 0x000000161c0e7210 */ /* 0x048fe40007f7e0ff */
[----:B------:R-:W-:-:S03]  /*5d580*/  IADD3 R28, P2, R28, R23, RZ ;  /* 0x000000171c1c7210 */ /* 0x000fc60007f5e0ff */
[----:B------:R1:W-:Y:S04]  /*5d590*/  STL [R1+0xba8], R14 ;  /* 0x000ba80e01007387 */ /* 0x0003e80000100800 */
[----:B-1----:R-:W2:Y:S04]  /*5d5a0*/  LDL.LU.64 R14, [R1+0x2430] ;  /* 0x00243000010e7983 */ /* 0x002ea80000300a00 */
[----:B------:R1:W-:Y:S04]  /*5d5b0*/  STL.64 [R1+0xbc8], R10 ;  /* 0x000bc80a01007387 */ /* 0x0003e80000100a00 */
[----:B-1----:R-:W3:Y:S04]  /*5d5c0*/  LDL.LU.64 R10, [R1+0x2428] ;  /* 0x00242800010a7983 */ /* 0x002ee80000300a00 */
[----:B------:R1:W-:Y:S04]  /*5d5d0*/  STL [R1+0xb88], R28 ;  /* 0x000b881c01007387 */ /* 0x0003e80000100800 */
[----:B-1----:R-:W2:Y:S04]  /*5d5e0*/  LDL.LU.64 R28, [R1+0x2420] ;  /* 0x00242000011c7983 */ /* 0x002ea80000300a00 */
[----:B------:R1:W-:Y:S04]  /*5d5f0*/  STL.64 [R1+0xbc0], R12 ;  /* 0x000bc00c01007387 */ /* 0x0003e80000100a00 */
[----:B-1----:R-:W3:Y:S04]  /*5d600*/  LDL.LU.64 R12, [R1+0x2418] ;  /* 0x00241800010c7983 */ /* 0x002ee80000300a00 */
[----:B------:R1:W-:Y:S04]  /*5d610*/  STL.64 [R1+0x2408], R8 ;  /* 0x0024080801007387 */ /* 0x0003e80000100a00 */
[----:B-1----:R-:W3:Y:S04]  /*5d620*/  LDL.LU R8, [R1+0x38] ;  /* 0x0000380001087983 */ /* 0x002ee80000300800 */
[----:B----4-:R1:W-:Y:S04]  /*5d630*/  STL.64 [R1+0x2400], R6 ;  /* 0x0024000601007387 */ /* 0x0103e80000100a00 */
[----:B-1----:R0:W4:Y:S04]  /*5d640*/  LDL.64 R6, [R1+0xba8] ;  /* 0x000ba80001067983 */ /* 0x0021280000100a00 */
[----:B------:R1:W-:Y:S04]  /*5d650*/  STL.64 [R1+0x23f8], R4 ;  /* 0x0023f80401007387 */ /* 0x0003e80000100a00 */
[----:B-1----:R-:W3:Y:S01]  /*5d660*/  LDL R4, [R1+0x3c] ;  /* 0x00003c0001047983 */ /* 0x002ee20000100800 */
[----:B--2---:R-:W-:-:S03]  /*5d670*/  SHF.R.S32.HI R29, RZ, 0x1f, R29 ;  /* 0x0000001fff1d7819 */ /* 0x004fc6000001141d */
[----:B---3--:R-:W-:Y:S04]  /*5d680*/  STL.64 [R1+0x2410], R4 ;  /* 0x0024100401007387 */ /* 0x008fe80000100a00 */
[----:B------:R-:W-:Y:S04]  /*5d690*/  STL [R1+0x4], R29 ;  /* 0x0000041d01007387 */ /* 0x000fe80000100800 */
[----:B------:R1:W-:Y:S04]  /*5d6a0*/  STL.64 [R1+0x23e8], R10 ;  /* 0x0023e80a01007387 */ /* 0x0003e80000100a00 */
[----:B-1----:R0:W2:Y:S01]  /*5d6b0*/  LDL.64 R10, [R1+0xb88] ;  /* 0x000b8800010a7983 */ /* 0x0020a20000100a00 */
[----:B------:R-:W-:-:S03]  /*5d6c0*/  IADD3 R4, P0, R8, R18, RZ ;  /* 0x0000001208047210 */ /* 0x000fc60007f1e0ff */
[----:B--2---:R-:W4:Y:S02]  /*5d6d0*/  LDL.LU R11, [R1+0x8] ;  /* 0x00000800010b7983 */ /* 0x004f240000300800 */
[----:B------:R-:W-:Y:S02]  /*5d6e0*/  IMAD.X R5, R29, 0x1, R19, P0 ;  /* 0x000000011d057824 */ /* 0x000fe400000e0613 */
[C---:B----4-:R-:W-:Y:S02]  /*5d6f0*/  IMAD.X R7, R11.reuse, 0x1, R24, P3 ;  /* 0x000000010b077824 */ /* 0x050fe400018e0618 */
[----:B------:R-:W-:-:S03]  /*5d700*/  IMAD.X R11, R11, 0x1, R25, P2 ;  /* 0x000000010b0b7824 */ /* 0x000fc600010e0619 */
[----:B------:R-:W-:Y:S04]  /*5d710*/  STL [R1+0xbac], R7 ;  /* 0x000bac0701007387 */ /* 0x000fe80000100800 */
[----:B------:R-:W-:Y:S04]  /*5d720*/  STL [R1+0xb8c], R11 ;  /* 0x000b8c0b01007387 */ /* 0x000fe80000100800 */
[----:B------:R1:W-:Y:S04]  /*5d730*/  STL.64 [R1+0xb80], R4 ;  /* 0x000b800401007387 */ /* 0x0003e80000100a00 */
[----:B-1----:R-:W2:Y:S01]  /*5d740*/  LDL.LU.64 R4, [R1+0x2410] ;  /* 0x0024100001047983 */ /* 0x002ea20000300a00 */
[----:B------:R-:W-:-:S02]  /*5d750*/  IADD3 R6, P3, R8, R20, RZ ;  /* 0x0000001408067210 */ /* 0x000fc40007f7e0ff */
[C---:B------:R-:W-:Y:S02]  /*5d760*/  IADD3 R10, P2, R8.reuse, R22, RZ ;  /* 0x00000016080a7210 */ /* 0x040fe40007f5e0ff */
[----:B------:R-:W-:Y:S01]  /*5d770*/  IADD3 R8, P0, R8, R23, RZ ;  /* 0x0000001708087210 */ /* 0x000fe20007f1e0ff */
[----:B------:R-:W-:-:S04]  /*5d780*/  IMAD.X R7, R29, 0x1, R21, P3 ;  /* 0x000000011d077824 */ /* 0x000fc800018e0615 */
[----:B------:R1:W-:Y:S04]  /*5d790*/  STL [R1+0xb48], R8 ;  /* 0x000b480801007387 */ /* 0x0003e80000100800 */
[----:B-1----:R-:W3:Y:S04]  /*5d7a0*/  LDL.LU.64 R8, [R1+0x2408] ;  /* 0x0024080001087983 */ /* 0x002ee80000300a00 */
[----:B------:R1:W-:Y:S01]  /*5d7b0*/  STL.64 [R1+0xb78], R6 ;  /* 0x000b780601007387 */ /* 0x0003e20000100a00 */
[----:B--2---:R-:W-:Y:S02]  /*5d7c0*/  SHF.R.S32.HI R11, RZ, 0x1f, R4 ;  /* 0x0000001fff0b7819 */ /* 0x004fe40000011404 */
[----:B------:R-:W-:-:S03]  /*5d7d0*/  IADD3 R4, P3, R4, R18, RZ ;  /* 0x0000001204047210 */ /* 0x000fc60007f7e0ff */
[----:B------:R2:W-:Y:S04]  /*5d7e0*/  STL [R1+0x8], R11 ;  /* 0x0000080b01007387 */ /* 0x0005e80000100800 */
[----:B-1----:R-:W4:Y:S04]  /*5d7f0*/  LDL.LU.64 R6, [R1+0x2400] ;  /* 0x0024000001067983 */ /* 0x002f280000300a00 */
[----:B------:R1:W-:Y:S01]  /*5d800*/  STL [R1+0xb40], R4 ;  /* 0x000b400401007387 */ /* 0x0003e20000100800 */
[----:B--2---:R-:W-:-:S03]  /*5d810*/  IMAD.X R11, R29, 0x1, R24, P2 ;  /* 0x000000011d0b7824 */ /* 0x004fc600010e0618 */
[----:B-1----:R-:W2:Y:S04]  /*5d820*/  LDL.LU.64 R4, [R1+0x23f8] ;  /* 0x0023f80001047983 */ /* 0x002ea80000300a00 */
[----:B------:R-:W3:Y:S04]  /*5d830*/  LDL.LU R29, [R1+0x23f0] ;  /* 0x0023f000011d7983 */ /* 0x000ee80000300800 */
[----:B------:R1:W-:Y:S04]  /*5d840*/  STL.64 [R1+0xb68], R10 ;  /* 0x000b680a01007387 */ /* 0x0003e80000100a00 */
[----:B-1----:R-:W4:Y:S04]  /*5d850*/  LDL.LU.64 R10, [R1+0x23e8] ;  /* 0x0023e800010a7983 */ /* 0x002f280000300a00 */
[----:B----4-:R-:W-:Y:S04]  /*5d860*/  STL.64 [R1+0x23d8], R10 ;  /* 0x0023d80a01007387 */ /* 0x010fe80000100a00 */
[----:B---3--:R1:W-:Y:S04]  /*5d870*/  STL.64 [R1+0x23e0], R28 ;  /* 0x0023e01c01007387 */ /* 0x0083e80000100a00 */
[----:B-1----:R0:W3:Y:S04]  /*5d880*/  LDL.64 R28, [R1+0xb40] ;  /* 0x000b4000011c7983 */ /* 0x0020e80000100a00 */
[----:B---3--:R-:W3:Y:S04]  /*5d890*/  LDL.LU R29, [R1+0x4] ;  /* 0x00000400011d7983 */ /* 0x008ee80000300800 */
[----:B------:R-:W-:Y:S04]  /*5d8a0*/  STL.64 [R1+0x23c0], R12 ;  /* 0x0023c00c01007387 */ /* 0x000fe80000100a00 */
[----:B------:R1:W-:Y:S04]  /*5d8b0*/  STL [R1+0x23c8], R13 ;  /* 0x0023c80d01007387 */ /* 0x0003e80000100800 */
[----:B-1----:R0:W3:Y:S04]  /*5d8c0*/  LDL.64 R12, [R1+0xb48] ;  /* 0x000b4800010c7983 */ /* 0x0020e80000100a00 */
[----:B------:R1:W-:Y:S04]  /*5d8d0*/  STL.64 [R1+0x23b0], R8 ;  /* 0x0023b00801007387 */ /* 0x0003e80000100a00 */
[----:B-1----:R-:W4:Y:S04]  /*5d8e0*/  LDL.LU R9, [R1+0x3c] ;  /* 0x00003c0001097983 */ /* 0x002f280000300800 */
[----:B------:R-:W-:Y:S04]  /*5d8f0*/  STL.64 [R1+0x23d0], R6 ;  /* 0x0023d00601007387 */ /* 0x000fe80000100a00 */
[----:B--2---:R1:W-:Y:S04]  /*5d900*/  STL [R1+0x23b8], R5 ;  /* 0x0023b80501007387 */ /* 0x0043e80000100800 */
[----:B-1----:R-:W2:Y:S01]  /*5d910*/  LDL.LU R5, [R1+0x8] ;  /* 0x0000080001057983 */ /* 0x002ea20000300800 */
[----:B---3--:R-:W-:-:S05]  /*5d920*/  IMAD.X R13, R29, 0x1, R25, P0 ;  /* 0x000000011d0d7824 */ /* 0x008fca00000e0619 */
[----:B------:R-:W-:Y:S01]  /*5d930*/  STL [R1+0xb4c], R13 ;  /* 0x000b4c0d01007387 */ /* 0x000fe20000100800 */
[----:B--2---:R-:W-:-:S05]  /*5d940*/  IMAD.X R29, R5, 0x1, R19, P3 ;  /* 0x00000001051d7824 */ /* 0x004fca00018e0613 */
[----:B------:R1:W-:Y:S04]  /*5d950*/  STL [R1+0xb44], R29 ;  /* 0x000b441d01007387 */ /* 0x0003e80000100800 */
[----:B-1----:R-:W2:Y:S01]  /*5d960*/  LDL.LU.64 R28, [R1+0x23e0] ;  /* 0x0023e000011c7983 */ /* 0x002ea20000300a00 */
[C---:B----4-:R-:W-:Y:S02]  /*5d970*/  IADD3 R10, P2, R9.reuse, R20, RZ ;  /* 0x00000014090a7210 */ /* 0x050fe40007f5e0ff */
[----:B------:R-:W-:-:S03]  /*5d980*/  IADD3 R12, P0, R9, R22, RZ ;  /* 0x00000016090c7210 */ /* 0x000fc60007f1e0ff */
[C---:B------:R-:W-:Y:S02]  /*5d990*/  IMAD.X R11, R5.reuse, 0x1, R21, P2 ;  /* 0x00000001050b7824 */ /* 0x040fe400010e0615 */
[----:B------:R-:W-:-:S03]  /*5d9a0*/  IMAD.X R13, R5, 0x1, R24, P0 ;  /* 0x00000001050d7824 */ /* 0x000fc600000e0618 */
[----:B------:R1:W-:Y:S01]  /*5d9b0*/  STL.64 [R1+0xb38], R10 ;  /* 0x000b380a01007387 */ /* 0x0003e20000100a00 */
[----:B--2---:R-:W-:-:S05]  /*5d9c0*/  SHF.R.S32.HI R6, RZ, 0x1f, R29 ;  /* 0x0000001fff067819 */ /* 0x004fca000001141d */
[----:B------:R2:W-:Y:S04]  /*5d9d0*/  STL [R1+0x4], R6 ;  /* 0x0000040601007387 */ /* 0x0005e80000100800 */
[----:B-1----:R-:W3:Y:S01]  /*5d9e0*/  LDL.LU.64 R10, [R1+0x23d8] ;  /* 0x0023d800010a7983 */ /* 0x002ee20000300a00 */
[----:B--2---:R-:W-:-:S05]  /*5d9f0*/  IADD3 R6, P2, R29, R18, RZ ;  /* 0x000000121d067210 */ /* 0x004fca0007f5e0ff */
[----:B------:R1:W-:Y:S04]  /*5da00*/  STL [R1+0xb00], R6 ;  /* 0x000b000601007387 */ /* 0x0003e80000100800 */
[----:B-1----:R-:W2:Y:S04]  /*5da10*/  LDL.LU.64 R6, [R1+0x23d0] ;  /* 0x0023d00001067983 */ /* 0x002ea80000300a00 */
[----:B------:R1:W-:Y:S04]  /*5da20*/  STL.64 [R1+0xb28], R12 ;  /* 0x000b280c01007387 */ /* 0x0003e80000100a00 */
[----:B-1----:R0:W4:Y:S01]  /*5da30*/  LDL.LU R13, [R1+0x23c8] ;  /* 0x0023c800010d7983 */ /* 0x0021220000300800 */
[----:B------:R-:W-:-:S02]  /*5da40*/  IADD3 R12, P0, R29, R20, RZ ;  /* 0x000000141d0c7210 */ /* 0x000fc40007f1e0ff */
[----:B------:R-:W-:-:S03]  /*5da50*/  IADD3 R8, P3, R9, R23, RZ ;  /* 0x0000001709087210 */ /* 0x000fc60007f7e0ff */
[----:B------:R4:W-:Y:S02]  /*5da60*/  STL [R1+0xaf8], R12 ;  /* 0x000af80c01007387 */ /* 0x0009e40000100800 */
[----:B------:R-:W-:Y:S02]  /*5da70*/  IMAD.X R9, R5, 0x1, R25, P3 ;  /* 0x0000000105097824 */ /* 0x000fe400018e0619 */
[----:B----4-:R-:W4:Y:S04]  /*5da80*/  LDL.LU.64 R12, [R1+0x23c0] ;  /* 0x0023c000010c7983 */ /* 0x010f280000300a00 */
[----:B------:R-:W3:Y:S04]  /*5da90*/  LDL.LU R5, [R1+0x23b8] ;  /* 0x0023b80001057983 */ /* 0x000ee80000300800 */
[----:B------:R1:W-:Y:S04]  /*5daa0*/  STL.64 [R1+0xb08], R8 ;  /* 0x000b080801007387 */ /* 0x0003e80000100a00 */
[----:B-1----:R-:W2:Y:S04]  /*5dab0*/  LDL.LU.64 R8, [R1+0x23b0] ;  /* 0x0023b00001087983 */ /* 0x002ea80000300a00 */
[----:B---3--:R1:W-:Y:S04]  /*5dac0*/  STL.64 [R1+0x2398], R4 ;  /* 0x0023980401007387 */ /* 0x0083e80000100a00 */
[----:B-1----:R0:W3:Y:S04]  /*5dad0*/  LDL.64 R4, [R1+0xb00] ;  /* 0x000b000001047983 */ /* 0x0020e80000100a00 */
[----:B------:R-:W-:Y:S04]  /*5dae0*/  STL.64 [R1+0x23a0], R26 ;  /* 0x0023a01a01007387 */ /* 0x000fe80000100a00 */
[----:B------:R1:W-:Y:S04]  /*5daf0*/  STL [R1+0x23a8], R27 ;  /* 0x0023a81b01007387 */ /* 0x0003e80000100800 */
[----:B-1----:R-:W4:Y:S01]  /*5db00*/  LDL.LU R27, [R1+0x54] ;  /* 0x00005400011b7983 */ /* 0x002f220000300800 */
[----:B---3--:R-:W-:-:S05]  /*5db10*/  SHF.R.S32.HI R5, RZ, 0x1f, R29 ;  /* 0x0000001fff057819 */ /* 0x008fca000001141d */
[----:B------:R-:W-:-:S05]  /*5db20*/  IMAD.X R5, R5, 0x1, R19, P2 ;  /* 0x0000000105057824 */ /* 0x000fca00010e0613 */
[----:B------:R1:W-:Y:S04]  /*5db30*/  STL [R1+0xb04], R5 ;  /* 0x000b040501007387 */ /* 0x0003e80000100800 */
[----:B-1----:R-:W3:Y:S04]  /*5db40*/  LDL.LU R5, [R1+0x4] ;  /* 0x0000040001057983 */ /* 0x002ee80000300800 */
[----:B------:R1:W-:Y:S04]  /*5db50*/  STL.64 [R1+0x2388], R14 ;  /* 0x0023880e01007387 */ /* 0x0003e80000100a00 */
[----:B-1----:R0:W3:Y:S01]  /*5db60*/  LDL.64 R14, [R1+0xaf8] ;  /* 0x000af800010e7983 */ /* 0x0020e20000100a00 */
[----:B------:R-:W-:-:S02]  /*5db70*/  IADD3 R26, P3, R29, R22, RZ ;  /* 0x000000161d1a7210 */ /* 0x000fc40007f7e0ff */
[----:B------:R-:W-:Y:S02]  /*5db80*/  IADD3 R4, P2, R29, R23, RZ ;  /* 0x000000171d047210 */ /* 0x000fe40007f5e0ff */
[----:B----4-:R-:W-:-:S05]  /*5db90*/  SHF.R.S32.HI R29, RZ, 0x1f, R27 ;  /* 0x0000001fff1d7819 */ /* 0x010fca000001141b */
[----:B------:R-:W-:Y:S01]  /*5dba0*/  STL [R1+0x8], R29 ;  /* 0x0000081d01007387 */ /* 0x000fe20000100800 */
[----:B---3--:R-:W-:Y:S01]  /*5dbb0*/  IMAD.X R15, R5, 0x1, R21, P0 ;  /* 0x00000001050f7824 */ /* 0x008fe200000e0615 */
[----:B------:R-:W-:-:S04]  /*5dbc0*/  IADD3 R14, P0, R27, R18, RZ ;  /* 0x000000121b0e7210 */ /* 0x000fc80007f1e0ff */
[----:B------:R1:W-:Y:S02]  /*5dbd0*/  STL [R1+0xafc], R15 ;  /* 0x000afc0f01007387 */ /* 0x0003e40000100800 */
[----:B-1----:R-:W-:Y:S02]  /*5dbe0*/  IMAD.MOV.U32 R15, RZ, RZ, R27 ;  /* 0x000000ffff0f7224 */ /* 0x002fe400078e001b */
[----:B------:R-:W-:-:S05]  /*5dbf0*/  IMAD.X R27, R5, 0x1, R24, P3 ;  /* 0x00000001051b7824 */ /* 0x000fca00018e0618 */
[----:B------:R1:W-:Y:S04]  /*5dc00*/  STL.64 [R1+0xae8], R26 ;  /* 0x000ae81a01007387 */ /* 0x0003e80000100a00 */
[----:B-1----:R0:W3:Y:S01]  /*5dc10*/  LDL.LU R27, [R1+0x23a8] ;  /* 0x0023a800011b7983 */ /* 0x0020e20000300800 */
[----:B------:R-:W-:Y:S01]  /*5dc20*/  IADD3 R26, P3, R15, R20, RZ ;  /* 0x000000140f1a7210 */ /* 0x000fe20007f7e0ff */
[----:B------:R-:W-:-:S04]  /*5dc30*/  IMAD.X R5, R5, 0x1, R25, P2 ;  /* 0x0000000105057824 */ /* 0x000fc800010e0619 */
[----:B------:R3:W-:Y:S04]  /*5dc40*/  STL [R1+0xab8], R26 ;  /* 0x000ab81a01007387 */ /* 0x0007e80000100800 */
[----:B---3--:R-:W3:Y:S04]  /*5dc50*/  LDL.LU.64 R26, [R1+0x23a0] ;  /* 0x0023a000011a7983 */ /* 0x008ee80000300a00 */
[----:B------:R1:W-:Y:S04]  /*5dc60*/  STL.64 [R1+0xac8], R4 ;  /* 0x000ac80401007387 */ /* 0x0003e80000100a00 */
[----:B-1----:R-:W4:Y:S04]  /*5dc70*/  LDL.LU.64 R4, [R1+0x2398] ;  /* 0x0023980001047983 */ /* 0x002f280000300a00 */
[----:B------:R1:W-:Y:S02]  /*5dc80*/  STL.64 [R1+0x2380], R24 ;  /* 0x0023801801007387 */ /* 0x0003e40000100a00 */
[----:B-1----:R-:W-:-:S05]  /*5dc90*/  IADD3 R24, P2, R15, R22, RZ ;  /* 0x000000160f187210 */ /* 0x002fca0007f5e0ff */
[----:B------:R1:W-:Y:S04]  /*5dca0*/  STL [R1+0xaa8], R24 ;  /* 0x000aa81801007387 */ /* 0x0003e80000100800 */
[----:B-1----:R0:W2:Y:S02]  /*5dcb0*/  LDL.64 R24, [R1+0xab8] ;  /* 0x000ab80001187983 */ /* 0x0020a40000100a00 */
[----:B--2---:R-:W-:Y:S02]  /*5dcc0*/  IMAD.MOV.U32 R25, RZ, RZ, R15 ;  /* 0x000000ffff197224 */ /* 0x004fe400078e000f */
[----:B------:R-:W-:Y:S02]  /*5dcd0*/  IMAD.X R15, R29, 0x1, R19, P0 ;  /* 0x000000011d0f7824 */ /* 0x000fe400000e0613 */
[----:B------:R-:W2:Y:S04]  /*5dce0*/  LDL.LU R29, [R1+0x2390] ;  /* 0x00239000011d7983 */ /* 0x000ea80000300800 */
[----:B------:R1:W-:Y:S04]  /*5dcf0*/  STL.64 [R1+0xac0], R14 ;  /* 0x000ac00e01007387 */ /* 0x0003e80000100a00 */
[----:B-1----:R-:W4:Y:S04]  /*5dd00*/  LDL.LU.64 R14, [R1+0x2388] ;  /* 0x00238800010e7983 */ /* 0x002f280000300a00 */
[----:B------:R1:W-:Y:S04]  /*5dd10*/  STL.64 [R1+0x2378], R12 ;  /* 0x0023780c01007387 */ /* 0x0003e80000100a00 */
[----:B-1----:R0:W3:Y:S04]  /*5dd20*/  LDL.64 R12, [R1+0xaa8] ;  /* 0x000aa800010c7983 */ /* 0x0020e80000100a00 */
[----:B------:R-:W-:Y:S04]  /*5dd30*/  STL.64 [R1+0x2368], R6 ;  /* 0x0023680601007387 */ /* 0x000fe80000100a00 */
[----:B------:R1:W-:Y:S04]  /*5dd40*/  STL [R1+0x2308], R2 ;  /* 0x0023080201007387 */ /* 0x0003e80000100800 */
[----:B-1----:R-:W3:Y:S04]  /*5dd50*/  LDL.LU R2, [R1+0x5c] ;  /* 0x00005c0001027983 */ /* 0x002ee80000300800 */
[----:B------:R-:W-:Y:S04]  /*5dd60*/  STL.64 [R1+0x2370], R22 ;  /* 0x0023701601007387 */ /* 0x000fe80000100a00 */
[----:B------:R-:W2:Y:S01]  /*5dd70*/  LDL.LU R7, [R1+0x8] ;  /* 0x0000080001077983 */ /* 0x000ea20000300800 */
[----:B------:R-:W-:-:S02]  /*5dd80*/  IADD3 R6, P0, R25, R23, RZ ;  /* 0x0000001719067210 */ /* 0x000fc40007f1e0ff */
[----:B---3--:R-:W-:Y:S01]  /*5dd90*/  SHF.R.S32.HI R13, RZ, 0x1f, R2 ;  /* 0x0000001fff0d7819 */ /* 0x008fe20000011402 */
[----:B--2---:R-:W-:-:S04]  /*5dda0*/  IMAD.X R25, R7, 0x1, R21, P3 ;  /* 0x0000000107197824 */ /* 0x004fc800018e0615 */
[----:B------:R-:W-:Y:S04]  /*5ddb0*/  STL [R1+0x4], R13 ;  /* 0x0000040d01007387 */ /* 0x000fe80000100800 */
[----:B------:R1:W-:Y:S04]  /*5ddc0*/  STL [R1+0xabc], R25 ;  /* 0x000abc1901007387 */ /* 0x0003e80000100800 */
[----:B-1----:R-:W2:Y:S04]  /*5ddd0*/  LDL.LU.64 R24, [R1+0x2380] ;  /* 0x0023800001187983 */ /* 0x002ea80000300a00 */
[----:B------:R-:W-:Y:S04]  /*5dde0*/  STL [R1+0x2358], R28 ;  /* 0x0023581c01007387 */ /* 0x000fe80000100800 */
[----:B------:R-:W-:Y:S04]  /*5ddf0*/  STL [R1+0x235c], R29 ;  /* 0x00235c1d01007387 */ /* 0x000fe80000100800 */
[----:B------:R-:W-:Y:S01]  /*5de00*/  STL.64 [R1+0x2360], R18 ;  /* 0x0023601201007387 */ /* 0x000fe20000100a00 */
[C---:B--2---:R-:W-:Y:S01]  /*5de10*/  IMAD.X R13, R7.reuse, 0x1, R24, P2 ;  /* 0x00000001070d7824 */ /* 0x044fe200010e0618 */
[----:B------:R-:W-:Y:S01]  /*5de20*/  IADD3 R22, P2, R2, R20, RZ ;  /* 0x0000001402167210 */ /* 0x000fe20007f5e0ff */
[----:B------:R-:W-:-:S03]  /*5de30*/  IMAD.X R7, R7, 0x1, R25, P0 ;  /* 0x0000000107077824 */ /* 0x000fc600000e0619 */
[----:B------:R1:W-:Y:S04]  /*5de40*/  STL [R1+0xaac], R13 ;  /* 0x000aac0d01007387 */ /* 0x0003e80000100800 */
[----:B-1----:R-:W2:Y:S04]  /*5de50*/  LDL.LU.64 R12, [R1+0x2378] ;  /* 0x00237800010c7983 */ /* 0x002ea80000300a00 */
[----:B------:R1:W-:Y:S04]  /*5de60*/  STL [R1+0xa78], R22 ;  /* 0x000a781601007387 */ /* 0x0003e80000100800 */
[----:B-1----:R-:W3:Y:S04]  /*5de70*/  LDL.LU.64 R22, [R1+0x2370] ;  /* 0x0023700001167983 */ /* 0x002ee80000300a00 */
[----:B------:R1:W-:Y:S04]  /*5de80*/  STL.64 [R1+0xa88], R6 ;  /* 0x000a880601007387 */ /* 0x0003e80000100a00 */
[----:B-1----:R-:W4:Y:S01]  /*5de90*/  LDL.LU.64 R6, [R1+0x2368] ;  /* 0x0023680001067983 */ /* 0x002f220000300a00 */
[----:B------:R-:W-:-:S02]  /*5dea0*/  IADD3 R28, P3, R2, R18, RZ ;  /* 0x00000012021c7210 */ /* 0x000fc40007f7e0ff */
[----:B---3--:R-:W-:Y:S01]  /*5deb0*/  IADD3 R18, P0, R2, R22, RZ ;  /* 0x0000001602127210 */ /* 0x008fe20007f1e0ff */
[----:B----4-:R1:W-:Y:S04]  /*5dec0*/  STL.64 [R1+0x2350], R6 ;  /* 0x0023500601007387 */ /* 0x0103e80000100a00 */
[----:B-1----:R0:W3:Y:S04]  /*5ded0*/  LDL.64 R6, [R1+0xa78] ;  /* 0x000a780001067983 */ /* 0x0020e80000100a00 */
[----:B------:R1:W-:Y:S04]  /*5dee0*/  STL.64 [R1+0x2348], R24 ;  /* 0x0023481801007387 */ /* 0x0003e80000100a00 */
[----:B-1----:R-:W4:Y:S04]  /*5def0*/  LDL R24, [R1+0x44] ;  /* 0x0000440001187983 */ /* 0x002f280000100800 */
[----:B------:R1:W-:Y:S04]  /*5df00*/  STL [R1+0xa60], R18 ;  /* 0x000a601201007387 */ /* 0x0003e80000100800 */
[----:B-1----:R-:W2:Y:S01]  /*5df10*/  LDL.LU.64 R18, [R1+0x2360] ;  /* 0x0023600001127983 */ /* 0x002ea20000300a00 */
[----:B------:R-:W-:-:S05]  /*5df20*/  SHF.R.S32.HI R29, RZ, 0x1f, R2 ;  /* 0x0000001fff1d7819 */ /* 0x000fca0000011402 */
[----:B--2---:R-:W-:-:S05]  /*5df30*/  IMAD.X R29, R29, 0x1, R19, P3 ;  /* 0x000000011d1d7824 */ /* 0x004fca00018e0613 */
[----:B------:R1:W-:Y:S02]  /*5df40*/  STL.64 [R1+0xa80], R28 ;  /* 0x000a801c01007387 */ /* 0x0003e40000100a00 */
[----:B-1----:R-:W-:Y:S02]  /*5df50*/  IADD3 R28, P3, R2, R23, RZ ;  /* 0x00000017021c7210 */ /* 0x002fe40007f7e0ff */
[----:B------:R0:W2:Y:S04]  /*5df60*/  LDL.LU R29, [R1+0x235c] ;  /* 0x00235c00011d7983 */ /* 0x0000a80000300800 */
[----:B------:R1:W-:Y:S04]  /*5df70*/  STL [R1+0xa58], R28 ;  /* 0x000a581c01007387 */ /* 0x0003e80000100800 */
[----:B-1----:R-:W4:Y:S04]  /*5df80*/  LDL.LU R28, [R1+0x2358] ;  /* 0x00235800011c7983 */ /* 0x002f280000300800 */
[----:B------:R1:W-:Y:S04]  /*5df90*/  STL.64 [R1+0x2340], R22 ;  /* 0x0023401601007387 */ /* 0x0003e80000100a00 */
[----:B-1----:R0:W3:Y:S04]  /*5dfa0*/  LDL.64 R22, [R1+0xa58] ;  /* 0x000a580001167983 */ /* 0x0020e80000100a00 */
[----:B---3--:R-:W3:Y:S01]  /*5dfb0*/  LDL.LU R23, [R1+0x4] ;  /* 0x0000040001177983 */ /* 0x008ee20000300800 */
[----:B--2---:R-:W-:-:S02]  /*5dfc0*/  IMAD.MOV.U32 R29, RZ, RZ, R3 ;  /* 0x000000ffff1d7224 */ /* 0x004fc400078e0003 */
[----:B---3--:R-:W-:-:S05]  /*5dfd0*/  IMAD.X R7, R23, 0x1, R21, P2 ;  /* 0x0000000117077824 */ /* 0x008fca00010e0615 */
[----:B------:R1:W-:Y:S04]  /*5dfe0*/  STL [R1+0xa7c], R7 ;  /* 0x000a7c0701007387 */ /* 0x0003e80000100800 */
[----:B-1----:R-:W2:Y:S04]  /*5dff0*/  LDL.LU.64 R6, [R1+0x2350] ;  /* 0x0023500001067983 */ /* 0x002ea80000300a00 */
[----:B------:R-:W3:Y:S01]  /*5e000*/  LDL R3, [R1+0x48] ;  /* 0x0000480001037983 */ /* 0x000ee20000100800 */
[----:B----4-:R-:W-:Y:S02]  /*5e010*/  SHF.R.S32.HI R2, RZ, 0x1f, R24 ;  /* 0x0000001fff027819 */ /* 0x010fe40000011418 */
[----:B------:R-:W-:-:S03]  /*5e020*/  IADD3 R24, P2, R24, R18, RZ ;  /* 0x0000001218187210 */ /* 0x000fc60007f5e0ff */
[----:B---3--:R-:W-:Y:S04]  /*5e030*/  STL.64 [R1+0x2338], R2 ;  /* 0x0023380201007387 */ /* 0x008fe80000100a00 */
[----:B--2---:R1:W-:Y:S04]  /*5e040*/  STL.64 [R1+0x2320], R6 ;  /* 0x0023200601007387 */ /* 0x0043e80000100a00 */
[----:B-1----:R0:W2:Y:S04]  /*5e050*/  LDL.64 R6, [R1+0xa60] ;  /* 0x000a600001067983 */ /* 0x0020a80000100a00 */
[----:B------:R1:W-:Y:S04]  /*5e060*/  STL [R1+0xa50], R24 ;  /* 0x000a501801007387 */ /* 0x0003e80000100800 */
[----:B-1----:R-:W2:Y:S02]  /*5e070*/  LDL.LU.64 R24, [R1+0x2348] ;  /* 0x0023480001187983 */ /* 0x002ea40000300a00 */
[----:B--2---:R-:W-:-:S02]  /*5e080*/  IMAD.X R7, R23, 0x1, R24, P0 ;  /* 0x0000000117077824 */ /* 0x004fc400000e0618 */
[----:B------:R-:W-:-:S03]  /*5e090*/  IMAD.X R23, R23, 0x1, R25, P3 ;  /* 0x0000000117177824 */ /* 0x000fc600018e0619 */
[----:B------:R-:W-:Y:S04]  /*5e0a0*/  STL [R1+0xa64], R7 ;  /* 0x000a640701007387 */ /* 0x000fe80000100800 */
[----:B------:R1:W-:Y:S04]  /*5e0b0*/  STL.64 [R1+0x2328], R26 ;  /* 0x0023281a01007387 */ /* 0x0003e80000100a00 */
[----:B-1----:R-:W2:Y:S04]  /*5e0c0*/  LDL.LU R26, [R1+0x44] ;  /* 0x00004400011a7983 */ /* 0x002ea80000300800 */
[----:B------:R1:W-:Y:S04]  /*5e0d0*/  STL.64 [R1+0x2330], R4 ;  /* 0x0023300401007387 */ /* 0x0003e80000100a00 */
[----:B-1----:R0:W3:Y:S04]  /*5e0e0*/  LDL.64 R4, [R1+0xa50] ;  /* 0x000a500001047983 */ /* 0x0020e80000100a00 */
[----:B------:R1:W-:Y:S04]  /*5e0f0*/  STL [R1+0xa5c], R23 ;  /* 0x000a5c1701007387 */ /* 0x0003e80000100800 */
[----:B-1----:R-:W2:Y:S02]  /*5e100*/  LDL.LU.64 R22, [R1+0x2340] ;  /* 0x0023400001167983 */ /* 0x002ea40000300a00 */
[----:B--2---:R-:W-:-:S05]  /*5e110*/  IADD3 R2, P3, R26, R22, RZ ;  /* 0x000000161a027210 */ /* 0x004fca0007f7e0ff */
[----:B------:R1:W-:Y:S04]  /*5e120*/  STL [R1+0xa28], R2 ;  /* 0x000a280201007387 */ /* 0x0003e80000100800 */
[----:B-1----:R-:W3:Y:S01]  /*5e130*/  LDL.LU.64 R2, [R1+0x2338] ;  /* 0x0023380001027983 */ /* 0x002ee20000300a00 */
[----:B------:R-:W-:Y:S01]  /*5e140*/  IADD3 R6, P0, R26, R20, RZ ;  /* 0x000000141a067210 */ /* 0x000fe20007f1e0ff */
[----:B---3--:R-:W-:Y:S01]  /*5e150*/  IMAD.X R5, R2, 0x1, R19, P2 ;  /* 0x0000000102057824 */ /* 0x008fe200010e0613 */
[----:B------:R-:W-:-:S03]  /*5e160*/  IADD3 R26, P2, R26, R23, RZ ;  /* 0x000000171a1a7210 */ /* 0x000fc60007f5e0ff */
[C---:B------:R-:W-:Y:S01]  /*5e170*/  IMAD.X R7, R2.reuse, 0x1, R21, P0 ;  /* 0x0000000102077824 */ /* 0x040fe200000e0615 */
[----:B------:R1:W-:Y:S04]  /*5e180*/  STL [R1+0xa54], R5 ;  /* 0x000a540501007387 */ /* 0x0003e80000100800 */
[----:B-1----:R-:W2:Y:S04]  /*5e190*/  LDL.LU.64 R4, [R1+0x2330] ;  /* 0x0023300001047983 */ /* 0x002ea80000300a00 */
[----:B------:R1:W-:Y:S04]  /*5e1a0*/  STL [R1+0xa18], R26 ;  /* 0x000a181a01007387 */ /* 0x0003e80000100800 */
[----:B-1----:R-:W3:Y:S04]  /*5e1b0*/  LDL.LU.64 R26, [R1+0x2328] ;  /* 0x00232800011a7983 */ /* 0x002ee80000300a00 */
[----:B------:R-:W-:Y:S04]  /*5e1c0*/  STL.64 [R1+0x2310], R22 ;  /* 0x0023101601007387 */ /* 0x000fe80000100a00 */
[----:B------:R1:W-:Y:S04]  /*5e1d0*/  STL [R1+0x2318], R23 ;  /* 0x0023181701007387 */ /* 0x0003e80000100800 */
[----:B-1----:R0:W4:Y:S04]  /*5e1e0*/  LDL.64 R22, [R1+0xa28] ;  /* 0x000a280001167983 */ /* 0x0021280000100a00 */
[----:B------:R1:W-:Y:S04]  /*5e1f0*/  STL.64 [R1+0xa48], R6 ;  /* 0x000a480601007387 */ /* 0x0003e80000100a00 */
[----:B-1----:R-:W2:Y:S01]  /*5e200*/  LDL.LU.64 R6, [R1+0x2320] ;  /* 0x0023200001067983 */ /* 0x002ea20000300a00 */
[----:B----4-:R-:W-:-:S03]  /*5e210*/  IMAD.X R23, R2, 0x1, R24, P3 ;  /* 0x0000000102177824 */ /* 0x010fc600018e0618 */
[----:B--2---:R1:W-:Y:S04]  /*5e220*/  STL.64 [R1+0x22f8], R6 ;  /* 0x0022f80601007387 */ /* 0x0043e80000100a00 */
[----:B-1----:R-:W2:Y:S04]  /*5e230*/  LDL.LU R6, [R1+0x48] ;  /* 0x0000480001067983 */ /* 0x002ea80000300800 */
[----:B---3--:R-:W-:Y:S04]  /*5e240*/  STL.64 [R1+0x2300], R26 ;  /* 0x0023001a01007387 */ /* 0x008fe80000100a00 */
[----:B------:R1:W-:Y:S04]  /*5e250*/  STL.64 [R1+0x22f0], R4 ;  /* 0x0022f00401007387 */ /* 0x0003e80000100a00 */
[----:B-1----:R0:W3:Y:S04]  /*5e260*/  LDL.64 R4, [R1+0xa18] ;  /* 0x000a180001047983 */ /* 0x0020e80000100a00 */
[----:B------:R1:W-:Y:S04]  /*5e270*/  STL [R1+0xa2c], R23 ;  /* 0x000a2c1701007387 */ /* 0x0003e80000100800 */
[----:B-1----:R0:W4:Y:S01]  /*5e280*/  LDL.LU R23, [R1+0x2318] ;  /* 0x0023180001177983 */ /* 0x0021220000300800 */
[----:B--2---:R-:W-:-:S05]  /*5e290*/  IADD3 R22, P3, R6, R20, RZ ;  /* 0x0000001406167210 */ /* 0x004fca0007f7e0ff */
[----:B------:R4:W-:Y:S01]  /*5e2a0*/  STL [R1+0xa08], R22 ;  /* 0x000a081601007387 */ /* 0x0009e20000100800 */
[----:B---3--:R-:W-:-:S03]  /*5e2b0*/  IMAD.X R5, R2, 0x1, R25, P2 ;  /* 0x0000000102057824 */ /* 0x008fc600010e0619 */
[----:B----4-:R-:W2:Y:S04]  /*5e2c0*/  LDL.LU.64 R22, [R1+0x2310] ;  /* 0x0023100001167983 */ /* 0x010ea80000300a00 */
[----:B------:R-:W3:Y:S01]  /*5e2d0*/  LDL.LU R2, [R1+0x2308] ;  /* 0x0023080001027983 */ /* 0x000ee20000300800 */
[----:B------:R-:W-:Y:S02]  /*5e2e0*/  SHF.R.S32.HI R3, RZ, 0x1f, R3 ;  /* 0x0000001fff037819 */ /* 0x000fe40000011403 */
[C---:B------:R-:W-:Y:S01]  /*5e2f0*/  IADD3 R26, P0, R6.reuse, R18, RZ ;  /* 0x00000012061a7210 */ /* 0x040fe20007f1e0ff */
[----:B------:R-:W-:Y:S04]  /*5e300*/  STL [R1+0xa1c], R5 ;  /* 0x000a1c0501007387 */ /* 0x000fe80000100800 */
[----:B------:R-:W-:Y:S01]  /*5e310*/  IMAD.X R27, R3, 0x1, R19, P0 ;  /* 0x00000001031b7824 */ /* 0x000fe200000e0613 */
[----:B------:R-:W-:Y:S04]  /*5e320*/  STL [R1+0x22b0], R28 ;  /* 0x0022b01c01007387 */ /* 0x000fe80000100800 */
[----:B------:R1:W-:Y:S04]  /*5e330*/  STL.64 [R1+0xa10], R26 ;  /* 0x000a101a01007387 */ /* 0x0003e80000100a00 */
[----:B-1----:R-:W4:Y:S01]  /*5e340*/  LDL.LU.64 R26, [R1+0x2300] ;  /* 0x00230000011a7983 */ /* 0x002f220000300a00 */
[----:B--2---:R-:W-:-:S02]  /*5e350*/  IADD3 R4, P2, R6, R22, RZ ;  /* 0x0000001606047210 */ /* 0x004fc40007f5e0ff */
[----:B------:R-:W-:Y:S02]  /*5e360*/  IADD3 R6, P0, R6, R23, RZ ;  /* 0x0000001706067210 */ /* 0x000fe40007f1e0ff */
[----:B---3--:R-:W-:-:S03]  /*5e370*/  SHF.R.S32.HI R5, RZ, 0x1f, R2 ;  /* 0x0000001fff057819 */ /* 0x008fc60000011402 */
[----:B------:R1:W-:Y:S04]  /*5e380*/  STL [R1+0x9d8], R6 ;  /* 0x0009d80601007387 */ /* 0x0003e80000100800 */
[----:B-1----:R-:W2:Y:S04]  /*5e390*/  LDL.LU.64 R6, [R1+0x22f8] ;  /* 0x0022f80001067983 */ /* 0x002ea80000300a00 */
[----:B------:R1:W-:Y:S04]  /*5e3a0*/  STL [R1+0x22e8], R29 ;  /* 0x0022e81d01007387 */ /* 0x0003e80000100800 */
[----:B------:R3:W-:Y:S04]  /*5e3b0*/  STL [R1+0x8], R5 ;  /* 0x0000080501007387 */ /* 0x0007e80000100800 */
[----:B-1----:R0:W4:Y:S01]  /*5e3c0*/  LDL.64 R28, [R1+0xa08] ;  /* 0x000a0800011c7983 */ /* 0x0021220000100a00 */
[----:B---3--:R-:W-:-:S02]  /*5e3d0*/  IMAD.X R5, R3, 0x1, R24, P2 ;  /* 0x0000000103057824 */ /* 0x008fc400010e0618 */
[----:B----4-:R-:W-:-:S05]  /*5e3e0*/  IMAD.X R29, R3, 0x1, R21, P3 ;  /* 0x00000001031d7824 */ /* 0x010fca00018e0615 */
[----:B------:R-:W-:Y:S04]  /*5e3f0*/  STL [R1+0xa0c], R29 ;  /* 0x000a0c1d01007387 */ /* 0x000fe80000100800 */
[----:B------:R1:W-:Y:S04]  /*5e400*/  STL.64 [R1+0x9e8], R4 ;  /* 0x0009e80401007387 */ /* 0x0003e80000100a00 */
[----:B-1----:R-:W3:Y:S01]  /*5e410*/  LDL.LU.64 R4, [R1+0x22f0] ;  /* 0x0022f00001047983 */ /* 0x002ee20000300a00 */
[----:B------:R-:W-:-:S03]  /*5e420*/  IADD3 R28, P3, R2, R18, RZ ;  /* 0x00000012021c7210 */ /* 0x000fc60007f7e0ff */
[----:B---3--:R-:W-:Y:S04]  /*5e430*/  STL.64 [R1+0x22e0], R4 ;  /* 0x0022e00401007387 */ /* 0x008fe80000100a00 */
[----:B------:R1:W-:Y:S04]  /*5e440*/  STL.64 [R1+0x22d8], R12 ;  /* 0x0022d80c01007387 */ /* 0x0003e80000100a00 */
[----:B-1----:R0:W3:Y:S04]  /*5e450*/  LDL.64 R12, [R1+0x9d8] ;  /* 0x0009d800010c7983 */ /* 0x0020e80000100a00 */
[----:B------:R1:W-:Y:S04]  /*5e460*/  STL [R1+0x22c8], R14 ;  /* 0x0022c80e01007387 */ /* 0x0003e80000100800 */
[----:B-1----:R-:W4:Y:S01]  /*5e470*/  LDL.LU R14, [R1+0x8] ;  /* 0x00000800010e7983 */ /* 0x002f220000300800 */
[----:B---3--:R-:W-:-:S05]  /*5e480*/  IMAD.X R13, R3, 0x1, R25, P0 ;  /* 0x00000001030d7824 */ /* 0x008fca00000e0619 */
[----:B------:R-:W-:Y:S01]  /*5e490*/  STL [R1+0x9dc], R13 ;  /* 0x0009dc0d01007387 */ /* 0x000fe20000100800 */
[----:B----4-:R-:W-:-:S05]  /*5e4a0*/  IMAD.X R29, R14, 0x1, R19, P3 ;  /* 0x000000010e1d7824 */ /* 0x010fca00018e0613 */
[----:B------:R1:W-:Y:S04]  /*5e4b0*/  STL.64 [R1+0x9d0], R28 ;  /* 0x0009d01c01007387 */ /* 0x0003e80000100a00 */
[----:B-1----:R-:W3:Y:S04]  /*5e4c0*/  LDL.LU R29, [R1+0x22e8] ;  /* 0x0022e800011d7983 */ /* 0x002ee80000300800 */
[----:B------:R-:W-:Y:S04]  /*5e4d0*/  STL.64 [R1+0x22d0], R22 ;  /* 0x0022d01601007387 */ /* 0x000fe80000100a00 */
[----:B--2---:R1:W-:Y:S04]  /*5e4e0*/  STL.64 [R1+0x22b8], R6 ;  /* 0x0022b80601007387 */ /* 0x0043e80000100a00 */
[----:B-1----:R-:W2:Y:S01]  /*5e4f0*/  LDL.LU R6, [R1+0x58] ;  /* 0x0000580001067983 */ /* 0x002ea20000300800 */
[----:B------:R-:W-:-:S02]  /*5e500*/  IADD3 R4, P2, R2, R20, RZ ;  /* 0x0000001402047210 */ /* 0x000fc40007f5e0ff */
[----:B------:R-:W-:-:S03]  /*5e510*/  IADD3 R12, P0, R2, R22, RZ ;  /* 0x00000016020c7210 */ /* 0x000fc60007f1e0ff */
[C---:B------:R-:W-:Y:S02]  /*5e520*/  IMAD.X R5, R14.reuse, 0x1, R21, P2 ;  /* 0x000000010e057824 */ /* 0x040fe400010e0615 */
[----:B------:R-:W-:-:S03]  /*5e530*/  IMAD.X R13, R14, 0x1, R24, P0 ;  /* 0x000000010e0d7824 */ /* 0x000fc600000e0618 */
[----:B------:R1:W-:Y:S01]  /*5e540*/  STL.64 [R1+0x9c8], R4 ;  /* 0x0009c80401007387 */ /* 0x0003e20000100a00 */
[----:B------:R-:W-:-:S03]  /*5e550*/  IADD3 R2, P3, R2, R23, RZ ;  /* 0x0000001702027210 */ /* 0x000fc60007f7e0ff */
[----:B-1----:R-:W4:Y:S04]  /*5e560*/  LDL.LU.64 R4, [R1+0x22e0] ;  /* 0x0022e00001047983 */ /* 0x002f280000300a00 */
[----:B------:R-:W-:Y:S04]  /*5e570*/  STL.64 [R1+0x22c0], R26 ;  /* 0x0022c01a01007387 */ /* 0x000fe80000100a00 */
[----:B------:R1:W-:Y:S01]  /*5e580*/  STL.64 [R1+0x9a8], R12 ;  /* 0x0009a80c01007387 */ /* 0x0003e20000100a00 */
[----:B------:R-:W-:-:S03]  /*5e590*/  IMAD.X R3, R14, 0x1, R25, P3 ;  /* 0x000000010e037824 */ /* 0x000fc600018e0619 */
[----:B-1----:R-:W4:Y:S01]  /*5e5a0*/  LDL.LU.64 R12, [R1+0x22d8] ;  /* 0x0022d800010c7983 */ /* 0x002f220000300a00 */
[----:B--2---:R-:W-:-:S05]  /*5e5b0*/  IADD3 R22, P0, R6, R20, RZ ;  /* 0x0000001406167210 */ /* 0x004fca0007f1e0ff */
[----:B------:R1:W-:Y:S04]  /*5e5c0*/  STL [R1+0x988], R22 ;  /* 0x0009881601007387 */ /* 0x0003e80000100800 */
[----:B-1----:R-:W2:Y:S04]  /*5e5d0*/  LDL.LU.64 R22, [R1+0x22d0] ;  /* 0x0022d00001167983 */ /* 0x002ea80000300a00 */
[----:B------:R-:W3:Y:S01]  /*5e5e0*/  LDL.LU R14, [R1+0x22c8] ;  /* 0x0022c800010e7983 */ /* 0x000ee20000300800 */
[----:B------:R-:W-:Y:S02]  /*5e5f0*/  SHF.R.S32.HI R28, RZ, 0x1f, R6 ;  /* 0x0000001fff1c7819 */ /* 0x000fe40000011406 */
[----:B------:R-:W-:Y:S01]  /*5e600*/  IADD3 R26, P2, R6, R18, RZ ;  /* 0x00000012061a7210 */ /* 0x000fe20007f5e0ff */
[----:B------:R-:W-:Y:S04]  /*5e610*/  STL.64 [R1+0x998], R2 ;  /* 0x0009980201007387 */ /* 0x000fe80000100a00 */
[----:B------:R-:W-:-:S05]  /*5e620*/  IMAD.X R27, R28, 0x1, R19, P2 ;  /* 0x000000011c1b7824 */ /* 0x000fca00010e0613 */
[----:B------:R1:W-:Y:S04]  /*5e630*/  STL.64 [R1+0x990], R26 ;  /* 0x0009901a01007387 */ /* 0x0003e80000100a00 */
[----:B-1----:R-:W4:Y:S01]  /*5e640*/  LDL.LU.64 R26, [R1+0x22c0] ;  /* 0x0022c000011a7983 */ /* 0x002f220000300a00 */
[C---:B--2---:R-:W-:Y:S02]  /*5e650*/  IADD3 R2, P3, R6.reuse, R22, RZ ;  /* 0x0000001606027210 */ /* 0x044fe40007f7e0ff */
[----:B------:R-:W-:Y:S01]  /*5e660*/  IADD3 R6, P2, R6, R23, RZ ;  /* 0x0000001706067210 */ /* 0x000fe20007f5e0ff */
[----:B---3--:R1:W-:Y:S04]  /*5e670*/  STL.64 [R1+0x2290], R14 ;  /* 0x0022900e01007387 */ /* 0x0083e80000100a00 */
[----:B-1----:R-:W2:Y:S04]  /*5e680*/  LDL.LU R14, [R1+0x60] ;  /* 0x00006000010e7983 */ /* 0x002ea80000300800 */
[----:B------:R1:W-:Y:S04]  /*5e690*/  STL [R1+0x958], R6 ;  /* 0x0009580601007387 */ /* 0x0003e80000100800 */
[----:B-1----:R-:W3:Y:S04]  /*5e6a0*/  LDL.LU.64 R6, [R1+0x22b8] ;  /* 0x0022b80001067983 */ /* 0x002ee80000300a00 */
[----:B------:R1:W-:Y:S04]  /*5e6b0*/  STL.64 [R1+0x22a8], R22 ;  /* 0x0022a81601007387 */ /* 0x0003e80000100a00 */
[----:B-1----:R0:W4:Y:S04]  /*5e6c0*/  LDL.64 R22, [R1+0x958] ;  /* 0x0009580001167983 */ /* 0x0021280000100a00 */
[----:B------:R1:W-:Y:S04]  /*5e6d0*/  STL.64 [R1+0x2298], R8 ;  /* 0x0022980801007387 */ /* 0x0003e80000100a00 */
[----:B-1----:R0:W2:Y:S01]  /*5e6e0*/  LDL.64 R8, [R1+0x988] ;  /* 0x0009880001087983 */ /* 0x0020a20000100a00 */
[----:B------:R-:W-:-:S03]  /*5e6f0*/  IMAD.X R3, R28, 0x1, R24, P3 ;  /* 0x000000011c037824 */ /* 0x000fc600018e0618 */
[----:B---3--:R-:W-:Y:S01]  /*5e700*/  STL.64 [R1+0x22a0], R6 ;  /* 0x0022a00601007387 */ /* 0x008fe20000100a00 */
[----:B----4-:R-:W-:Y:S02]  /*5e710*/  IMAD.MOV.U32 R23, RZ, RZ, R29 ;  /* 0x000000ffff177224 */ /* 0x010fe400078e001d */
[----:B--2---:R-:W-:-:S05]  /*5e720*/  IMAD.X R9, R28, 0x1, R21, P0 ;  /* 0x000000011c097824 */ /* 0x004fca00000e0615 */
[----:B------:R-:W-:Y:S04]  /*5e730*/  STL [R1+0x98c], R9 ;  /* 0x00098c0901007387 */ /* 0x000fe80000100800 */
[----:B------:R1:W-:Y:S02]  /*5e740*/  STL.64 [R1+0x968], R2 ;  /* 0x0009680201007387 */ /* 0x0003e40000100a00 */
[----:B-1----:R-:W-:Y:S02]  /*5e750*/  IMAD.MOV.U32 R3, RZ, RZ, R23 ;  /* 0x000000ffff037224 */ /* 0x002fe400078e0017 */
[----:B------:R-:W-:Y:S02]  /*5e760*/  IMAD.X R23, R28, 0x1, R25, P2 ;  /* 0x000000011c177824 */ /* 0x000fe400010e0619 */
[----:B------:R-:W2:Y:S04]  /*5e770*/  LDL.LU R28, [R1+0x22b0] ;  /* 0x0022b000011c7983 */ /* 0x000ea80000300800 */
[----:B------:R1:W-:Y:S04]  /*5e780*/  STL [R1+0x95c], R23 ;  /* 0x00095c1701007387 */ /* 0x0003e80000100800 */
[----:B-1----:R-:W3:Y:S01]  /*5e790*/  LDL.LU.64 R22, [R1+0x22a8] ;  /* 0x0022a80001167983 */ /* 0x002ee20000300a00 */
[----:B------:R-:W-:-:S02]  /*5e7a0*/  SHF.R.S32.HI R29, RZ, 0x1f, R14 ;  /* 0x0000001fff1d7819 */ /* 0x000fc4000001140e */
[C---:B------:R-:W-:Y:S02]  /*5e7b0*/  IADD3 R8, P0, R14.reuse, R18, RZ ;  /* 0x000000120e087210 */ /* 0x040fe40007f1e0ff */
[----:B------:R-:W-:-:S03]  /*5e7c0*/  IADD3 R2, P3, R14, R20, RZ ;  /* 0x000000140e027210 */ /* 0x000fc60007f7e0ff */
[----:B------:R-:W-:Y:S01]  /*5e7d0*/  IMAD.X R9, R29, 0x1, R19, P0 ;  /* 0x000000011d097824 */ /* 0x000fe200000e0613 */
[C---:B---3--:R-:W-:Y:S02]  /*5e7e0*/  IADD3 R6, P2, R14.reuse, R22, RZ ;  /* 0x000000160e067210 */ /* 0x048fe40007f5e0ff */
[----:B------:R-:W-:-:S03]  /*5e7f0*/  IADD3 R14, P0, R14, R23, RZ ;  /* 0x000000170e0e7210 */ /* 0x000fc60007f1e0ff */
[----:B------:R1:W-:Y:S04]  /*5e800*/  STL [R1+0x928], R6 ;  /* 0x0009280601007387 */ /* 0x0003e80000100800 */
[----:B-1----:R-:W3:Y:S04]  /*5e810*/  LDL.LU.64 R6, [R1+0x22a0] ;  /* 0x0022a00001067983 */ /* 0x002ee80000300a00 */
[----:B------:R1:W-:Y:S04]  /*5e820*/  STL.64 [R1+0x950], R8 ;  /* 0x0009500801007387 */ /* 0x0003e80000100a00 */
[----:B-1----:R-:W4:Y:S04]  /*5e830*/  LDL.LU.64 R8, [R1+0x2298] ;  /* 0x0022980001087983 */ /* 0x002f280000300a00 */
[----:B------:R1:W-:Y:S04]  /*5e840*/  STL [R1+0x918], R14 ;  /* 0x0009180e01007387 */ /* 0x0003e80000100800 */
[----:B-1----:R-:W3:Y:S04]  /*5e850*/  LDL.LU.64 R14, [R1+0x2290] ;  /* 0x00229000010e7983 */ /* 0x002ee80000300a00 */
[----:B------:R1:W-:Y:S04]  /*5e860*/  STL.64 [R1+0x2280], R22 ;  /* 0x0022801601007387 */ /* 0x0003e80000100a00 */
[----:B-1----:R0:W2:Y:S02]  /*5e870*/  LDL.64 R22, [R1+0x918] ;  /* 0x0009180001167983 */ /* 0x0020a40000100a00 */
[----:B--2---:R-:W-:Y:S01]  /*5e880*/  IMAD.MOV.U32 R23, RZ, RZ, R3 ;  /* 0x000000ffff177224 */ /* 0x004fe200078e0003 */
[----:B------:R-:W-:-:S05]  /*5e890*/  SHF.R.S32.HI R3, RZ, 0x1f, R28 ;  /* 0x0000001fff037819 */ /* 0x000fca000001141c */
[----:B------:R1:W-:Y:S02]  /*5e8a0*/  STL [R1+0x4], R3 ;  /* 0x0000040301007387 */ /* 0x0003e40000100800 */
[----:B-1----:R-:W-:-:S05]  /*5e8b0*/  IMAD.X R3, R29, 0x1, R21, P3 ;  /* 0x000000011d037824 */ /* 0x002fca00018e0615 */
[----:B------:R1:W-:Y:S04]  /*5e8c0*/  STL.64 [R1+0x948], R2 ;  /* 0x0009480201007387 */ /* 0x0003e80000100a00 */
[----:B-1----:R-:W2:Y:S04]  /*5e8d0*/  LDL.LU R3, [R1+0x2288] ;  /* 0x0022880001037983 */ /* 0x002ea80000300800 */
[----:B---3--:R-:W-:Y:S04]  /*5e8e0*/  STL.64 [R1+0x2278], R14 ;  /* 0x0022780e01007387 */ /* 0x008fe80000100a00 */
[----:B------:R-:W3:Y:S04]  /*5e8f0*/  LDL.LU R2, [R1+0x7c] ;  /* 0x00007c0001027983 */ /* 0x000ee80000300800 */
[----:B---3--:R1:W-:Y:S02]  /*5e900*/  STL [R1+0x2240], R2 ;  /* 0x0022400201007387 */ /* 0x0083e40000100800 */
[----:B-1----:R-:W-:-:S05]  /*5e910*/  IMAD.MOV.U32 R2, RZ, RZ, R23 ;  /* 0x000000ffff027224 */ /* 0x002fca00078e0017 */
[----:B--2---:R1:W-:Y:S04]  /*5e920*/  STL.64 [R1+0x2258], R2 ;  /* 0x0022580201007387 */ /* 0x0043e80000100a00 */
[----:B-1----:R0:W2:Y:S01]  /*5e930*/  LDL.64 R2, [R1+0x928] ;  /* 0x0009280001027983 */ /* 0x0020a20000100a00 */
[C---:B------:R-:W-:Y:S02]  /*5e940*/  IMAD.X R23, R29.reuse, 0x1, R25, P0 ;  /* 0x000000011d177824 */ /* 0x040fe400000e0619 */
[----:B--2---:R-:W-:-:S05]  /*5e950*/  IMAD.X R3, R29, 0x1, R24, P2 ;  /* 0x000000011d037824 */ /* 0x004fca00010e0618 */
[----:B------:R-:W-:Y:S04]  /*5e960*/  STL [R1+0x92c], R3 ;  /* 0x00092c0301007387 */ /* 0x000fe80000100800 */
[----:B------:R1:W-:Y:S04]  /*5e970*/  STL [R1+0x91c], R23 ;  /* 0x00091c1701007387 */ /* 0x0003e80000100800 */
[----:B-1----:R-:W2:Y:S04]  /*5e980*/  LDL.LU.64 R22, [R1+0x2280] ;  /* 0x0022800001167983 */ /* 0x002ea80000300a00 */
[----:B------:R1:W-:Y:S04]  /*5e990*/  STL [R1+0x2260], R12 ;  /* 0x0022600c01007387 */ /* 0x0003e80000100800 */
[----:B-1----:R-:W3:Y:S01]  /*5e9a0*/  LDL.LU R12, [R1+0x4] ;  /* 0x00000400010c7983 */ /* 0x002ee20000300800 */
[----:B------:R-:W-:-:S03]  /*5e9b0*/  IADD3 R14, P3, R28, R18, RZ ;  /* 0x000000121c0e7210 */ /* 0x000fc60007f7e0ff */
[----:B------:R-:W-:Y:S04]  /*5e9c0*/  STL.64 [R1+0x2268], R4 ;  /* 0x0022680401007387 */ /* 0x000fe80000100a00 */
[----:B------:R1:W-:Y:S01]  /*5e9d0*/  STL [R1+0x2270], R5 ;  /* 0x0022700501007387 */ /* 0x0003e20000100800 */
[C---:B------:R-:W-:Y:S02]  /*5e9e0*/  IADD3 R2, P2, R28.reuse, R20, RZ ;  /* 0x000000141c027210 */ /* 0x040fe40007f5e0ff */
[----:B-1----:R-:W-:Y:S02]  /*5e9f0*/  SHF.R.S32.HI R5, RZ, 0x1f, R6 ;  /* 0x0000001fff057819 */ /* 0x002fe40000011406 */
[----:B--2---:R-:W-:Y:S01]  /*5ea00*/  IADD3 R4, P0, R28, R22, RZ ;  /* 0x000000161c047210 */ /* 0x004fe20007f1e0ff */
[----:B---3--:R-:W-:-:S02]  /*5ea10*/  IMAD.X R15, R12, 0x1, R19, P3 ;  /* 0x000000010c0f7824 */ /* 0x008fc400018e0613 */
[----:B------:R-:W-:-:S03]  /*5ea20*/  IMAD.X R3, R12, 0x1, R21, P2 ;  /* 0x000000010c037824 */ /* 0x000fc600010e0615 */
[----:B------:R1:W-:Y:S04]  /*5ea30*/  STL.64 [R1+0x910], R14 ;  /* 0x0009100e01007387 */ /* 0x0003e80000100a00 */
[----:B-1----:R-:W2:Y:S04]  /*5ea40*/  LDL.LU.64 R14, [R1+0x2278] ;  /* 0x00227800010e7983 */ /* 0x002ea80000300a00 */
[----:B------:R1:W-:Y:S04]  /*5ea50*/  STL [R1+0x8], R5 ;  /* 0x0000080501007387 */ /* 0x0003e80000100800 */
[----:B------:R-:W-:Y:S01]  /*5ea60*/  STL.64 [R1+0x908], R2 ;  /* 0x0009080201007387 */ /* 0x000fe20000100a00 */
[----:B-1----:R-:W-:-:S05]  /*5ea70*/  IMAD.X R5, R12, 0x1, R24, P0 ;  /* 0x000000010c057824 */ /* 0x002fca00000e0618 */
[----:B------:R1:W-:Y:S04]  /*5ea80*/  STL.64 [R1+0x8e8], R4 ;  /* 0x0008e80401007387 */ /* 0x0003e80000100a00 */
[----:B-1----:R0:W3:Y:S01]  /*5ea90*/  LDL.LU R5, [R1+0x2270] ;  /* 0x0022700001057983 */ /* 0x0020e20000300800 */
[----:B------:R-:W-:Y:S02]  /*5eaa0*/  IADD3 R4, P0, R6, R20, RZ ;  /* 0x0000001406047210 */ /* 0x000fe40007f1e0ff */
[----:B------:R-:W-:-:S03]  /*5eab0*/  IADD3 R28, P3, R28, R23, RZ ;  /* 0x000000171c1c7210 */ /* 0x000fc60007f7e0ff */
[----:B------:R3:W-:Y:S02]  /*5eac0*/  STL [R1+0x8c8], R4 ;  /* 0x0008c80401007387 */ /* 0x0007e40000100800 */
[----:B------:R-:W-:Y:S02]  /*5ead0*/  IMAD.X R29, R12, 0x1, R25, P3 ;  /* 0x000000010c1d7824 */ /* 0x000fe400018e0619 */
[----:B---3--:R-:W3:Y:S04]  /*5eae0*/  LDL.LU.64 R4, [R1+0x2268] ;  /* 0x0022680001047983 */ /* 0x008ee80000300a00 */
[----:B------:R-:W4:Y:S04]  /*5eaf0*/  LDL.LU R12, [R1+0x2260] ;  /* 0x00226000010c7983 */ /* 0x000f280000300800 */
[----:B--2---:R1:W-:Y:S04]  /*5eb00*/  STL [R1+0x2250], R14 ;  /* 0x0022500e01007387 */ /* 0x0043e80000100800 */
[----:B-1----:R-:W2:Y:S04]  /*5eb10*/  LDL.LU R14, [R1+0x8] ;  /* 0x00000800010e7983 */ /* 0x002ea80000300800 */
[----:B------:R1:W-:Y:S04]  /*5eb20*/  STL.64 [R1+0x8d8], R28 ;  /* 0x0008d81c01007387 */ /* 0x0003e80000100a00 */
[----:B-1----:R-:W3:Y:S01]  /*5eb30*/  LDL.LU R28, [R1+0x84] ;  /* 0x00008400011c7983 */ /* 0x002ee20000300800 */
[----:B------:R-:W-:-:S05]  /*5eb40*/  IADD3 R2, P2, R6, R18, RZ ;  /* 0x0000001206027210 */ /* 0x000fca0007f5e0ff */
[----:B--2---:R-:W-:Y:S01]  /*5eb50*/  IMAD.X R3, R14, 0x1, R19, P2 ;  /* 0x000000010e037824 */ /* 0x004fe200010e0613 */
[----:B---3--:R-:W-:Y:S04]  /*5eb60*/  STL [R1+0x2228], R28 ;  /* 0x0022281c01007387 */ /* 0x008fe80000100800 */
[----:B------:R1:W-:Y:S04]  /*5eb70*/  STL.64 [R1+0x8d0], R2 ;  /* 0x0008d00201007387 */ /* 0x0003e80000100a00 */
[----:B-1----:R-:W2:Y:S04]  /*5eb80*/  LDL.LU.64 R2, [R1+0x2258] ;  /* 0x0022580001027983 */ /* 0x002ea80000300a00 */
[----:B------:R1:W-:Y:S04]  /*5eb90*/  STL.64 [R1+0x2248], R4 ;  /* 0x0022480401007387 */ /* 0x0003e80000100a00 */
[----:B-1----:R0:W3:Y:S01]  /*5eba0*/  LDL.64 R4, [R1+0x8c8] ;  /* 0x0008c80001047983 */ /* 0x0020e20000100a00 */
[----:B------:R-:W-:-:S03]  /*5ebb0*/  IADD3 R28, P3, R6, R22, RZ ;  /* 0x00000016061c7210 */ /* 0x000fc60007f7e0ff */
[----:B----4-:R1:W-:Y:S02]  /*5ebc0*/  STL.64 [R1+0x2238], R12 ;  /* 0x0022380c01007387 */ /* 0x0103e40000100a00 */
[----:B------:R-:W-:Y:S01]  /*5ebd0*/  IMAD.X R29, R14, 0x1, R24, P3 ;  /* 0x000000010e1d7824 */ /* 0x000fe200018e0618 */
[----:B-1----:R-:W-:-:S05]  /*5ebe0*/  IADD3 R12, P2, R6, R23, RZ ;  /* 0x00000017060c7210 */ /* 0x002fca0007f5e0ff */
[C---:B------:R-:W-:Y:S01]  /*5ebf0*/  IMAD.X R13, R14.reuse, 0x1, R25, P2 ;  /* 0x000000010e0d7824 */ /* 0x040fe200010e0619 */
[----:B--2---:R-:W-:Y:S01]  /*5ec00*/  SHF.R.S32.HI R6, RZ, 0x1f, R2 ;  /* 0x0000001fff067819 */ /* 0x004fe20000011402 */
[----:B---3--:R-:W-:Y:S01]  /*5ec10*/  IMAD.X R5, R14, 0x1, R21, P0 ;  /* 0x000000010e057824 */ /* 0x008fe200000e0615 */
[----:B------:R-:W-:-:S04]  /*5ec20*/  IADD3 R4, P0, R2, R18, RZ ;  /* 0x0000001202047210 */ /* 0x000fc80007f1e0ff */
[----:B------:R1:W-:Y:S04]  /*5ec30*/  STL [R1+0x8cc], R5 ;  /* 0x0008cc0501007387 */ /* 0x0003e80000100800 */
[----:B------:R2:W-:Y:S04]  /*5ec40*/  STL.64 [R1+0x8a8], R28 ;  /* 0x0008a81c01007387 */ /* 0x0005e80000100a00 */
[----:B------:R-:W3:Y:S04]  /*5ec50*/  LDL.LU R14, [R1+0x2250] ;  /* 0x00225000010e7983 */ /* 0x000ee80000300800 */
[----:B------:R4:W-:Y:S01]  /*5ec60*/  STL.64 [R1+0x898], R12 ;  /* 0x0008980c01007387 */ /* 0x0009e20000100a00 */
[----:B-1----:R-:W-:Y:S01]  /*5ec70*/  IMAD.X R5, R6, 0x1, R19, P0 ;  /* 0x0000000106057824 */ /* 0x002fe200000e0613 */
[----:B--2---:R-:W-:-:S02]  /*5ec80*/  IADD3 R28, P3, R2, R20, RZ ;  /* 0x00000014021c7210 */ /* 0x004fc40007f7e0ff */
[C---:B----4-:R-:W-:Y:S02]  /*5ec90*/  IADD3 R12, P2, R2.reuse, R22, RZ ;  /* 0x00000016020c7210 */ /* 0x050fe40007f5e0ff */
[----:B------:R-:W-:Y:S01]  /*5eca0*/  IADD3 R2, P0, R2, R23, RZ ;  /* 0x0000001702027210 */ /* 0x000fe20007f1e0ff */
[----:B------:R1:W-:Y:S01]  /*5ecb0*/  STL.64 [R1+0x890], R4 ;  /* 0x0008900401007387 */ /* 0x0003e20000100a00 */
[C---:B------:R-:W-:Y:S02]  /*5ecc0*/  IMAD.X R29, R6.reuse, 0x1, R21, P3 ;  /* 0x00000001061d7824 */ /* 0x040fe400018e0615 */
[----:B------:R-:W-:Y:S01]  /*5ecd0*/  IMAD.X R13, R6, 0x1, R24, P2 ;  /* 0x00000001060d7824 */ /* 0x000fe200010e0618 */
[----:B-1----:R-:W2:Y:S04]  /*5ece0*/  LDL.LU.64 R4, [R1+0x2248] ;  /* 0x0022480001047983 */ /* 0x002ea80000300a00 */
[----:B------:R1:W-:Y:S04]  /*5ecf0*/  STL [R1+0x858], R2 ;  /* 0x0008580201007387 */ /* 0x0003e80000100800 */
[----:B-1----:R-:W4:Y:S04]  /*5ed00*/  LDL.LU R2, [R1+0x2240] ;  /* 0x0022400001027983 */ /* 0x002f280000300800 */
[----:B------:R-:W-:Y:S04]  /*5ed10*/  STL.64 [R1+0x2230], R22 ;  /* 0x0022301601007387 */ /* 0x000fe80000100a00 */
[----:B------:R-:W-:Y:S04]  /*5ed20*/  STL.64 [R1+0x888], R28 ;  /* 0x0008881c01007387 */ /* 0x000fe80000100a00 */
[----:B------:R1:W-:Y:S04]  /*5ed30*/  STL.64 [R1+0x868], R12 ;  /* 0x0008680c01007387 */ /* 0x0003e80000100a00 */
[----:B-1----:R-:W3:Y:S01]  /*5ed40*/  LDL.LU.64 R12, [R1+0x2238] ;  /* 0x00223800010c7983 */ /* 0x002ee20000300a00 */
[----:B----4-:R-:W-:-:S03]  /*5ed50*/  IADD3 R22, P2, R2, R20, RZ ;  /* 0x0000001402167210 */ /* 0x010fc60007f5e0ff */
[----:B---3--:R1:W-:Y:S04]  /*5ed60*/  STL.64 [R1+0x2218], R12 ;  /* 0x0022180c01007387 */ /* 0x0083e80000100a00 */
[----:B-1----:R0:W3:Y:S04]  /*5ed70*/  LDL.64 R12, [R1+0x858] ;  /* 0x00085800010c7983 */ /* 0x0020e80000100a00 */
[----:B------:R1:W-:Y:S04]  /*5ed80*/  STL [R1+0x848], R22 ;  /* 0x0008481601007387 */ /* 0x0003e80000100800 */
[----:B-1----:R-:W4:Y:S01]  /*5ed90*/  LDL.LU.64 R22, [R1+0x2230] ;  /* 0x0022300001167983 */ /* 0x002f220000300a00 */
[----:B------:R-:W-:-:S02]  /*5eda0*/  SHF.R.S32.HI R3, RZ, 0x1f, R2 ;  /* 0x0000001fff037819 */ /* 0x000fc40000011402 */
[----:B------:R-:W-:Y:S01]  /*5edb0*/  IADD3 R28, P3, R2, R18, RZ ;  /* 0x00000012021c7210 */ /* 0x000fe20007f7e0ff */
[----:B------:R4:W-:Y:S04]  /*5edc0*/  STL.64 [R1+0x2220], R24 ;  /* 0x0022201801007387 */ /* 0x0009e80000100a00 */
[----:B------:R-:W-:Y:S02]  /*5edd0*/  IMAD.X R29, R3, 0x1, R19, P3 ;  /* 0x00000001031d7824 */ /* 0x000fe400018e0613 */
[----:B---3--:R-:W-:Y:S02]  /*5ede0*/  IMAD.X R13, R6, 0x1, R25, P0 ;  /* 0x00000001060d7824 */ /* 0x008fe400000e0619 */
[----:B------:R-:W-:-:S03]  /*5edf0*/  IMAD.MOV.U32 R6, RZ, RZ, R0 ;  /* 0x000000ffff067224 */ /* 0x000fc600078e0000 */
[----:B------:R-:W-:Y:S04]  /*5ee00*/  STL [R1+0x85c], R13 ;  /* 0x00085c0d01007387 */ /* 0x000fe80000100800 */
[----:B------:R1:W-:Y:S01]  /*5ee10*/  STL.64 [R1+0x21f8], R6 ;  /* 0x0021f80601007387 */ /* 0x0003e20000100a00 */
[C---:B----4-:R-:W-:Y:S02]  /*5ee20*/  IADD3 R24, P3, R2.reuse, R23, RZ ;  /* 0x0000001702187210 */ /* 0x050fe40007f7e0ff */
[----:B------:R-:W-:Y:S01]  /*5ee30*/  IADD3 R12, P0, R2, R22, RZ ;  /* 0x00000016020c7210 */ /* 0x000fe20007f1e0ff */
[----:B-1----:R0:W3:Y:S04]  /*5ee40*/  LDL.64 R6, [R1+0x848] ;  /* 0x0008480001067983 */ /* 0x0020e80000100a00 */
[----:B------:R-:W4:Y:S04]  /*5ee50*/  LDL.LU R0, [R1+0x70] ;  /* 0x0000700001007983 */ /* 0x000f280000300800 */
[----:B------:R1:W-:Y:S04]  /*5ee60*/  STL.64 [R1+0x850], R28 ;  /* 0x0008501c01007387 */ /* 0x0003e80000100a00 */
[----:B-1----:R-:W2:Y:S04]  /*5ee70*/  LDL.LU R28, [R1+0x2228] ;  /* 0x00222800011c7983 */ /* 0x002ea80000300800 */
[----:B------:R1:W-:Y:S04]  /*5ee80*/  STL.64 [R1+0x2208], R22 ;  /* 0x0022081601007387 */ /* 0x0003e80000100a00 */
[----:B------:R0:W-:Y:S01]  /*5ee90*/  STL [R1+0x818], R24 ;  /* 0x0008181801007387 */ /* 0x0001e20000100800 */
[----:B-1----:R-:W-:-:S02]  /*5eea0*/  IMAD.MOV.U32 R22, RZ, RZ, R24 ;  /* 0x000000ffff167224 */ /* 0x002fc400078e0018 */
[----:B------:R-:W-:Y:S02]  /*5eeb0*/  IMAD.MOV.U32 R23, RZ, RZ, R25 ;  /* 0x000000ffff177224 */ /* 0x000fe400078e0019 */
[----:B0-----:R-:W4:Y:S04]  /*5eec0*/  LDL.LU.64 R24, [R1+0x2220] ;  /* 0x0022200001187983 */ /* 0x001f280000300a00 */
[----:B------:R2:W-:Y:S04]  /*5eed0*/  STL [R1+0x2210], R22 ;  /* 0x0022101601007387 */ /* 0x0005e80000100800 */
[----:B------:R-:W-:Y:S01]  /*5eee0*/  STL.64 [R1+0x2200], R26 ;  /* 0x0022001a01007387 */ /* 0x000fe20000100a00 */
[----:B---3--:R-:W-:-:S05]  /*5eef0*/  IMAD.X R7, R3, 0x1, R21, P2 ;  /* 0x0000000103077824 */ /* 0x008fca00010e0615 */
[----:B------:R-:W-:Y:S01]  /*5ef00*/  STL [R1+0x84c], R7 ;  /* 0x00084c0701007387 */ /* 0x000fe20000100800 */
[----:B----4-:R-:W-:Y:S01]  /*5ef10*/  IMAD.X R13, R3, 0x1, R24, P0 ;  /* 0x00000001030d7824 */ /* 0x010fe200000e0618 */
[----:B--2---:R-:W-:-:S04]  /*5ef20*/  IADD3 R22, P0, R28, R20, RZ ;  /* 0x000000141c167210 */ /* 0x004fc80007f1e0ff */
[----:B------:R0:W-:Y:S04]  /*5ef30*/  STL.64 [R1+0x828], R12 ;  /* 0x0008280c01007387 */ /* 0x0001e80000100a00 */
[----:B0-----:R-:W2:Y:S04]  /*5ef40*/  LDL.LU.64 R12, [R1+0x2218] ;  /* 0x00221800010c7983 */ /* 0x001ea80000300a00 */
[----:B------:R0:W-:Y:S04]  /*5ef50*/  STL [R1+0x808], R22 ;  /* 0x0008081601007387 */ /* 0x0001e80000100800 */
[----:B0-----:R0:W3:Y:S01]  /*5ef60*/  LDL.LU R22, [R1+0x2210] ;  /* 0x0022100001167983 */ /* 0x0010e20000300800 */
[----:B------:R-:W-:-:S05]  /*5ef70*/  IMAD.X R23, R3, 0x1, R25, P3 ;  /* 0x0000000103177824 */ /* 0x000fca00018e0619 */
[----:B------:R3:W-:Y:S04]  /*5ef80*/  STL [R1+0x81c], R23 ;  /* 0x00081c1701007387 */ /* 0x0007e80000100800 */
[----:B---3--:R-:W3:Y:S01]  /*5ef90*/  LDL.LU.64 R22, [R1+0x2208] ;  /* 0x0022080001167983 */ /* 0x008ee20000300a00 */
[----:B------:R-:W-:Y:S02]  /*5efa0*/  SHF.R.S32.HI R2, RZ, 0x1f, R28 ;  /* 0x0000001fff027819 */ /* 0x000fe4000001141c */
[----:B------:R-:W-:Y:S01]  /*5efb0*/  IADD3 R6, P2, R28, R18, RZ ;  /* 0x000000121c067210 */ /* 0x000fe20007f5e0ff */
[----:B------:R1:W-:Y:S01]  /*5efc0*/  STL.64 [R1+0x21f0], R24 ;  /* 0x0021f01801007387 */ /* 0x0003e20000100a00 */
[----:B------:R-:W-:-:S03]  /*5efd0*/  IMAD.MOV.U32 R3, RZ, RZ, R15 ;  /* 0x000000ffff037224 */ /* 0x000fc600078e000f */
[----:B------:R-:W-:Y:S01]  /*5efe0*/  IMAD.X R7, R2, 0x1, R19, P2 ;  /* 0x0000000102077824 */ /* 0x000fe200010e0613 */
[----:B-1----:R0:W4:Y:S04]  /*5eff0*/  LDL.64 R24, [R1+0x808] ;  /* 0x0008080001187983 */ /* 0x0021280000100a00 */
[----:B------:R-:W2:Y:S01]  /*5f000*/  LDL.LU R15, [R1+0x80] ;  /* 0x00008000010f7983 */ /* 0x000ea20000300800 */
[----:B---3--:R-:W-:-:S05]  /*5f010*/  IADD3 R26, P3, R28, R22, RZ ;  /* 0x000000161c1a7210 */ /* 0x008fca0007f7e0ff */
[----:B------:R1:W-:Y:S04]  /*5f020*/  STL [R1+0x7e8], R26 ;  /* 0x0007e81a01007387 */ /* 0x0003e80000100800 */
[----:B-1----:R-:W3:Y:S04]  /*5f030*/  LDL.LU.64 R26, [R1+0x2200] ;  /* 0x00220000011a7983 */ /* 0x002ee80000300a00 */
[----:B------:R1:W-:Y:S04]  /*5f040*/  STL.64 [R1+0x810], R6 ;  /* 0x0008100601007387 */ /* 0x0003e80000100a00 */
[----:B-1----:R-:W4:Y:S01]  /*5f050*/  LDL.LU.64 R6, [R1+0x21f8] ;  /* 0x0021f80001067983 */ /* 0x002f220000300a00 */
[----:B------:R-:W-:-:S03]  /*5f060*/  IMAD.MOV.U32 R29, RZ, RZ, R2 ;  /* 0x000000ffff1d7224 */ /* 0x000fc600078e0002 */
[----:B----4-:R1:W-:Y:S04]  /*5f070*/  STL.64 [R1+0x21d0], R6 ;  /* 0x0021d00601007387 */ /* 0x0103e80000100a00 */
[----:B-1----:R0:W4:Y:S01]  /*5f080*/  LDL.64 R6, [R1+0x7e8] ;  /* 0x0007e80001067983 */ /* 0x0021220000100a00 */
[----:B------:R-:W-:Y:S02]  /*5f090*/  IMAD.X R25, R29, 0x1, R21, P0 ;  /* 0x000000011d197824 */ /* 0x000fe400000e0615 */
[----:B----4-:R-:W-:Y:S02]  /*5f0a0*/  IMAD.MOV.U32 R7, RZ, RZ, R4 ;  /* 0x000000ffff077224 */ /* 0x010fe400078e0004 */
[----:B------:R-:W4:Y:S04]  /*5f0b0*/  LDL.LU R4, [R1+0x78] ;  /* 0x0000780001047983 */ /* 0x000f280000300800 */
[----:B------:R1:W-:Y:S04]  /*5f0c0*/  STL [R1+0x80c], R25 ;  /* 0x00080c1901007387 */ /* 0x0003e80000100800 */
[----:B-1----:R-:W4:Y:S04]  /*5f0d0*/  LDL.LU.64 R24, [R1+0x21f0] ;  /* 0x0021f00001187983 */ /* 0x002f280000300a00 */
[----:B---3--:R-:W-:Y:S01]  /*5f0e0*/  STL.64 [R1+0x21e8], R26 ;  /* 0x0021e81a01007387 */ /* 0x008fe20000100a00 */
[----:B------:R-:W-:-:S03]  /*5f0f0*/  IADD3 R28, P2, R28, R23, RZ ;  /* 0x000000171c1c7210 */ /* 0x000fc60007f5e0ff */
[----:B--2---:R1:W-:Y:S01]  /*5f100*/  STL.64 [R1+0x21d8], R14 ;  /* 0x0021d80e01007387 */ /* 0x0043e20000100a00 */
[----:B------:R-:W-:-:S03]  /*5f110*/  SHF.R.S32.HI R2, RZ, 0x1f, R7 ;  /* 0x0000001fff027819 */ /* 0x000fc60000011407 */
[----:B------:R2:W-:Y:S01]  /*5f120*/  STL [R1+0x21e0], R15 ;  /* 0x0021e00f01007387 */ /* 0x0005e20000100800 */
[----:B-1----:R-:W-:-:S05]  /*5f130*/  IMAD.MOV.U32 R14, RZ, RZ, R7 ;  /* 0x000000ffff0e7224 */ /* 0x002fca00078e0007 */
[----:B------:R-:W-:Y:S01]  /*5f140*/  IADD3 R26, P0, R14, R18, RZ ;  /* 0x000000120e1a7210 */ /* 0x000fe20007f1e0ff */
[----:B--2---:R-:W-:-:S04]  /*5f150*/  IMAD.MOV.U32 R15, RZ, RZ, R2 ;  /* 0x000000ffff0f7224 */ /* 0x004fc800078e0002 */
[----:B------:R-:W-:Y:S02]  /*5f160*/  IMAD.X R27, R2, 0x1, R19, P0 ;  /* 0x00000001021b7824 */ /* 0x000fe400000e0613 */
[C---:B----4-:R-:W-:Y:S02]  /*5f170*/  IMAD.X R7, R29.reuse, 0x1, R24, P3 ;  /* 0x000000011d077824 */ /* 0x050fe400018e0618 */
[----:B------:R-:W-:Y:S01]  /*5f180*/  IMAD.X R29, R29, 0x1, R25, P2 ;  /* 0x000000011d1d7824 */ /* 0x000fe200010e0619 */
[C---:B------:R-:W-:Y:S02]  /*5f190*/  IADD3 R6, P3, R14.reuse, R20, RZ ;  /* 0x000000140e067210 */ /* 0x040fe40007f7e0ff */
[----:B------:R-:W-:Y:S04]  /*5f1a0*/  STL [R1+0x7ec], R7 ;  /* 0x0007ec0701007387 */ /* 0x000fe80000100800 */
[----:B------:R1:W-:Y:S04]  /*5f1b0*/  STL.64 [R1+0x7d8], R28 ;  /* 0x0007d81c01007387 */ /* 0x0003e80000100a00 */
[----:B------:R2:W-:Y:S01]  /*5f1c0*/  STL.64 [R1+0x7d0], R26 ;  /* 0x0007d01a01007387 */ /* 0x0005e20000100a00 */
[----:B-1----:R-:W-:-:S02]  /*5f1d0*/  IADD3 R28, P2, R14, R22, RZ ;  /* 0x000000160e1c7210 */ /* 0x002fc40007f5e0ff */
[----:B------:R-:W-:Y:S01]  /*5f1e0*/  IADD3 R14, P0, R14, R23, RZ ;  /* 0x000000170e0e7210 */ /* 0x000fe20007f1e0ff */
[C---:B------:R-:W-:Y:S01]  /*5f1f0*/  IMAD.X R7, R15.reuse, 0x1, R21, P3 ;  /* 0x000000010f077824 */ /* 0x040fe200018e0615 */
[----:B--2---:R-:W2:Y:S01]  /*5f200*/  LDL.LU.64 R26, [R1+0x21e8] ;  /* 0x0021e800011a7983 */ /* 0x004ea20000300a00 */
[C---:B------:R-:W-:Y:S02]  /*5f210*/  IMAD.X R29, R15.reuse, 0x1, R24, P2 ;  /* 0x000000010f1d7824 */ /* 0x040fe400010e0618 */
[----:B------:R-:W-:Y:S01]  /*5f220*/  IMAD.X R15, R15, 0x1, R25, P0 ;  /* 0x000000010f0f7824 */ /* 0x000fe200000e0619 */
[----:B------:R-:W-:Y:S04]  /*5f230*/  STL.64 [R1+0x7c8], R6 ;  /* 0x0007c80601007387 */ /* 0x000fe80000100a00 */
[----:B------:R-:W-:Y:S04]  /*5f240*/  STL.64 [R1+0x7b8], R28 ;  /* 0x0007b81c01007387 */ /* 0x000fe80000100a00 */
[----:B------:R1:W-:Y:S04]  /*5f250*/  STL.64 [R1+0x7a0], R14 ;  /* 0x0007a00e01007387 */ /* 0x0003e80000100a00 */
[----:B-1----:R0:W3:Y:S01]  /*5f260*/  LDL.LU R15, [R1+0x21e0] ;  /* 0x0021e000010f7983 */ /* 0x0020e20000300800 */
[----:B------:R-:W-:Y:S01]  /*5f270*/  IMAD.MOV.U32 R2, RZ, RZ, R3 ;  /* 0x000000ffff027224 */ /* 0x000fe200078e0003 */
[----:B------:R-:W-:-:S02]  /*5f280*/  SHF.R.S32.HI R3, RZ, 0x1f, R0 ;  /* 0x0000001fff037819 */ /* 0x000fc40000011400 */
[C---:B------:R-:W-:Y:S02]  /*5f290*/  IADD3 R6, P3, R0.reuse, R18, RZ ;  /* 0x0000001200067210 */ /* 0x040fe40007f7e0ff */
[----:B------:R-:W-:-:S03]  /*5f2a0*/  IADD3 R14, P0, R0, R22, RZ ;  /* 0x00000016000e7210 */ /* 0x000fc60007f1e0ff */
[----:B------:R-:W-:Y:S02]  /*5f2b0*/  IMAD.X R7, R3, 0x1, R19, P3 ;  /* 0x0000000103077824 */ /* 0x000fe400018e0613 */
[----:B------:R3:W-:Y:S04]  /*5f2c0*/  STL [R1+0x780], R14 ;  /* 0x0007800e01007387 */ /* 0x0007e80000100800 */
[----:B---3--:R-:W3:Y:S04]  /*5f2d0*/  LDL.LU.64 R14, [R1+0x21d8] ;  /* 0x0021d800010e7983 */ /* 0x008ee80000300a00 */
[----:B------:R1:W-:Y:S04]  /*5f2e0*/  STL.64 [R1+0x798], R6 ;  /* 0x0007980601007387 */ /* 0x0003e80000100a00 */
[----:B-1----:R-:W4:Y:S01]  /*5f2f0*/  LDL.LU.64 R6, [R1+0x21d0] ;  /* 0x0021d00001067983 */ /* 0x002f220000300a00 */
[----:B------:R-:W-:-:S02]  /*5f300*/  SHF.R.S32.HI R29, RZ, 0x1f, R4 ;  /* 0x0000001fff1d7819 */ /* 0x000fc40000011404 */
[C---:B------:R-:W-:Y:S01]  /*5f310*/  IADD3 R28, P2, R0.reuse, R20, RZ ;  /* 0x00000014001c7210 */ /* 0x040fe20007f5e0ff */
[----:B----4-:R1:W-:Y:S04]  /*5f320*/  STL.64 [R1+0x21b8], R6 ;  /* 0x0021b80601007387 */ /* 0x0103e80000100a00 */
[----:B------:R-:W-:Y:S01]  /*5f330*/  STL [R1+0x21c0], R7 ;  /* 0x0021c00701007387 */ /* 0x000fe20000100800 */
[----:B-1----:R-:W-:-:S03]  /*5f340*/  IADD3 R6, P3, R0, R23, RZ ;  /* 0x0000001700067210 */ /* 0x002fc60007f7e0ff */
[----:B------:R-:W4:Y:S04]  /*5f350*/  LDL.LU R0, [R1+0x21c8] ;  /* 0x0021c80001007983 */ /* 0x000f280000300800 */
[----:B------:R-:W-:Y:S04]  /*5f360*/  STL [R1+0x760], R6 ;  /* 0x0007600601007387 */ /* 0x000fe80000100800 */
[----:B------:R1:W-:Y:S02]  /*5f370*/  STL [R1+0x8], R29 ;  /* 0x0000081d01007387 */ /* 0x0003e40000100800 */
[----:B-1----:R-:W-:-:S05]  /*5f380*/  IMAD.X R29, R3, 0x1, R21, P2 ;  /* 0x00000001031d7824 */ /* 0x002fca00010e0615 */
[----:B------:R1:W-:Y:S04]  /*5f390*/  STL.64 [R1+0x790], R28 ;  /* 0x0007901c01007387 */ /* 0x0003e80000100a00 */
[----:B-1----:R-:W2:Y:S01]  /*5f3a0*/  LDL.LU R29, [R1+0x21c4] ;  /* 0x0021c400011d7983 */ /* 0x002ea20000300800 */
[----:B------:R-:W-:-:S03]  /*5f3b0*/  IMAD.MOV.U32 R28, RZ, RZ, R2 ;  /* 0x000000ffff1c7224 */ /* 0x000fc600078e0002 */
[----:B------:R1:W-:Y:S04]  /*5f3c0*/  STL.64 [R1+0x21b0], R12 ;  /* 0x0021b00c01007387 */ /* 0x0003e80000100a00 */
[----:B-1----:R0:W3:Y:S04]  /*5f3d0*/  LDL.64 R12, [R1+0x780] ;  /* 0x00078000010c7983 */ /* 0x0020e80000100a00 */
[----:B--2---:R-:W-:Y:S04]  /*5f3e0*/  STL.64 [R1+0x21a0], R28 ;  /* 0x0021a01c01007387 */ /* 0x004fe80000100a00 */
[----:B------:R-:W2:Y:S04]  /*5f3f0*/  LDL.LU R2, [R1+0x88] ;  /* 0x0000880001027983 */ /* 0x000ea80000300800 */
[----:B--2---:R1:W-:Y:S04]  /*5f400*/  STL [R1+0x2198], R2 ;  /* 0x0021980201007387 */ /* 0x0043e80000100800 */
[----:B-1----:R-:W2:Y:S01]  /*5f410*/  LDL.LU R2, [R1+0x8] ;  /* 0x0000080001027983 */ /* 0x002ea20000300800 */
[----:B------:R-:W-:Y:S01]  /*5f420*/  IMAD.MOV.U32 R28, RZ, RZ, R6 ;  /* 0x000000ffff1c7224 */ /* 0x000fe200078e0006 */
[----:B------:R-:W-:Y:S01]  /*5f430*/  IADD3 R6, P2, R4, R18, RZ ;  /* 0x0000001204067210 */ /* 0x000fe20007f5e0ff */
[----:B---3--:R-:W-:-:S02]  /*5f440*/  IMAD.X R13, R3, 0x1, R24, P0 ;  /* 0x00000001030d7824 */ /* 0x008fc400000e0618 */
[----:B------:R-:W-:Y:S02]  /*5f450*/  IMAD.MOV.U32 R29, RZ, RZ, R7 ;  /* 0x000000ffff1d7224 */ /* 0x000fe400078e0007 */
[----:B------:R-:W-:Y:S01]  /*5f460*/  IMAD.X R29, R3, 0x1, R25, P3 ;  /* 0x00000001031d7824 */ /* 0x000fe200018e0619 */
[----:B------:R-:W-:Y:S04]  /*5f470*/  STL [R1+0x784], R13 ;  /* 0x0007840d01007387 */ /* 0x000fe80000100800 */
[----:B------:R-:W-:Y:S04]  /*5f480*/  STL.64 [R1+0x21a8], R24 ;  /* 0x0021a81801007387 */ /* 0x000fe80000100a00 */
[----:B------:R-:W-:Y:S01]  /*5f490*/  STL [R1+0x764], R29 ;  /* 0x0007641d01007387 */ /* 0x000fe20000100800 */
[----:B--2---:R-:W-:-:S05]  /*5f4a0*/  IMAD.X R7, R2, 0x1, R19, P2 ;  /* 0x0000000102077824 */ /* 0x004fca00010e0613 */
[----:B------:R1:W-:Y:S04]  /*5f4b0*/  STL.64 [R1+0x758], R6 ;  /* 0x0007580601007387 */ /* 0x0003e80000100a00 */
[----:B-1----:R0:W2:Y:S01]  /*5f4c0*/  LDL.LU R7, [R1+0x21c0] ;  /* 0x0021c00001077983 */ /* 0x0020a20000300800 */
[C---:B------:R-:W-:Y:S02]  /*5f4d0*/  IADD3 R12, P0, R4.reuse, R20, RZ ;  /* 0x00000014040c7210 */ /* 0x040fe40007f1e0ff */
[----:B------:R-:W-:-:S03]  /*5f4e0*/  IADD3 R6, P2, R4, R23, RZ ;  /* 0x0000001704067210 */ /* 0x000fc60007f5e0ff */
[----:B------:R-:W-:Y:S02]  /*5f4f0*/  IMAD.X R13, R2, 0x1, R21, P0 ;  /* 0x00000001020d7824 */ /* 0x000fe400000e0615 */
[----:B------:R2:W-:Y:S04]  /*5f500*/  STL [R1+0x720], R6 ;  /* 0x0007200601007387 */ /* 0x0005e80000100800 */
[----:B--2---:R-:W2:Y:S04]  /*5f510*/  LDL.LU.64 R6, [R1+0x21b8] ;  /* 0x0021b80001067983 */ /* 0x004ea80000300a00 */
[----:B------:R1:W-:Y:S04]  /*5f520*/  STL.64 [R1+0x750], R12 ;  /* 0x0007500c01007387 */ /* 0x0003e80000100a00 */
[----:B-1----:R-:W3:Y:S01]  /*5f530*/  LDL.LU.64 R12, [R1+0x21b0] ;  /* 0x0021b000010c7983 */ /* 0x002ee20000300a00 */
[----:B------:R-:W-:Y:S01]  /*5f540*/  IADD3 R24, P0, R15, R18, RZ ;  /* 0x000000120f187210 */ /* 0x000fe20007f1e0ff */
[----:B---3--:R-:W-:-:S02]  /*5f550*/  IMAD.MOV.U32 R3, RZ, RZ, R12 ;  /* 0x000000ffff037224 */ /* 0x008fc400078e000c */
[----:B------:R-:W-:Y:S02]  /*5f560*/  IMAD.MOV.U32 R12, RZ, RZ, R16 ;  /* 0x000000ffff0c7224 */ /* 0x000fe400078e0010 */
[----:B----4-:R-:W-:Y:S02]  /*5f570*/  IMAD.MOV.U32 R16, RZ, RZ, R0 ;  /* 0x000000ffff107224 */ /* 0x010fe400078e0000 */
[----:B------:R-:W3:Y:S01]  /*5f580*/  LDL.LU R0, [R1+0x90] ;  /* 0x0000900001007983 */ /* 0x000ee20000300800 */
[----:B------:R-:W-:-:S03]  /*5f590*/  IADD3 R28, P3, R4, R22, RZ ;  /* 0x00000016041c7210 */ /* 0x000fc60007f7e0ff */
[----:B---3--:R-:W-:Y:S04]  /*5f5a0*/  STL [R1+0x2168], R0 ;  /* 0x0021680001007387 */ /* 0x008fe80000100800 */
[----:B------:R1:W-:Y:S04]  /*5f5b0*/  STL [R1+0x718], R24 ;  /* 0x0007181801007387 */ /* 0x0003e80000100800 */
[----:B-1----:R-:W3:Y:S02]  /*5f5c0*/  LDL.LU.64 R24, [R1+0x21a8] ;  /* 0x0021a80001187983 */ /* 0x002ee40000300a00 */
[----:B---3--:R-:W-:-:S05]  /*5f5d0*/  IMAD.X R29, R2, 0x1, R24, P3 ;  /* 0x00000001021d7824 */ /* 0x008fca00018e0618 */
[----:B------:R1:W-:Y:S04]  /*5f5e0*/  STL.64 [R1+0x740], R28 ;  /* 0x0007401c01007387 */ /* 0x0003e80000100a00 */
[----:B-1----:R-:W3:Y:S04]  /*5f5f0*/  LDL.LU.64 R28, [R1+0x21a0] ;  /* 0x0021a000011c7983 */ /* 0x002ee80000300a00 */
[----:B---3--:R-:W-:Y:S04]  /*5f600*/  STL [R1+0x216c], R28 ;  /* 0x00216c1c01007387 */ /* 0x008fe80000100800 */
[----:B------:R-:W-:Y:S04]  /*5f610*/  STL [R1+0x2170], R29 ;  /* 0x0021701d01007387 */ /* 0x000fe80000100800 */
[----:B------:R-:W-:Y:S04]  /*5f620*/  STL.64 [R1+0x2178], R12 ;  /* 0x0021780c01007387 */ /* 0x000fe80000100a00 */
[----:B------:R1:W-:Y:S04]  /*5f630*/  STL [R1+0x2180], R13 ;  /* 0x0021800d01007387 */ /* 0x0003e80000100800 */
[----:B-1----:R0:W3:Y:S04]  /*5f640*/  LDL.64 R12, [R1+0x718] ;  /* 0x00071800010c7983 */ /* 0x0020e80000100a00 */
[----:B------:R-:W-:Y:S04]  /*5f650*/  STL.64 [R1+0x2188], R8 ;  /* 0x0021880801007387 */ /* 0x000fe80000100a00 */
[----:B------:R1:W-:Y:S04]  /*5f660*/  STL [R1+0x2190], R9 ;  /* 0x0021900901007387 */ /* 0x0003e80000100800 */
[----:B-1----:R0:W4:Y:S01]  /*5f670*/  LDL.64 R8, [R1+0x720] ;  /* 0x0007200001087983 */ /* 0x0021220000100a00 */
[----:B--2---:R-:W-:-:S02]  /*5f680*/  IMAD.MOV.U32 R4, RZ, RZ, R7 ;  /* 0x000000ffff047224 */ /* 0x004fc400078e0007 */
[----:B------:R-:W-:Y:S01]  /*5f690*/  IMAD.MOV.U32 R7, RZ, RZ, R27 ;  /* 0x000000ffff077224 */ /* 0x000fe200078e001b */
[----:B------:R-:W-:Y:S02]  /*5f6a0*/  SHF.R.S32.HI R27, RZ, 0x1f, R15 ;  /* 0x0000001fff1b7819 */ /* 0x000fe4000001140f */
[----:B------:R-:W-:-:S05]  /*5f6b0*/  IADD3 R28, P3, R15, R20, RZ ;  /* 0x000000140f1c7210 */ /* 0x000fca0007f7e0ff */
[C---:B------:R-:W-:Y:S02]  /*5f6c0*/  IMAD.X R29, R27.reuse, 0x1, R21, P3 ;  /* 0x000000011b1d7824 */ /* 0x040fe400018e0615 */
[----:B---3--:R-:W-:Y:S01]  /*5f6d0*/  IMAD.X R13, R27, 0x1, R19, P0 ;  /* 0x000000011b0d7824 */ /* 0x008fe200000e0613 */
[C---:B------:R-:W-:Y:S01]  /*5f6e0*/  IADD3 R12, P0, R15.reuse, R23, RZ ;  /* 0x000000170f0c7210 */ /* 0x040fe20007f1e0ff */
[----:B----4-:R-:W-:Y:S01]  /*5f6f0*/  IMAD.X R9, R2, 0x1, R25, P2 ;  /* 0x0000000102097824 */ /* 0x010fe200010e0619 */
[----:B------:R-:W-:Y:S01]  /*5f700*/  IADD3 R8, P2, R15, R22, RZ ;  /* 0x000000160f087210 */ /* 0x000fe20007f5e0ff */
[----:B------:R-:W2:Y:S04]  /*5f710*/  LDL.LU R2, [R1+0x2198] ;  /* 0x0021980001027983 */ /* 0x000ea80000300800 */
[----:B------:R1:W-:Y:S04]  /*5f720*/  STL [R1+0x724], R9 ;  /* 0x0007240901007387 */ /* 0x0003e80000100800 */
[----:B------:R-:W-:Y:S04]  /*5f730*/  STL [R1+0x71c], R13 ;  /* 0x00071c0d01007387 */ /* 0x000fe80000100800 */
[----:B------:R-:W3:Y:S04]  /*5f740*/  LDL.LU R15, [R1+0x2194] ;  /* 0x00219400010f7983 */ /* 0x000ee80000300800 */
[----:B------:R-:W-:Y:S01]  /*5f750*/  STL.64 [R1+0x710], R28 ;  /* 0x0007101c01007387 */ /* 0x000fe20000100a00 */
[----:B-1----:R-:W-:-:S05]  /*5f760*/  IMAD.X R9, R27, 0x1, R24, P2 ;  /* 0x000000011b097824 */ /* 0x002fca00010e0618 */
[----:B------:R1:W-:Y:S04]  /*5f770*/  STL.64 [R1+0x700], R8 ;  /* 0x0007000801007387 */ /* 0x0003e80000100a00 */
[----:B-1----:R0:W4:Y:S01]  /*5f780*/  LDL.LU R9, [R1+0x2190] ;  /* 0x0021900001097983 */ /* 0x0021220000300800 */
[----:B------:R-:W-:Y:S01]  /*5f790*/  IMAD.X R13, R27, 0x1, R25, P0 ;  /* 0x000000011b0d7824 */ /* 0x000fe200000e0619 */
[----:B--2---:R-:W-:-:S05]  /*5f7a0*/  IADD3 R8, P2, R2, R20, RZ ;  /* 0x0000001402087210 */ /* 0x004fca0007f5e0ff */
[----:B------:R4:W-:Y:S04]  /*5f7b0*/  STL [R1+0x6d0], R8 ;  /* 0x0006d00801007387 */ /* 0x0009e80000100800 */
[----:B----4-:R-:W2:Y:S04]  /*5f7c0*/  LDL.LU.64 R8, [R1+0x2188] ;  /* 0x0021880001087983 */ /* 0x010ea80000300a00 */
[----:B------:R-:W4:Y:S04]  /*5f7d0*/  LDL.LU R27, [R1+0x2184] ;  /* 0x00218400011b7983 */ /* 0x000f280000300800 */
[----:B------:R1:W-:Y:S04]  /*5f7e0*/  STL.64 [R1+0x6e0], R12 ;  /* 0x0006e00c01007387 */ /* 0x0003e80000100a00 */
[----:B-1----:R0:W3:Y:S01]  /*5f7f0*/  LDL.LU R13, [R1+0x2180] ;  /* 0x00218000010d7983 */ /* 0x0020e20000300800 */
[----:B------:R-:W-:-:S05]  /*5f800*/  IADD3 R12, P0, R2, R22, RZ ;  /* 0x00000016020c7210 */ /* 0x000fca0007f1e0ff */
[----:B------:R3:W-:Y:S01]  /*5f810*/  STL [R1+0x6c0], R12 ;  /* 0x0006c00c01007387 */ /* 0x0007e20000100800 */
[----:B------:R-:W-:Y:S02]  /*5f820*/  SHF.R.S32.HI R0, RZ, 0x1f, R2 ;  /* 0x0000001fff007819 */ /* 0x000fe40000011402 */
[----:B------:R-:W-:-:S05]  /*5f830*/  IADD3 R28, P3, R2, R18, RZ ;  /* 0x00000012021c7210 */ /* 0x000fca0007f7e0ff */
[----:B------:R-:W-:Y:S01]  /*5f840*/  IMAD.X R29, R0, 0x1, R19, P3 ;  /* 0x00000001001d7824 */ /* 0x000fe200018e0613 */
[----:B---3--:R-:W3:Y:S04]  /*5f850*/  LDL.LU.64 R12, [R1+0x2178] ;  /* 0x00217800010c7983 */ /* 0x008ee80000300a00 */
[----:B------:R1:W-:Y:S02]  /*5f860*/  STL.64 [R1+0x6d8], R28 ;  /* 0x0006d81c01007387 */ /* 0x0003e40000100a00 */
[----:B-1----:R-:W-:Y:S02]  /*5f870*/  IADD3 R28, P3, R2, R23, RZ ;  /* 0x00000017021c7210 */ /* 0x002fe40007f7e0ff */
[----:B------:R0:W2:Y:S04]  /*5f880*/  LDL.LU R29, [R1+0x2170] ;  /* 0x00217000011d7983 */ /* 0x0000a80000300800 */
[----:B------:R1:W-:Y:S04]  /*5f890*/  STL [R1+0x6a0], R28 ;  /* 0x0006a01c01007387 */ /* 0x0003e80000100800 */
[----:B-1----:R-:W2:Y:S04]  /*5f8a0*/  LDL.LU R28, [R1+0x216c] ;  /* 0x00216c00011c7983 */ /* 0x002ea80000300800 */
[----:B------:R1:W-:Y:S04]  /*5f8b0*/  STL.64 [R1+0x2160], R22 ;  /* 0x0021601601007387 */ /* 0x0003e80000100a00 */
[----:B-1----:R0:W2:Y:S04]  /*5f8c0*/  LDL.64 R22, [R1+0x6a0] ;  /* 0x0006a00001167983 */ /* 0x0020a80000100a00 */
[----:B---3--:R-:W-:Y:S04]  /*5f8d0*/  STL.64 [R1+0x2158], R12 ;  /* 0x0021580c01007387 */ /* 0x008fe80000100a00 */
[----:B----4-:R1:W-:Y:S04]  /*5f8e0*/  STL.64 [R1+0x2150], R26 ;  /* 0x0021501a01007387 */ /* 0x0103e80000100a00 */
[----:B-1----:R0:W3:Y:S04]  /*5f8f0*/  LDL.64 R26, [R1+0x6c0] ;  /* 0x0006c000011a7983 */ /* 0x0020e80000100a00 */
[----:B------:R1:W-:Y:S04]  /*5f900*/  STL.64 [R1+0x2138], R14 ;  /* 0x0021380e01007387 */ /* 0x0003e80000100a00 */
[----:B-1----:R0:W4:Y:S04]  /*5f910*/  LDL.64 R14, [R1+0x6d0] ;  /* 0x0006d000010e7983 */ /* 0x0021280000100a00 */
[----:B--2---:R-:W2:Y:S01]  /*5f920*/  LDL.LU R29, [R1+0x98] ;  /* 0x00009800011d7983 */ /* 0x004ea20000300800 */
[----:B------:R-:W-:-:S02]  /*5f930*/  IMAD.X R23, R0, 0x1, R25, P3 ;  /* 0x0000000100177824 */ /* 0x000fc400018e0619 */
[C---:B---3--:R-:W-:Y:S02]  /*5f940*/  IMAD.X R27, R0.reuse, 0x1, R24, P0 ;  /* 0x00000001001b7824 */ /* 0x048fe400000e0618 */
[----:B----4-:R-:W-:-:S05]  /*5f950*/  IMAD.X R15, R0, 0x1, R21, P2 ;  /* 0x00000001000f7824 */ /* 0x010fca00010e0615 */
[----:B------:R-:W-:Y:S04]  /*5f960*/  STL [R1+0x6d4], R15 ;  /* 0x0006d40f01007387 */ /* 0x000fe80000100800 */
[----:B------:R-:W-:Y:S04]  /*5f970*/  STL [R1+0x6c4], R27 ;  /* 0x0006c41b01007387 */ /* 0x000fe80000100800 */
[----:B------:R-:W3:Y:S04]  /*5f980*/  LDL.LU R0, [R1+0x2168] ;  /* 0x0021680001007983 */ /* 0x000ee80000300800 */
[----:B------:R1:W-:Y:S04]  /*5f990*/  STL [R1+0x6a4], R23 ;  /* 0x0006a41701007387 */ /* 0x0003e80000100800 */
[----:B-1----:R-:W4:Y:S01]  /*5f9a0*/  LDL.LU.64 R22, [R1+0x2160] ;  /* 0x0021600001167983 */ /* 0x002f220000300a00 */
[----:B------:R-:W-:-:S02]  /*5f9b0*/  SHF.R.S32.HI R2, RZ, 0x1f, R28 ;  /* 0x0000001fff027819 */ /* 0x000fc4000001141c */
[----:B------:R-:W-:-:S05]  /*5f9c0*/  IADD3 R14, P2, R28, R18, RZ ;  /* 0x000000121c0e7210 */ /* 0x000fca0007f5e0ff */
[----:B------:R-:W-:Y:S01]  /*5f9d0*/  IMAD.X R15, R2, 0x1, R19, P2 ;  /* 0x00000001020f7824 */ /* 0x000fe200010e0613 */
[----:B------:R-:W-:-:S05]  /*5f9e0*/  IADD3 R26, P0, R28, R20, RZ ;  /* 0x000000141c1a7210 */ /* 0x000fca0007f1e0ff */
[----:B------:R-:W-:Y:S01]  /*5f9f0*/  IMAD.X R27, R2, 0x1, R21, P0 ;  /* 0x00000001021b7824 */ /* 0x000fe200000e0615 */
[----:B----4-:R-:W-:-:S05]  /*5fa00*/  IADD3 R12, P3, R28, R22, RZ ;  /* 0x000000161c0c7210 */ /* 0x010fca0007f7e0ff */
[----:B------:R1:W-:Y:S04]  /*5fa10*/  STL [R1+0x680], R12 ;  /* 0x0006800c01007387 */ /* 0x0003e80000100800 */
[----:B-1----:R-:W4:Y:S04]  /*5fa20*/  LDL.LU.64 R12, [R1+0x2158] ;  /* 0x00215800010c7983 */ /* 0x002f280000300a00 */
[----:B------:R1:W-:Y:S02]  /*5fa30*/  STL.64 [R1+0x698], R14 ;  /* 0x0006980e01007387 */ /* 0x0003e40000100a00 */
[----:B-1----:R-:W-:-:S05]  /*5fa40*/  IADD3 R14, P2, R28, R23, RZ ;  /* 0x000000171c0e7210 */ /* 0x002fca0007f5e0ff */
[----:B------:R1:W-:Y:S04]  /*5fa50*/  STL [R1+0x2148], R14 ;  /* 0x0021480e01007387 */ /* 0x0003e80000100800 */
[----:B-1----:R0:W2:Y:S04]  /*5fa60*/  LDL.64 R14, [R1+0x680] ;  /* 0x00068000010e7983 */ /* 0x0020a80000100a00 */
[----:B------:R-:W-:Y:S04]  /*5fa70*/  STL.64 [R1+0x2140], R22 ;  /* 0x0021401601007387 */ /* 0x000fe80000100a00 */
[----:B------:R1:W-:Y:S04]  /*5fa80*/  STL.64 [R1+0x690], R26 ;  /* 0x0006901a01007387 */ /* 0x0003e80000100a00 */
[----:B-1----:R-:W3:Y:S01]  /*5fa90*/  LDL.LU.64 R26, [R1+0x2150] ;  /* 0x00215000011a7983 */ /* 0x002ee20000300a00 */
[----:B--2---:R-:W-:-:S03]  /*5faa0*/  IMAD.X R15, R2, 0x1, R24, P3 ;  /* 0x00000001020f7824 */ /* 0x004fc600018e0618 */
[----:B---3--:R-:W-:Y:S04]  /*5fab0*/  STL.64 [R1+0x2118], R26 ;  /* 0x0021181a01007387 */ /* 0x008fe80000100a00 */
[----:B------:R1:W-:Y:S04]  /*5fac0*/  STL [R1+0x684], R15 ;  /* 0x0006840f01007387 */ /* 0x0003e80000100800 */
[----:B------:R-:W2:Y:S01]  /*5fad0*/  LDL.LU R14, [R1+0x2148] ;  /* 0x00214800010e7983 */ /* 0x000ea20000300800 */
[----:B------:R-:W-:-:S05]  /*5fae0*/  IADD3 R22, P3, R0, R20, RZ ;  /* 0x0000001400167210 */ /* 0x000fca0007f7e0ff */
[----:B------:R3:W-:Y:S01]  /*5faf0*/  STL [R1+0x650], R22 ;  /* 0x0006501601007387 */ /* 0x0007e20000100800 */
[----:B-1----:R-:W-:-:S03]  /*5fb00*/  IMAD.X R15, R2, 0x1, R25, P2 ;  /* 0x00000001020f7824 */ /* 0x002fc600010e0619 */
[----:B---3--:R-:W3:Y:S04]  /*5fb10*/  LDL.LU.64 R22, [R1+0x2140] ;  /* 0x0021400001167983 */ /* 0x008ee80000300a00 */
[----:B--2---:R1:W-:Y:S04]  /*5fb20*/  STL.64 [R1+0x660], R14 ;  /* 0x0006600e01007387 */ /* 0x0043e80000100a00 */
[----:B-1----:R-:W2:Y:S04]  /*5fb30*/  LDL.LU.64 R14, [R1+0x2138] ;  /* 0x00213800010e7983 */ /* 0x002ea80000300a00 */
[----:B------:R-:W-:Y:S01]  /*5fb40*/  STL.64 [R1+0x2128], R4 ;  /* 0x0021280401007387 */ /* 0x000fe20000100a00 */
[----:B------:R-:W-:-:S02]  /*5fb50*/  SHF.R.S32.HI R28, RZ, 0x1f, R0 ;  /* 0x0000001fff1c7819 */ /* 0x000fc40000011400 */
[----:B------:R-:W-:Y:S01]  /*5fb60*/  IADD3 R26, P0, R0, R18, RZ ;  /* 0x00000012001a7210 */ /* 0x000fe20007f1e0ff */
[----:B--2---:R1:W-:Y:S04]  /*5fb70*/  STL.64 [R1+0x2100], R14 ;  /* 0x0021000e01007387 */ /* 0x0043e80000100a00 */
[----:B-1----:R-:W2:Y:S04]  /*5fb80*/  LDL.LU R14, [R1+0x94] ;  /* 0x00009400010e7983 */ /* 0x002ea80000300800 */
[----:B------:R1:W-:Y:S04]  /*5fb90*/  STL [R1+0x2108], R3 ;  /* 0x0021080301007387 */ /* 0x0003e80000100800 */
[----:B-1----:R0:W4:Y:S01]  /*5fba0*/  LDL.64 R2, [R1+0x650] ;  /* 0x0006500001027983 */ /* 0x0021220000100a00 */
[----:B------:R-:W-:Y:S01]  /*5fbb0*/  IMAD.X R27, R28, 0x1, R19, P0 ;  /* 0x000000011c1b7824 */ /* 0x000fe200000e0613 */
[----:B---3--:R-:W-:-:S04]  /*5fbc0*/  IADD3 R4, P2, R0, R22, RZ ;  /* 0x0000001600047210 */ /* 0x008fc80007f5e0ff */
[----:B------:R1:W-:Y:S02]  /*5fbd0*/  STL.64 [R1+0x658], R26 ;  /* 0x0006581a01007387 */ /* 0x0003e40000100a00 */
[----:B-1----:R-:W-:Y:S01]  /*5fbe0*/  IMAD.MOV.U32 R27, RZ, RZ, R28 ;  /* 0x000000ffff1b7224 */ /* 0x002fe200078e001c */
[----:B------:R-:W-:Y:S02]  /*5fbf0*/  IADD3 R26, P0, R0, R23, RZ ;  /* 0x00000017001a7210 */ /* 0x000fe40007f1e0ff */
[----:B------:R-:W3:Y:S01]  /*5fc00*/  LDL.LU R0, [R1+0x2130] ;  /* 0x0021300001007983 */ /* 0x000ee20000300800 */
[----:B------:R-:W-:-:S03]  /*5fc10*/  IMAD.X R5, R27, 0x1, R24, P2 ;  /* 0x000000011b057824 */ /* 0x000fc600010e0618 */
[----:B------:R2:W-:Y:S04]  /*5fc20*/  STL.64 [R1+0x2120], R22 ;  /* 0x0021201601007387 */ /* 0x0005e80000100a00 */
[----:B------:R-:W-:Y:S01]  /*5fc30*/  STL.64 [R1+0x2110], R16 ;  /* 0x0021101001007387 */ /* 0x000fe20000100a00 */
[----:B--2---:R-:W-:Y:S01]  /*5fc40*/  IADD3 R22, P2, R14, R20, RZ ;  /* 0x000000140e167210 */ /* 0x004fe20007f5e0ff */
[C---:B----4-:R-:W-:Y:S02]  /*5fc50*/  IMAD.X R3, R27.reuse, 0x1, R21, P3 ;  /* 0x000000011b037824 */ /* 0x050fe400018e0615 */
[----:B------:R-:W-:-:S03]  /*5fc60*/  IMAD.X R27, R27, 0x1, R25, P0 ;  /* 0x000000011b1b7824 */ /* 0x000fc600000e0619 */
[----:B------:R-:W-:Y:S04]  /*5fc70*/  STL [R1+0x654], R3 ;  /* 0x0006540301007387 */ /* 0x000fe80000100800 */
[----:B------:R1:W-:Y:S04]  /*5fc80*/  STL.64 [R1+0x640], R4 ;  /* 0x0006400401007387 */ /* 0x0003e80000100a00 */
[----:B-1----:R-:W2:Y:S04]  /*5fc90*/  LDL.LU.64 R4, [R1+0x2128] ;  /* 0x0021280001047983 */ /* 0x002ea80000300a00 */
[----:B------:R1:W-:Y:S04]  /*5fca0*/  STL [R1+0x610], R22 ;  /* 0x0006101601007387 */ /* 0x0003e80000100800 */
[----:B-1----:R-:W4:Y:S04]  /*5fcb0*/  LDL.LU.64 R22, [R1+0x2120] ;  /* 0x0021200001167983 */ /* 0x002f280000300a00 */
[----:B------:R1:W-:Y:S04]  /*5fcc0*/  STL.64 [R1+0x620], R26 ;  /* 0x0006201a01007387 */ /* 0x0003e80000100a00 */
[----:B-1----:R-:W3:Y:S01]  /*5fcd0*/  LDL.LU.64 R26, [R1+0x2118] ;  /* 0x00211800011a7983 */ /* 0x002ee20000300a00 */
[----:B------:R-:W-:-:S02]  /*5fce0*/  SHF.R.S32.HI R28, RZ, 0x1f, R14 ;  /* 0x0000001fff1c7819 */ /* 0x000fc4000001140e */
[----:B------:R-:W-:-:S05]  /*5fcf0*/  IADD3 R2, P3, R14, R18, RZ ;  /* 0x000000120e027210 */ /* 0x000fca0007f7e0ff */
[----:B------:R-:W-:Y:S01]  /*5fd00*/  IMAD.X R3, R28, 0x1, R19, P3 ;  /* 0x000000011c037824 */ /* 0x000fe200018e0613 */
[C---:B----4-:R-:W-:Y:S01]  /*5fd10*/  IADD3 R16, P0, R14.reuse, R22, RZ ;  /* 0x000000160e107210 */ /* 0x050fe20007f1e0ff */
[----:B---3--:R1:W-:Y:S04]  /*5fd20*/  STL.64 [R1+0x20f8], R26 ;  /* 0x0020f81a01007387 */ /* 0x0083e80000100a00 */
[----:B-1----:R0:W3:Y:S04]  /*5fd30*/  LDL.64 R26, [R1+0x610] ;  /* 0x00061000011a7983 */ /* 0x0020e80000100a00 */
[----:B------:R1:W-:Y:S04]  /*5fd40*/  STL [R1+0x600], R16 ;  /* 0x0006001001007387 */ /* 0x0003e80000100800 */
[----:B-1----:R-:W4:Y:S04]  /*5fd50*/  LDL.LU.64 R16, [R1+0x2110] ;  /* 0x0021100001107983 */ /* 0x002f280000300a00 */
[----:B------:R1:W-:Y:S04]  /*5fd60*/  STL.64 [R1+0x618], R2 ;  /* 0x0006180201007387 */ /* 0x0003e80000100a00 */
[----:B-1----:R-:W2:Y:S04]  /*5fd70*/  LDL.LU R3, [R1+0x2108] ;  /* 0x0021080001037983 */ /* 0x002ea80000300800 */
[----:B------:R-:W2:Y:S01]  /*5fd80*/  LDL.LU R2, [R1+0xa8] ;  /* 0x0000a80001027983 */ /* 0x000ea20000300800 */
[----:B------:R-:W-:-:S05]  /*5fd90*/  IADD3 R14, P3, R14, R23, RZ ;  /* 0x000000170e0e7210 */ /* 0x000fca0007f7e0ff */
[----:B------:R1:W-:Y:S04]  /*5fda0*/  STL [R1+0x5e0], R14 ;  /* 0x0005e00e01007387 */ /* 0x0003e80000100800 */
[----:B-1----:R-:W4:Y:S01]  /*5fdb0*/  LDL.LU.64 R14, [R1+0x2100] ;  /* 0x00210000010e7983 */ /* 0x002f220000300a00 */
[----:B---3--:R-:W-:-:S05]  /*5fdc0*/  IMAD.X R27, R28, 0x1, R21, P2 ;  /* 0x000000011c1b7824 */ /* 0x008fca00010e0615 */
[----:B------:R-:W-:Y:S04]  /*5fdd0*/  STL [R1+0x614], R27 ;  /* 0x0006141b01007387 */ /* 0x000fe80000100800 */
[----:B--2---:R-:W-:Y:S04]  /*5fde0*/  STL.64 [R1+0x20e8], R2 ;  /* 0x0020e80201007387 */ /* 0x004fe80000100a00 */
[----:B------:R1:W-:Y:S04]  /*5fdf0*/  STL [R1+0x20f0], R3 ;  /* 0x0020f00301007387 */ /* 0x0003e80000100800 */
[----:B-1----:R0:W2:Y:S04]  /*5fe00*/  LDL.64 R2, [R1+0x5e0] ;  /* 0x0005e00001027983 */ /* 0x0020a80000100a00 */
[----:B------:R1:W-:Y:S04]  /*5fe10*/  STL.64 [R1+0x20e0], R8 ;  /* 0x0020e00801007387 */ /* 0x0003e80000100a00 */
[----:B-1----:R0:W3:Y:S01]  /*5fe20*/  LDL.64 R8, [R1+0x600] ;  /* 0x0006000001087983 */ /* 0x0020e20000100a00 */
[----:B------:R-:W-:-:S02]  /*5fe30*/  IADD3 R26, P2, R29, R18, RZ ;  /* 0x000000121d1a7210 */ /* 0x000fc40007f5e0ff */
[----:B--2---:R-:W-:Y:S01]  /*5fe40*/  SHF.R.S32.HI R3, RZ, 0x1f, R29 ;  /* 0x0000001fff037819 */ /* 0x004fe2000001141d */
[----:B---3--:R-:W-:-:S05]  /*5fe50*/  IMAD.X R9, R28, 0x1, R24, P0 ;  /* 0x000000011c097824 */ /* 0x008fca00000e0618 */
[----:B------:R1:W-:Y:S02]  /*5fe60*/  STL [R1+0x604], R9 ;  /* 0x0006040901007387 */ /* 0x0003e40000100800 */
[----:B-1----:R-:W-:Y:S02]  /*5fe70*/  IMAD.MOV.U32 R9, RZ, RZ, R3 ;  /* 0x000000ffff097224 */ /* 0x002fe400078e0003 */
[----:B------:R-:W-:Y:S02]  /*5fe80*/  IMAD.X R3, R28, 0x1, R25, P3 ;  /* 0x000000011c037824 */ /* 0x000fe400018e0619 */
[----:B------:R-:W-:-:S03]  /*5fe90*/  IMAD.X R27, R9, 0x1, R19, P2 ;  /* 0x00000001091b7824 */ /* 0x000fc600010e0613 */
[----:B------:R-:W-:Y:S04]  /*5fea0*/  STL [R1+0x5e4], R3 ;  /* 0x0005e40301007387 */ /* 0x000fe80000100800 */
[----:B------:R1:W-:Y:S04]  /*5feb0*/  STL.64 [R1+0x5d8], R26 ;  /* 0x0005d81a01007387 */ /* 0x0003e80000100a00 */
[----:B-1----:R-:W2:Y:S01]  /*5fec0*/  LDL.LU.64 R26, [R1+0x20f8] ;  /* 0x0020f800011a7983 */ /* 0x002ea20000300a00 */
[C---:B------:R-:W-:Y:S02]  /*5fed0*/  IADD3 R8, P0, R29.reuse, R20, RZ ;  /* 0x000000141d087210 */ /* 0x040fe40007f1e0ff */
[----:B------:R-:W-:-:S02]  /*5fee0*/  IADD3 R2, P3, R29, R22, RZ ;  /* 0x000000161d027210 */ /* 0x000fc40007f7e0ff */
[----:B------:R-:W-:Y:S01]  /*5fef0*/  IADD3 R28, P2, R29, R23, RZ ;  /* 0x000000171d1c7210 */ /* 0x000fe20007f5e0ff */
[----:B------:R-:W-:-:S04]  /*5ff00*/  IMAD.MOV.U32 R29, RZ, RZ, R9 ;  /* 0x000000ffff1d7224 */ /* 0x000fc800078e0009 */
[C---:B------:R-:W-:Y:S02]  /*5ff10*/  IMAD.X R9, R29.reuse, 0x1, R21, P0 ;  /* 0x000000011d097824 */ /* 0x040fe400000e0615 */
[----:B------:R-:W-:Y:S01]  /*5ff20*/  IMAD.X R3, R29, 0x1, R24, P3 ;  /* 0x000000011d037824 */ /* 0x000fe200018e0618 */
[----:B--2---:R-:W-:Y:S04]  /*5ff30*/  STL.64 [R1+0x20d8], R26 ;  /* 0x0020d81a01007387 */ /* 0x004fe80000100a00 */
[----:B------:R-:W-:Y:S04]  /*5ff40*/  STL.64 [R1+0x5d0], R8 ;  /* 0x0005d00801007387 */ /* 0x000fe80000100a00 */
[----:B------:R1:W-:Y:S04]  /*5ff50*/  STL.64 [R1+0x5c0], R2 ;  /* 0x0005c00201007387 */ /* 0x0003e80000100a00 */
[----:B-1----:R0:W2:Y:S01]  /*5ff60*/  LDL.LU R3, [R1+0x20f0] ;  /* 0x0020f00001037983 */ /* 0x0020a20000300800 */
[----:B----4-:R-:W-:-:S02]  /*5ff70*/  IMAD.MOV.U32 R27, RZ, RZ, R17 ;  /* 0x000000ffff1b7224 */ /* 0x010fc400078e0011 */
[----:B------:R-:W-:-:S03]  /*5ff80*/  IMAD.MOV.U32 R17, RZ, RZ, R15 ;  /* 0x000000ffff117224 */ /* 0x000fc600078e000f */
[----:B------:R-:W-:Y:S02]  /*5ff90*/  SHF.R.S32.HI R15, RZ, 0x1f, R27 ;  /* 0x0000001fff0f7819 */ /* 0x000fe4000001141b */
[C---:B------:R-:W-:Y:S02]  /*5ffa0*/  IADD3 R8, P0, R27.reuse, R18, RZ ;  /* 0x000000121b087210 */ /* 0x040fe40007f1e0ff */
[----:B------:R-:W-:Y:S01]  /*5ffb0*/  IADD3 R2, P3, R27, R20, RZ ;  /* 0x000000141b027210 */ /* 0x000fe20007f7e0ff */
[----:B------:R-:W-:Y:S02]  /*5ffc0*/  IMAD.X R29, R29, 0x1, R25, P2 ;  /* 0x000000011d1d7824 */ /* 0x000fe400010e0619 */
[----:B------:R-:W-:Y:S02]  /*5ffd0*/  IMAD.X R9, R15, 0x1, R19, P0 ;  /* 0x000000010f097824 */ /* 0x000fe400000e0613 */
[----:B------:R2:W-:Y:S04]  /*5ffe0*/  STL [R1+0x5a8], R2 ;  /* 0x0005a80201007387 */ /* 0x0005e80000100800 */
[----:B--2---:R-:W2:Y:S04]  /*5fff0*/  LDL.LU.64 R2, [R1+0x20e8] ;  /* 0x0020e80001027983 */ /* 0x004ea80000300a00 */
[----:B------:R-:W-:Y:S04]  /*60000*/  STL.64 [R1+0x5b8], R28 ;  /* 0x0005b81c01007387 */ /* 0x000fe80000100a00 */
[----:B------:R1:W-:Y:S04]  /*60010*/  STL.64 [R1+0x5b0], R8 ;  /* 0x0005b00801007387 */ /* 0x0003e80000100a00 */
[----:B-1----:R-:W3:Y:S01]  /*60020*/  LDL.LU.64 R8, [R1+0x20e0] ;  /* 0x0020e00001087983 */ /* 0x002ee20000300a00 */
[----:B------:R-:W-:-:S02]  /*60030*/  IADD3 R28, P2, R27, R22, RZ ;  /* 0x000000161b1c7210 */ /* 0x000fc40007f5e0ff */
[----:B------:R-:W-:Y:S01]  /*60040*/  IADD3 R26, P0, R27, R23, RZ ;  /* 0x000000171b1a7210 */ /* 0x000fe20007f1e0ff */
[----:B------:R-:W-:Y:S01]  /*60050*/  IMAD.MOV.U32 R27, RZ, RZ, R15 ;  /* 0x000000ffff1b7224 */ /* 0x000fe200078e000f */
[----:B---3--:R1:W-:Y:S04]  /*60060*/  STL.64 [R1+0x20c8], R8 ;  /* 0x0020c80801007387 */ /* 0x0083e80000100a00 */
[----:B-1----:R0:W3:Y:S01]  /*60070*/  LDL.64 R8, [R1+0x5a8] ;  /* 0x0005a80001087983 */ /* 0x0020e20000100a00 */
[----:B------:R-:W-:Y:S01]  /*60080*/  IMAD.MOV.U32 R15, RZ, RZ, R0 ;  /* 0x000000ffff0f7224 */ /* 0x000fe200078e0000 */
[----:B--2---:R-:W-:Y:S01]  /*60090*/  SHF.R.S32.HI R0, RZ, 0x1f, R2 ;  /* 0x0000001fff007819 */ /* 0x004fe20000011402 */
[C---:B------:R-:W-:Y:S02]  /*600a0*/  IMAD.X R29, R27.reuse, 0x1, R24, P2 ;  /* 0x000000011b1d7824 */ /* 0x040fe400010e0618 */
[----:B---3--:R-:W-:-:S02]  /*600b0*/  IMAD.X R9, R27, 0x1, R21, P3 ;  /* 0x000000011b097824 */ /* 0x008fc400018e0615 */
[----:B------:R-:W-:-:S03]  /*600c0*/  IMAD.X R27, R27, 0x1, R25, P0 ;  /* 0x000000011b1b7824 */ /* 0x000fc600000e0619 */
[----:B------:R-:W-:Y:S04]  /*600d0*/  STL [R1+0x5ac], R9 ;  /* 0x0005ac0901007387 */ /* 0x000fe80000100800 */
[----:B------:R-:W-:Y:S04]  /*600e0*/  STL [R1+0x8], R0 ;  /* 0x0000080001007387 */ /* 0x000fe80000100800 */
[----:B------:R-:W-:Y:S04]  /*600f0*/  STL.64 [R1+0x588], R28 ;  /* 0x0005881c01007387 */ /* 0x000fe80000100a00 */
[----:B------:R1:W-:Y:S04]  /*60100*/  STL.64 [R1+0x578], R26 ;  /* 0x0005781a01007387 */ /* 0x0003e80000100a00 */
[----:B-1----:R-:W2:Y:S01]  /*60110*/  LDL.LU.64 R26, [R1+0x20d8] ;  /* 0x0020d800011a7983 */ /* 0x002ea20000300a00 */
[----:B------:R-:W-:-:S05]  /*60120*/  IADD3 R8, P3, R2, R18, RZ ;  /* 0x0000001202087210 */ /* 0x000fca0007f7e0ff */
[----:B------:R-:W-:Y:S01]  /*60130*/  IMAD.X R9, R0, 0x1, R19, P3 ;  /* 0x0000000100097824 */ /* 0x000fe200018e0613 */
[----:B--2---:R1:W-:Y:S04]  /*60140*/  STL.64 [R1+0x20b8], R26 ;  /* 0x0020b81a01007387 */ /* 0x0043e80000100a00 */
[----:B------:R-:W2:Y:S01]  /*60150*/  LDL.LU R0, [R1+0x20d0] ;  /* 0x0020d00001007983 */ /* 0x000ea20000300800 */
[----:B-1----:R-:W-:-:S05]  /*60160*/  IADD3 R26, P0, R2, R22, RZ ;  /* 0x00000016021a7210 */ /* 0x002fca0007f1e0ff */
[----:B------:R-:W-:Y:S04]  /*60170*/  STL [R1+0x548], R26 ;  /* 0x0005481a01007387 */ /* 0x000fe80000100800 */
[----:B------:R1:W-:Y:S04]  /*60180*/  STL.64 [R1+0x570], R8 ;  /* 0x0005700801007387 */ /* 0x0003e80000100a00 */
[----:B-1----:R-:W3:Y:S04]  /*60190*/  LDL.LU.64 R8, [R1+0x20c8] ;  /* 0x0020c80001087983 */ /* 0x002ee80000300a00 */
[----:B------:R1:W-:Y:S04]  /*601a0*/  STL.64 [R1+0x20c0], R6 ;  /* 0x0020c00601007387 */ /* 0x0003e80000100a00 */
[----:B-1----:R0:W4:Y:S04]  /*601b0*/  LDL.64 R6, [R1+0x548] ;  /* 0x0005480001067983 */ /* 0x0021280000100a00 */
[----:B------:R-:W2:Y:S01]  /*601c0*/  LDL.LU R27, [R1+0x8] ;  /* 0x00000800011b7983 */ /* 0x000ea20000300800 */
[----:B------:R-:W-:-:S02]  /*601d0*/  IADD3 R28, P2, R2, R20, RZ ;  /* 0x00000014021c7210 */ /* 0x000fc40007f5e0ff */
[----:B------:R-:W-:Y:S02]  /*601e0*/  IADD3 R26, P3, R2, R23, RZ ;  /* 0x00000017021a7210 */ /* 0x000fe40007f7e0ff */
[----:B------:R-:W-:Y:S01]  /*601f0*/  SHF.R.S32.HI R2, RZ, 0x1f, R4 ;  /* 0x0000001fff027819 */ /* 0x000fe20000011404 */
[C---:B--2---:R-:W-:Y:S02]  /*60200*/  IMAD.X R29, R27.reuse, 0x1, R21, P2 ;  /* 0x000000011b1d7824 */ /* 0x044fe400010e0615 */
[C---:B----4-:R-:W-:Y:S02]  /*60210*/  IMAD.X R7, R27.reuse, 0x1, R24, P0 ;  /* 0x000000011b077824 */ /* 0x050fe400000e0618 */
[----:B------:R-:W-:Y:S01]  /*60220*/  IMAD.X R27, R27, 0x1, R25, P3 ;  /* 0x000000011b1b7824 */ /* 0x000fe200018e0619 */
[----:B------:R-:W-:Y:S04]  /*60230*/  STL.64 [R1+0x568], R28 ;  /* 0x0005681c01007387 */ /* 0x000fe80000100a00 */
[----:B------:R1:W-:Y:S04]  /*60240*/  STL [R1+0x54c], R7 ;  /* 0x00054c0701007387 */ /* 0x0003e80000100800 */
[----:B-1----:R-:W2:Y:S01]  /*60250*/  LDL.LU.64 R6, [R1+0x20c0] ;  /* 0x0020c00001067983 */ /* 0x002ea20000300a00 */
[----:B------:R-:W-:-:S03]  /*60260*/  IADD3 R28, P2, R4, R18, RZ ;  /* 0x00000012041c7210 */ /* 0x000fc60007f5e0ff */
[----:B---3--:R1:W-:Y:S04]  /*60270*/  STL.64 [R1+0x20b0], R8 ;  /* 0x0020b00801007387 */ /* 0x0083e80000100a00 */
[----:B------:R3:W-:Y:S01]  /*60280*/  STL.64 [R1+0x538], R26 ;  /* 0x0005381a01007387 */ /* 0x0007e20000100a00 */
[----:B------:R-:W-:Y:S01]  /*60290*/  IMAD.X R29, R2, 0x1, R19, P2 ;  /* 0x00000001021d7824 */ /* 0x000fe200010e0613 */
[C---:B-1----:R-:W-:Y:S02]  /*602a0*/  IADD3 R8, P0, R4.reuse, R20, RZ ;  /* 0x0000001404087210 */ /* 0x042fe40007f1e0ff */
[----:B---3--:R-:W-:-:S03]  /*602b0*/  IADD3 R26, P3, R4, R22, RZ ;  /* 0x00000016041a7210 */ /* 0x008fc60007f7e0ff */
[C---:B------:R-:W-:Y:S02]  /*602c0*/  IMAD.X R9, R2.reuse, 0x1, R21, P0 ;  /* 0x0000000102097824 */ /* 0x040fe400000e0615 */
[----:B------:R-:W-:Y:S01]  /*602d0*/  IMAD.X R27, R2, 0x1, R24, P3 ;  /* 0x00000001021b7824 */ /* 0x000fe200018e0618 */
[----:B------:R-:W-:Y:S04]  /*602e0*/  STL.64 [R1+0x530], R28 ;  /* 0x0005301c01007387 */ /* 0x000fe80000100a00 */
[----:B------:R-:W-:Y:S04]  /*602f0*/  STL.64 [R1+0x528], R8 ;  /* 0x0005280801007387 */ /* 0x000fe80000100a00 */
[----:B------:R1:W-:Y:S04]  /*60300*/  STL.64 [R1+0x508], R26 ;  /* 0x0005081a01007387 */ /* 0x0003e80000100a00 */
[----:B-1----:R-:W3:Y:S01]  /*60310*/  LDL.LU.64 R26, [R1+0x20b8] ;  /* 0x0020b800011a7983 */ /* 0x002ee20000300a00 */
[----:B------:R-:W-:-:S02]  /*60320*/  IADD3 R28, P2, R4, R23, RZ ;  /* 0x00000017041c7210 */ /* 0x000fc40007f5e0ff */
[----:B------:R-:W-:Y:S02]  /*60330*/  SHF.R.S32.HI R4, RZ, 0x1f, R0 ;  /* 0x0000001fff047819 */ /* 0x000fe40000011400 */
[----:B------:R-:W-:Y:S01]  /*60340*/  IADD3 R8, P0, R0, R18, RZ ;  /* 0x0000001200087210 */ /* 0x000fe20007f1e0ff */
[----:B------:R-:W-:-:S04]  /*60350*/  IMAD.X R29, R2, 0x1, R25, P2 ;  /* 0x00000001021d7824 */ /* 0x000fc800010e0619 */
[----:B------:R-:W-:Y:S01]  /*60360*/  IMAD.X R9, R4, 0x1, R19, P0 ;  /* 0x0000000104097824 */ /* 0x000fe200000e0613 */
[----:B---3--:R-:W-:Y:S04]  /*60370*/  STL.64 [R1+0x2098], R26 ;  /* 0x0020981a01007387 */ /* 0x008fe80000100a00 */
[----:B--2---:R-:W-:Y:S04]  /*60380*/  STL.64 [R1+0x20a0], R6 ;  /* 0x0020a00601007387 */ /* 0x004fe80000100a00 */
[----:B------:R-:W-:Y:S04]  /*60390*/  STL.64 [R1+0x4f8], R28 ;  /* 0x0004f81c01007387 */ /* 0x000fe80000100a00 */
[----:B------:R1:W-:Y:S04]  /*603a0*/  STL.64 [R1+0x4f0], R8 ;  /* 0x0004f00801007387 */ /* 0x0003e80000100a00 */
[----:B-1----:R-:W2:Y:S01]  /*603b0*/  LDL.LU.64 R8, [R1+0x20b0] ;  /* 0x0020b00001087983 */ /* 0x002ea20000300a00 */
[----:B------:R-:W-:-:S02]  /*603c0*/  IADD3 R6, P3, R0, R20, RZ ;  /* 0x0000001400067210 */ /* 0x000fc40007f7e0ff */
[C---:B------:R-:W-:Y:S02]  /*603d0*/  IADD3 R26, P0, R0.reuse, R23, RZ ;  /* 0x00000017001a7210 */ /* 0x040fe40007f1e0ff */
[----:B------:R-:W-:Y:S02]  /*603e0*/  IADD3 R28, P2, R0, R22, RZ ;  /* 0x00000016001c7210 */ /* 0x000fe40007f5e0ff */
[----:B------:R-:W3:Y:S01]  /*603f0*/  LDL.LU R0, [R1+0x20a8] ;  /* 0x0020a80001007983 */ /* 0x000ee20000300800 */
[----:B------:R-:W-:-:S03]  /*60400*/  IMAD.X R7, R4, 0x1, R21, P3 ;  /* 0x0000000104077824 */ /* 0x000fc600018e0615 */
[----:B------:R-:W-:Y:S04]  /*60410*/  STL [R1+0x4b8], R26 ;  /* 0x0004b81a01007387 */ /* 0x000fe80000100800 */
[----:B------:R1:W-:Y:S01]  /*60420*/  STL.64 [R1+0x4e8], R6 ;  /* 0x0004e80601007387 */ /* 0x0003e20000100a00 */
[----:B------:R-:W-:Y:S01]  /*60430*/  SHF.R.S32.HI R2, RZ, 0x1f, R5 ;  /* 0x0000001fff027819 */ /* 0x000fe20000011405 */
[----:B------:R-:W-:Y:S02]  /*60440*/  IMAD.X R29, R4, 0x1, R24, P2 ;  /* 0x00000001041d7824 */ /* 0x000fe400010e0618 */
[----:B-1----:R-:W4:Y:S04]  /*60450*/  LDL.LU.64 R6, [R1+0x20a0] ;  /* 0x0020a00001067983 */ /* 0x002f280000300a00 */
[----:B--2---:R1:W-:Y:S04]  /*60460*/  STL.64 [R1+0x2090], R8 ;  /* 0x0020900801007387 */ /* 0x0043e80000100a00 */
[----:B------:R-:W-:Y:S01]  /*60470*/  STL.64 [R1+0x4c8], R28 ;  /* 0x0004c81c01007387 */ /* 0x000fe20000100a00 */
[----:B-1----:R-:W-:Y:S01]  /*60480*/  IMAD.MOV.U32 R8, RZ, RZ, R26 ;  /* 0x000000ffff087224 */ /* 0x002fe200078e001a */
[----:B------:R-:W-:Y:S01]  /*60490*/  IADD3 R26, P3, R5, R18, RZ ;  /* 0x00000012051a7210 */ /* 0x000fe20007f7e0ff */
[----:B------:R-:W-:-:S02]  /*604a0*/  IMAD.MOV.U32 R9, RZ, RZ, R27 ;  /* 0x000000ffff097224 */ /* 0x000fc400078e001b */
        /* <DEDUP_REMOVED lines=9> */
[C---:B------:R-:W-:Y:S01]  /*60540*/  IMAD.X R29, R5.reuse, 0x1, R21, P2 ;  /* 0x00000001051d7824 */ /* 0x040fe200010e0615 */
[----:B------:R-:W-:Y:S01]  /*60550*/  SHF.R.S32.HI R2, RZ, 0x1f, R10 ;  /* 0x0000001fff027819 */ /* 0x000fe2000001140a */
[C---:B------:R-:W-:Y:S02]  /*60560*/  IMAD.X R9, R5.reuse, 0x1, R24, P0 ;  /* 0x0000000105097824 */ /* 0x040fe400000e0618 */
[----:B------:R-:W-:Y:S01]  /*60570*/  IMAD.X R5, R5, 0x1, R25, P3 ;  /* 0x0000000105057824 */ /* 0x000fe200018e0619 */
[----:B--2---:R1:W-:Y:S04]  /*60580*/  STL.64 [R1+0x2088], R26 ;  /* 0x0020881a01007387 */ /* 0x0043e80000100a00 */
[----:B------:R2:W-:Y:S04]  /*60590*/  STL.64 [R1+0x4a8], R28 ;  /* 0x0004a81c01007387 */ /* 0x0005e80000100a00 */
[----:B------:R0:W-:Y:S01]  /*605a0*/  STL.64 [R1+0x488], R8 ;  /* 0x0004880801007387 */ /* 0x0001e20000100a00 */
[----:B-1----:R-:W-:-:S02]  /*605b0*/  IADD3 R26, P0, R10, R20, RZ ;  /* 0x000000140a1a7210 */ /* 0x002fc40007f1e0ff */
[----:B--2---:R-:W-:Y:S01]  /*605c0*/  IADD3 R28, P2, R10, R18, RZ ;  /* 0x000000120a1c7210 */ /* 0x004fe20007f5e0ff */
[----:B0-----:R-:W2:Y:S02]  /*605d0*/  LDL.LU.64 R8, [R1+0x2090] ;  /* 0x0020900001087983 */ /* 0x001ea40000300a00 */
[C---:B------:R-:W-:Y:S02]  /*605e0*/  IMAD.X R27, R2.reuse, 0x1, R21, P0 ;  /* 0x00000001021b7824 */ /* 0x040fe400000e0615 */
[----:B------:R-:W-:Y:S01]  /*605f0*/  IMAD.X R29, R2, 0x1, R19, P2 ;  /* 0x00000001021d7824 */ /* 0x000fe200010e0613 */
[----:B------:R0:W-:Y:S04]  /*60600*/  STL.64 [R1+0x478], R4 ;  /* 0x0004780401007387 */ /* 0x0001e80000100a00 */
[----:B------:R1:W-:Y:S04]  /*60610*/  STL.64 [R1+0x470], R28 ;  /* 0x0004701c01007387 */ /* 0x0003e80000100a00 */
[----:B------:R3:W-:Y:S01]  /*60620*/  STL.64 [R1+0x468], R26 ;  /* 0x0004681a01007387 */ /* 0x0007e20000100a00 */
[----:B0-----:R-:W-:-:S02]  /*60630*/  IADD3 R4, P3, R10, R22, RZ ;  /* 0x000000160a047210 */ /* 0x001fc40007f7e0ff */
[----:B-1----:R-:W-:Y:S02]  /*60640*/  IADD3 R28, P2, R10, R23, RZ ;  /* 0x000000170a1c7210 */ /* 0x002fe40007f5e0ff */
[----:B------:R-:W-:Y:S02]  /*60650*/  SHF.R.S32.HI R10, RZ, 0x1f, R3 ;  /* 0x0000001fff0a7819 */ /* 0x000fe40000011403 */
[C---:B---3--:R-:W-:Y:S01]  /*60660*/  IADD3 R26, P0, R3.reuse, R18, RZ ;  /* 0x00000012031a7210 */ /* 0x048fe20007f1e0ff */
[C---:B------:R-:W-:Y:S02]  /*60670*/  IMAD.X R5, R2.reuse, 0x1, R24, P3 ;  /* 0x0000000102057824 */ /* 0x040fe400018e0618 */
[----:B------:R-:W-:Y:S02]  /*60680*/  IMAD.X R29, R2, 0x1, R25, P2 ;  /* 0x00000001021d7824 */ /* 0x000fe400010e0619 */
[----:B------:R-:W-:Y:S01]  /*60690*/  IMAD.X R27, R10, 0x1, R19, P0 ;  /* 0x000000010a1b7824 */ /* 0x000fe200000e0613 */
[----:B------:R-:W-:Y:S04]  /*606a0*/  STL.64 [R1+0x448], R4 ;  /* 0x0004480401007387 */ /* 0x000fe80000100a00 */
[----:B------:R-:W-:Y:S04]  /*606b0*/  STL.64 [R1+0x438], R28 ;  /* 0x0004381c01007387 */ /* 0x000fe80000100a00 */
[----:B------:R0:W-:Y:S04]  /*606c0*/  STL.64 [R1+0x430], R26 ;  /* 0x0004301a01007387 */ /* 0x0001e80000100a00 */
[----:B0-----:R-:W3:Y:S01]  /*606d0*/  LDL.LU.64 R26, [R1+0x2088] ;  /* 0x00208800011a7983 */ /* 0x001ee20000300a00 */
[----:B------:R-:W-:-:S02]  /*606e0*/  IADD3 R4, P3, R3, R20, RZ ;  /* 0x0000001403047210 */ /* 0x000fc40007f7e0ff */
[C---:B------:R-:W-:Y:S02]  /*606f0*/  IADD3 R28, P2, R3.reuse, R22, RZ ;  /* 0x00000016031c7210 */ /* 0x040fe40007f5e0ff */
[----:B------:R-:W-:Y:S01]  /*60700*/  IADD3 R2, P0, R3, R23, RZ ;  /* 0x0000001703027210 */ /* 0x000fe20007f1e0ff */
[----:B------:R-:W-:-:S04]  /*60710*/  IMAD.MOV.U32 R3, RZ, RZ, R10 ;  /* 0x000000ffff037224 */ /* 0x000fc800078e000a */
[C---:B------:R-:W-:Y:S02]  /*60720*/  IMAD.X R5, R3.reuse, 0x1, R21, P3 ;  /* 0x0000000103057824 */ /* 0x040fe400018e0615 */
[C---:B------:R-:W-:Y:S01]  /*60730*/  IMAD.X R29, R3.reuse, 0x1, R24, P2 ;  /* 0x00000001031d7824 */ /* 0x040fe200010e0618 */
[----:B----4-:R-:W-:Y:S02]  /*60740*/  SHF.R.S32.HI R10, RZ, 0x1f, R6 ;  /* 0x0000001fff0a7819 */ /* 0x010fe40000011406 */
[----:B------:R0:W-:Y:S04]  /*60750*/  STL.64 [R1+0x428], R4 ;  /* 0x0004280401007387 */ /* 0x0001e80000100a00 */
[----:B------:R1:W-:Y:S01]  /*60760*/  STL.64 [R1+0x408], R28 ;  /* 0x0004081c01007387 */ /* 0x0003e20000100a00 */
[----:B------:R-:W-:Y:S01]  /*60770*/  IMAD.X R3, R3, 0x1, R25, P0 ;  /* 0x0000000103037824 */ /* 0x000fe200000e0619 */
[----:B0-----:R-:W-:-:S02]  /*60780*/  IADD3 R4, P3, R6, R18, RZ ;  /* 0x0000001206047210 */ /* 0x001fc40007f7e0ff */
[----:B-1----:R-:W-:-:S03]  /*60790*/  IADD3 R28, P2, R6, R20, RZ ;  /* 0x00000014061c7210 */ /* 0x002fc60007f5e0ff */
[C---:B------:R-:W-:Y:S01]  /*607a0*/  IMAD.X R5, R10.reuse, 0x1, R19, P3 ;  /* 0x000000010a057824 */ /* 0x040fe200018e0613 */
[----:B------:R0:W-:Y:S01]  /*607b0*/  STL.64 [R1+0x3f8], R2 ;  /* 0x0003f80201007387 */ /* 0x0001e20000100a00 */
[----:B------:R-:W-:-:S03]  /*607c0*/  IMAD.X R29, R10, 0x1, R21, P2 ;  /* 0x000000010a1d7824 */ /* 0x000fc600010e0615 */
[----:B------:R1:W-:Y:S04]  /*607d0*/  STL.64 [R1+0x3f0], R4 ;  /* 0x0003f00401007387 */ /* 0x0003e80000100a00 */
[----:B------:R4:W-:Y:S01]  /*607e0*/  STL.64 [R1+0x3e8], R28 ;  /* 0x0003e81c01007387 */ /* 0x0009e20000100a00 */
[C---:B0-----:R-:W-:Y:S02]  /*607f0*/  IADD3 R2, P0, R6.reuse, R22, RZ ;  /* 0x0000001606027210 */ /* 0x041fe40007f1e0ff */
[----:B-1----:R-:W-:-:S03]  /*60800*/  IADD3 R4, P3, R6, R23, RZ ;  /* 0x0000001706047210 */ /* 0x002fc60007f7e0ff */
[C---:B------:R-:W-:Y:S01]  /*60810*/  IMAD.X R3, R10.reuse, 0x1, R24, P0 ;  /* 0x000000010a037824 */ /* 0x040fe200000e0618 */
[----:B------:R-:W-:Y:S02]  /*60820*/  SHF.R.S32.HI R6, RZ, 0x1f, R11 ;  /* 0x0000001fff067819 */ /* 0x000fe4000001140b */
[C---:B----4-:R-:W-:Y:S01]  /*60830*/  IADD3 R28, P2, R11.reuse, R18, RZ ;  /* 0x000000120b1c7210 */ /* 0x050fe20007f5e0ff */
[----:B------:R-:W-:Y:S01]  /*60840*/  IMAD.X R5, R10, 0x1, R25, P3 ;  /* 0x000000010a057824 */ /* 0x000fe200018e0619 */
[----:B------:R0:W-:Y:S03]  /*60850*/  STL.64 [R1+0x3c8], R2 ;  /* 0x0003c80201007387 */ /* 0x0001e60000100a00 */
[----:B------:R-:W-:Y:S01]  /*60860*/  IMAD.X R29, R6, 0x1, R19, P2 ;  /* 0x00000001061d7824 */ /* 0x000fe200010e0613 */
[C---:B------:R-:W-:Y:S01]  /*60870*/  IADD3 R10, P2, R11.reuse, R23, RZ ;  /* 0x000000170b0a7210 */ /* 0x040fe20007f5e0ff */
[----:B------:R1:W-:Y:S01]  /*60880*/  STL.64 [R1+0x3b8], R4 ;  /* 0x0003b80401007387 */ /* 0x0003e20000100a00 */
[----:B0-----:R-:W-:-:S02]  /*60890*/  IADD3 R2, P0, R11, R20, RZ ;  /* 0x000000140b027210 */ /* 0x001fc40007f1e0ff */
[----:B-1----:R-:W-:Y:S01]  /*608a0*/  IADD3 R4, P3, R11, R22, RZ ;  /* 0x000000160b047210 */ /* 0x002fe20007f7e0ff */
[----:B------:R-:W-:Y:S01]  /*608b0*/  IMAD.MOV.U32 R11, RZ, RZ, R6 ;  /* 0x000000ffff0b7224 */ /* 0x000fe200078e0006 */
[----:B------:R0:W-:Y:S03]  /*608c0*/  STL.64 [R1+0x3b0], R28 ;  /* 0x0003b01c01007387 */ /* 0x0001e60000100a00 */
[C---:B------:R-:W-:Y:S02]  /*608d0*/  IMAD.X R3, R11.reuse, 0x1, R21, P0 ;  /* 0x000000010b037824 */ /* 0x040fe400000e0615 */
[C---:B------:R-:W-:Y:S02]  /*608e0*/  IMAD.X R5, R11.reuse, 0x1, R24, P3 ;  /* 0x000000010b057824 */ /* 0x040fe400018e0618 */
[----:B------:R-:W-:Y:S01]  /*608f0*/  IMAD.X R11, R11, 0x1, R25, P2 ;  /* 0x000000010b0b7824 */ /* 0x000fe200010e0619 */
[----:B0-----:R-:W4:Y:S04]  /*60900*/  LDL.LU.64 R28, [R1+0x2080] ;  /* 0x00208000011c7983 */ /* 0x001f280000300a00 */
[----:B------:R0:W-:Y:S04]  /*60910*/  STL.64 [R1+0x3a8], R2 ;  /* 0x0003a80201007387 */ /* 0x0001e80000100a00 */
[----:B------:R1:W-:Y:S04]  /*60920*/  STL.64 [R1+0x388], R4 ;  /* 0x0003880401007387 */ /* 0x0003e80000100a00 */
[----:B------:R1:W-:Y:S01]  /*60930*/  STL.64 [R1+0x378], R10 ;  /* 0x0003780a01007387 */ /* 0x0003e20000100a00 */
[----:B--2---:R-:W-:-:S02]  /*60940*/  SHF.R.S32.HI R6, RZ, 0x1f, R8 ;  /* 0x0000001fff067819 */ /* 0x004fc40000011408 */
[C---:B0-----:R-:W-:Y:S02]  /*60950*/  IADD3 R2, P0, R8.reuse, R18, RZ ;  /* 0x0000001208027210 */ /* 0x041fe40007f1e0ff */
[----:B-1----:R-:W-:-:S03]  /*60960*/  IADD3 R4, P3, R8, R20, RZ ;  /* 0x0000001408047210 */ /* 0x002fc60007f7e0ff */
[----:B------:R-:W-:Y:S01]  /*60970*/  IMAD.X R3, R6, 0x1, R19, P0 ;  /* 0x0000000106037824 */ /* 0x000fe200000e0613 */
[----:B------:R-:W-:Y:S01]  /*60980*/  IADD3 R10, P2, R8, R22, RZ ;  /* 0x00000016080a7210 */ /* 0x000fe20007f5e0ff */
[----:B------:R-:W-:-:S03]  /*60990*/  IMAD.X R5, R6, 0x1, R21, P3 ;  /* 0x0000000106057824 */ /* 0x000fc600018e0615 */
[----:B------:R0:W-:Y:S04]  /*609a0*/  STL.64 [R1+0x370], R2 ;  /* 0x0003700201007387 */ /* 0x0001e80000100a00 */
[----:B------:R1:W-:Y:S01]  /*609b0*/  STL.64 [R1+0x368], R4 ;  /* 0x0003680401007387 */ /* 0x0003e20000100a00 */
[----:B------:R-:W-:Y:S01]  /*609c0*/  IMAD.X R11, R6, 0x1, R24, P2 ;  /* 0x00000001060b7824 */ /* 0x000fe200010e0618 */
[----:B0-----:R-:W-:Y:S02]  /*609d0*/  IADD3 R2, P0, R8, R23, RZ ;  /* 0x0000001708027210 */ /* 0x001fe40007f1e0ff */
[----:B-1----:R-:W-:-:S03]  /*609e0*/  IADD3 R4, P3, R7, R18, RZ ;  /* 0x0000001207047210 */ /* 0x002fc60007f7e0ff */
[----:B------:R-:W-:Y:S01]  /*609f0*/  IMAD.X R3, R6, 0x1, R25, P0 ;  /* 0x0000000106037824 */ /* 0x000fe200000e0619 */
[----:B------:R0:W-:Y:S04]  /*60a00*/  STL.64 [R1+0x348], R10 ;  /* 0x0003480a01007387 */ /* 0x0001e80000100a00 */
[----:B------:R1:W-:Y:S01]  /*60a10*/  STL.64 [R1+0x338], R2 ;  /* 0x0003380201007387 */ /* 0x0003e20000100a00 */
[----:B---3--:R-:W-:Y:S01]  /*60a20*/  IMAD.MOV.U32 R8, RZ, RZ, R26 ;  /* 0x000000ffff087224 */ /* 0x008fe200078e001a */
[----:B------:R-:W-:Y:S02]  /*60a30*/  SHF.R.S32.HI R26, RZ, 0x1f, R7 ;  /* 0x0000001fff1a7819 */ /* 0x000fe40000011407 */
[C---:B0-----:R-:W-:Y:S02]  /*60a40*/  IADD3 R10, P2, R7.reuse, R20, RZ ;  /* 0x00000014070a7210 */ /* 0x041fe40007f5e0ff */
[C---:B-1----:R-:W-:Y:S01]  /*60a50*/  IADD3 R2, P0, R7.reuse, R22, RZ ;  /* 0x0000001607027210 */ /* 0x042fe20007f1e0ff */
[----:B------:R-:W-:Y:S01]  /*60a60*/  IMAD.X R5, R26, 0x1, R19, P3 ;  /* 0x000000011a057824 */ /* 0x000fe200018e0613 */
[----:B------:R-:W-:Y:S01]  /*60a70*/  IADD3 R6, P3, R7, R23, RZ ;  /* 0x0000001707067210 */ /* 0x000fe20007f7e0ff */
[----:B------:R-:W-:-:S04]  /*60a80*/  IMAD.MOV.U32 R7, RZ, RZ, R26 ;  /* 0x000000ffff077224 */ /* 0x000fc800078e001a */
[C---:B------:R-:W-:Y:S01]  /*60a90*/  IMAD.X R11, R7.reuse, 0x1, R21, P2 ;  /* 0x00000001070b7824 */ /* 0x040fe200010e0615 */
[----:B------:R0:W-:Y:S01]  /*60aa0*/  STL.64 [R1+0x330], R4 ;  /* 0x0003300401007387 */ /* 0x0001e20000100a00 */
[----:B------:R-:W-:Y:S02]  /*60ab0*/  IMAD.MOV.U32 R26, RZ, RZ, R13 ;  /* 0x000000ffff1a7224 */ /* 0x000fe400078e000d */
[C---:B------:R-:W-:Y:S01]  /*60ac0*/  IMAD.X R3, R7.reuse, 0x1, R24, P0 ;  /* 0x0000000107037824 */ /* 0x040fe200000e0618 */
[----:B------:R-:W-:Y:S01]  /*60ad0*/  SHF.R.S32.HI R13, RZ, 0x1f, R9 ;  /* 0x0000001fff0d7819 */ /* 0x000fe20000011409 */
[----:B------:R-:W-:Y:S01]  /*60ae0*/  IMAD.X R7, R7, 0x1, R25, P3 ;  /* 0x0000000107077824 */ /* 0x000fe200018e0619 */
[----:B0-----:R-:W2:Y:S04]  /*60af0*/  LDL.LU.64 R4, [R1+0x2078] ;  /* 0x0020780001047983 */ /* 0x001ea80000300a00 */
[----:B------:R0:W-:Y:S04]  /*60b00*/  STL.64 [R1+0x328], R10 ;  /* 0x0003280a01007387 */ /* 0x0001e80000100a00 */
[----:B------:R1:W-:Y:S04]  /*60b10*/  STL.64 [R1+0x308], R2 ;  /* 0x0003080201007387 */ /* 0x0003e80000100a00 */
[----:B------:R3:W-:Y:S01]  /*60b20*/  STL.64 [R1+0x2f8], R6 ;  /* 0x0002f80601007387 */ /* 0x0007e20000100a00 */
[----:B0-----:R-:W-:-:S02]  /*60b30*/  IADD3 R10, P2, R9, R18, RZ ;  /* 0x00000012090a7210 */ /* 0x001fc40007f5e0ff */
[----:B-1----:R-:W-:-:S03]  /*60b40*/  IADD3 R2, P0, R9, R20, RZ ;  /* 0x0000001409027210 */ /* 0x002fc60007f1e0ff */
[----:B------:R-:W-:Y:S01]  /*60b50*/  IMAD.X R11, R13, 0x1, R19, P2 ;  /* 0x000000010d0b7824 */ /* 0x000fe200010e0613 */
[----:B---3--:R-:W-:Y:S01]  /*60b60*/  IADD3 R6, P3, R9, R22, RZ ;  /* 0x0000001609067210 */ /* 0x008fe20007f7e0ff */
[----:B------:R-:W-:-:S03]  /*60b70*/  IMAD.X R3, R13, 0x1, R21, P0 ;  /* 0x000000010d037824 */ /* 0x000fc600000e0615 */
[----:B------:R0:W-:Y:S04]  /*60b80*/  STL.64 [R1+0x2f0], R10 ;  /* 0x0002f00a01007387 */ /* 0x0001e80000100a00 */
[----:B------:R1:W-:Y:S01]  /*60b90*/  STL.64 [R1+0x2e8], R2 ;  /* 0x0002e80201007387 */ /* 0x0003e20000100a00 */
[----:B------:R-:W-:Y:S01]  /*60ba0*/  IMAD.X R7, R13, 0x1, R24, P3 ;  /* 0x000000010d077824 */ /* 0x000fe200018e0618 */
[----:B0-----:R-:W-:Y:S02]  /*60bb0*/  IADD3 R10, P2, R9, R23, RZ ;  /* 0x00000017090a7210 */ /* 0x001fe40007f5e0ff */
[----:B------:R-:W-:Y:S02]  /*60bc0*/  SHF.R.S32.HI R9, RZ, 0x1f, R15 ;  /* 0x0000001fff097819 */ /* 0x000fe4000001140f */
[----:B-1----:R-:W-:Y:S01]  /*60bd0*/  IADD3 R2, P0, R15, R18, RZ ;  /* 0x000000120f027210 */ /* 0x002fe20007f1e0ff */
[----:B------:R-:W-:Y:S01]  /*60be0*/  IMAD.X R11, R13, 0x1, R25, P2 ;  /* 0x000000010d0b7824 */ /* 0x000fe200010e0619 */
[----:B------:R0:W-:Y:S01]  /*60bf0*/  STL.64 [R1+0x2d8], R6 ;  /* 0x0002d80601007387 */ /* 0x0001e20000100a00 */
[----:B------:R-:W-:-:S02]  /*60c00*/  IMAD.MOV.U32 R13, RZ, RZ, R14 ;  /* 0x000000ffff0d7224 */ /* 0x000fc400078e000e */
[----:B------:R-:W-:Y:S01]  /*60c10*/  IMAD.X R3, R9, 0x1, R19, P0 ;  /* 0x0000000109037824 */ /* 0x000fe200000e0613 */
[C---:B------:R-:W-:Y:S01]  /*60c20*/  IADD3 R14, P0, R15.reuse, R23, RZ ;  /* 0x000000170f0e7210 */ /* 0x040fe20007f1e0ff */
[----:B------:R1:W-:Y:S01]  /*60c30*/  STL.64 [R1+0x2c0], R10 ;  /* 0x0002c00a01007387 */ /* 0x0003e20000100a00 */
[C---:B0-----:R-:W-:Y:S02]  /*60c40*/  IADD3 R6, P3, R15.reuse, R20, RZ ;  /* 0x000000140f067210 */ /* 0x041fe40007f7e0ff */
[----:B-1----:R-:W-:Y:S01]  /*60c50*/  IADD3 R10, P2, R15, R22, RZ ;  /* 0x000000160f0a7210 */ /* 0x002fe20007f5e0ff */
[----:B------:R-:W-:Y:S01]  /*60c60*/  IMAD.MOV.U32 R15, RZ, RZ, R9 ;  /* 0x000000ffff0f7224 */ /* 0x000fe200078e0009 */
[----:B------:R0:W-:Y:S03]  /*60c70*/  STL.64 [R1+0x2b8], R2 ;  /* 0x0002b80201007387 */ /* 0x0001e60000100a00 */
[----:B------:R-:W-:-:S02]  /*60c80*/  IMAD.X R7, R15, 0x1, R21, P3 ;  /* 0x000000010f077824 */ /* 0x000fc400018e0615 */
[C---:B------:R-:W-:Y:S02]  /*60c90*/  IMAD.X R11, R15.reuse, 0x1, R24, P2 ;  /* 0x000000010f0b7824 */ /* 0x040fe400010e0618 */
[----:B------:R-:W-:Y:S01]  /*60ca0*/  IMAD.X R15, R15, 0x1, R25, P0 ;  /* 0x000000010f0f7824 */ /* 0x000fe200000e0619 */
[----:B------:R-:W-:Y:S01]  /*60cb0*/  SHF.R.S32.HI R9, RZ, 0x1f, R8 ;  /* 0x0000001fff097819 */ /* 0x000fe20000011408 */
[----:B0-----:R-:W3:Y:S04]  /*60cc0*/  LDL.LU.64 R2, [R1+0x2070] ;  /* 0x0020700001027983 */ /* 0x001ee80000300a00 */
[----:B------:R0:W-:Y:S04]  /*60cd0*/  STL.64 [R1+0x2b0], R6 ;  /* 0x0002b00601007387 */ /* 0x0001e80000100a00 */
[----:B------:R1:W-:Y:S04]  /*60ce0*/  STL.64 [R1+0x2a0], R10 ;  /* 0x0002a00a01007387 */ /* 0x0003e80000100a00 */
[----:B------:R4:W-:Y:S01]  /*60cf0*/  STL.64 [R1+0x280], R14 ;  /* 0x0002800e01007387 */ /* 0x0009e20000100a00 */
[----:B0-----:R-:W-:-:S02]  /*60d00*/  IADD3 R6, P3, R8, R18, RZ ;  /* 0x0000001208067210 */ /* 0x001fc40007f7e0ff */
[C---:B-1----:R-:W-:Y:S02]  /*60d10*/  IADD3 R10, P2, R8.reuse, R20, RZ ;  /* 0x00000014080a7210 */ /* 0x042fe40007f5e0ff */
[C---:B----4-:R-:W-:Y:S01]  /*60d20*/  IADD3 R14, P0, R8.reuse, R22, RZ ;  /* 0x00000016080e7210 */ /* 0x050fe20007f1e0ff */
[C---:B------:R-:W-:Y:S02]  /*60d30*/  IMAD.X R7, R9.reuse, 0x1, R19, P3 ;  /* 0x0000000109077824 */ /* 0x040fe400018e0613 */
[C---:B------:R-:W-:Y:S02]  /*60d40*/  IMAD.X R11, R9.reuse, 0x1, R21, P2 ;  /* 0x00000001090b7824 */ /* 0x040fe400010e0615 */
[----:B------:R-:W-:Y:S01]  /*60d50*/  IMAD.X R15, R9, 0x1, R24, P0 ;  /* 0x00000001090f7824 */ /* 0x000fe200000e0618 */
[----:B------:R0:W-:Y:S04]  /*60d60*/  STL.64 [R1+0x278], R6 ;  /* 0x0002780601007387 */ /* 0x0001e80000100a00 */
[----:B------:R1:W-:Y:S04]  /*60d70*/  STL.64 [R1+0x270], R10 ;  /* 0x0002700a01007387 */ /* 0x0003e80000100a00 */
[----:B------:R4:W-:Y:S01]  /*60d80*/  STL.64 [R1+0x260], R14 ;  /* 0x0002600e01007387 */ /* 0x0009e20000100a00 */
[----:B0-----:R-:W-:-:S02]  /*60d90*/  IADD3 R6, P3, R8, R23, RZ ;  /* 0x0000001708067210 */ /* 0x001fc40007f7e0ff */
[----:B------:R-:W-:Y:S02]  /*60da0*/  SHF.R.S32.HI R8, RZ, 0x1f, R26 ;  /* 0x0000001fff087819 */ /* 0x000fe4000001141a */
[C---:B-1----:R-:W-:Y:S02]  /*60db0*/  IADD3 R10, P2, R26.reuse, R18, RZ ;  /* 0x000000121a0a7210 */ /* 0x042fe40007f5e0ff */
[----:B----4-:R-:W-:Y:S01]  /*60dc0*/  IADD3 R14, P0, R26, R20, RZ ;  /* 0x000000141a0e7210 */ /* 0x010fe20007f1e0ff */
[----:B------:R-:W-:Y:S02]  /*60dd0*/  IMAD.X R7, R9, 0x1, R25, P3 ;  /* 0x0000000109077824 */ /* 0x000fe400018e0619 */
[C---:B------:R-:W-:Y:S02]  /*60de0*/  IMAD.X R11, R8.reuse, 0x1, R19, P2 ;  /* 0x00000001080b7824 */ /* 0x040fe400010e0613 */
[----:B------:R-:W-:Y:S01]  /*60df0*/  IMAD.X R15, R8, 0x1, R21, P0 ;  /* 0x00000001080f7824 */ /* 0x000fe200000e0615 */
[----:B------:R0:W-:Y:S04]  /*60e00*/  STL.64 [R1+0x240], R6 ;  /* 0x0002400601007387 */ /* 0x0001e80000100a00 */
[----:B------:R1:W-:Y:S04]  /*60e10*/  STL.64 [R1+0x238], R10 ;  /* 0x0002380a01007387 */ /* 0x0003e80000100a00 */
[----:B------:R4:W-:Y:S01]  /*60e20*/  STL.64 [R1+0x230], R14 ;  /* 0x0002300e01007387 */ /* 0x0009e20000100a00 */
[----:B------:R-:W-:-:S02]  /*60e30*/  SHF.R.S32.HI R9, RZ, 0x1f, R27 ;  /* 0x0000001fff097819 */ /* 0x000fc4000001141b */
[C---:B0-----:R-:W-:Y:S02]  /*60e40*/  IADD3 R6, P3, R26.reuse, R22, RZ ;  /* 0x000000161a067210 */ /* 0x041fe40007f7e0ff */
[----:B-1----:R-:W-:Y:S02]  /*60e50*/  IADD3 R10, P2, R26, R23, RZ ;  /* 0x000000171a0a7210 */ /* 0x002fe40007f5e0ff */
[----:B----4-:R-:W-:Y:S01]  /*60e60*/  IADD3 R14, P0, R27, R18, RZ ;  /* 0x000000121b0e7210 */ /* 0x010fe20007f1e0ff */
[C---:B------:R-:W-:Y:S02]  /*60e70*/  IMAD.X R7, R8.reuse, 0x1, R24, P3 ;  /* 0x0000000108077824 */ /* 0x040fe400018e0618 */
[----:B------:R-:W-:Y:S02]  /*60e80*/  IMAD.X R11, R8, 0x1, R25, P2 ;  /* 0x00000001080b7824 */ /* 0x000fe400010e0619 */
[----:B------:R-:W-:Y:S01]  /*60e90*/  IMAD.X R15, R9, 0x1, R19, P0 ;  /* 0x00000001090f7824 */ /* 0x000fe200000e0613 */
[----:B------:R-:W-:Y:S04]  /*60ea0*/  STL.64 [R1+0x220], R6 ;  /* 0x0002200601007387 */ /* 0x000fe80000100a00 */
[----:B------:R-:W-:Y:S04]  /*60eb0*/  STL.64 [R1+0x200], R10 ;  /* 0x0002000a01007387 */ /* 0x000fe80000100a00 */
[----:B------:R0:W-:Y:S04]  /*60ec0*/  STL.64 [R1+0x1c8], R14 ;  /* 0x0001c80e01007387 */ /* 0x0001e80000100a00 */
[----:B0-----:R-:W4:Y:S01]  /*60ed0*/  LDL.LU.64 R14, [R1+0x2068] ;  /* 0x00206800010e7983 */ /* 0x001f220000300a00 */
[----:B------:R-:W-:-:S02]  /*60ee0*/  IADD3 R6, P3, R27, R20, RZ ;  /* 0x000000141b067210 */ /* 0x000fc40007f7e0ff */
[----:B------:R-:W-:-:S03]  /*60ef0*/  IADD3 R10, P2, R27, R22, RZ ;  /* 0x000000161b0a7210 */ /* 0x000fc60007f5e0ff */
[----:B------:R-:W-:Y:S01]  /*60f00*/  IMAD.X R7, R9, 0x1, R21, P3 ;  /* 0x0000000109077824 */ /* 0x000fe200018e0615 */
[----:B------:R-:W-:Y:S02]  /*60f10*/  IADD3 R26, P0, R27, R23, RZ ;  /* 0x000000171b1a7210 */ /* 0x000fe40007f1e0ff */
[----:B------:R-:W-:Y:S01]  /*60f20*/  SHF.R.S32.HI R8, RZ, 0x1f, R12 ;  /* 0x0000001fff087819 */ /* 0x000fe2000001140c */
[C---:B------:R-:W-:Y:S01]  /*60f30*/  IMAD.X R11, R9.reuse, 0x1, R24, P2 ;  /* 0x00000001090b7824 */ /* 0x040fe200010e0618 */
[----:B------:R0:W-:Y:S01]  /*60f40*/  STL.64 [R1+0x218], R6 ;  /* 0x0002180601007387 */ /* 0x0001e20000100a00 */
[----:B------:R-:W-:-:S03]  /*60f50*/  IMAD.X R27, R9, 0x1, R25, P0 ;  /* 0x00000001091b7824 */ /* 0x000fc600000e0619 */
[----:B------:R1:W-:Y:S01]  /*60f60*/  STL.64 [R1+0x210], R10 ;  /* 0x0002100a01007387 */ /* 0x0003e20000100a00 */
[C---:B0-----:R-:W-:Y:S02]  /*60f70*/  IADD3 R6, P3, R12.reuse, R18, RZ ;  /* 0x000000120c067210 */ /* 0x041fe40007f7e0ff */
        /* <DEDUP_REMOVED lines=8> */
[----:B------:R-:W-:Y:S01]  /*61000*/  IMAD.X R27, R8, 0x1, R24, P0 ;  /* 0x00000001081b7824 */ /* 0x000fe200000e0618 */
[----:B------:R-:W-:Y:S02]  /*61010*/  SHF.R.S32.HI R9, RZ, 0x1f, R16 ;  /* 0x0000001fff097819 */ /* 0x000fe40000011410 */
[----:B------:R-:W-:Y:S01]  /*61020*/  IADD3 R10, P2, R16, R18, RZ ;  /* 0x00000012100a7210 */ /* 0x000fe20007f5e0ff */
[----:B------:R-:W-:Y:S01]  /*61030*/  IMAD.X R7, R8, 0x1, R25, P3 ;  /* 0x0000000108077824 */ /* 0x000fe200018e0619 */
[----:B------:R0:W-:Y:S03]  /*61040*/  STL.64 [R1+0x250], R26 ;  /* 0x0002501a01007387 */ /* 0x0001e60000100a00 */
[----:B------:R-:W-:Y:S01]  /*61050*/  IMAD.X R11, R9, 0x1, R19, P2 ;  /* 0x00000001090b7824 */ /* 0x000fe200010e0613 */
[----:B------:R1:W-:Y:S04]  /*61060*/  STL.64 [R1+0x248], R6 ;  /* 0x0002480601007387 */ /* 0x0003e80000100a00 */
[----:B------:R1:W-:Y:S01]  /*61070*/  STL.64 [R1+0x268], R10 ;  /* 0x0002680a01007387 */ /* 0x0003e20000100a00 */
[----:B0-----:R-:W-:-:S02]  /*61080*/  IADD3 R26, P0, R16, R20, RZ ;  /* 0x00000014101a7210 */ /* 0x001fc40007f1e0ff */
[----:B-1----:R-:W-:-:S03]  /*61090*/  IADD3 R6, P3, R16, R22, RZ ;  /* 0x0000001610067210 */ /* 0x002fc60007f7e0ff */
[C---:B------:R-:W-:Y:S01]  /*610a0*/  IMAD.X R27, R9.reuse, 0x1, R21, P0 ;  /* 0x00000001091b7824 */ /* 0x040fe200000e0615 */
[----:B------:R-:W-:Y:S01]  /*610b0*/  IADD3 R10, P2, R16, R23, RZ ;  /* 0x00000017100a7210 */ /* 0x000fe20007f5e0ff */
[----:B------:R-:W-:-:S03]  /*610c0*/  IMAD.X R7, R9, 0x1, R24, P3 ;  /* 0x0000000109077824 */ /* 0x000fc600018e0618 */
[----:B------:R-:W-:Y:S01]  /*610d0*/  STL.64 [R1+0x298], R26 ;  /* 0x0002981a01007387 */ /* 0x000fe20000100a00 */
[----:B------:R-:W-:-:S03]  /*610e0*/  IMAD.X R11, R9, 0x1, R25, P2 ;  /* 0x00000001090b7824 */ /* 0x000fc600010e0619 */
[----:B------:R-:W-:Y:S01]  /*610f0*/  STL.64 [R1+0x290], R6 ;  /* 0x0002900601007387 */ /* 0x000fe20000100a00 */
[----:B------:R-:W-:-:S03]  /*61100*/  IMAD.MOV.U32 R9, RZ, RZ, R17 ;  /* 0x000000ffff097224 */ /* 0x000fc600078e0011 */
[----:B------:R0:W-:Y:S04]  /*61110*/  STL.64 [R1+0x288], R10 ;  /* 0x0002880a01007387 */ /* 0x0001e80000100a00 */
[----:B0-----:R-:W2:Y:S01]  /*61120*/  LDL.LU.64 R10, [R1+0x2060] ;  /* 0x00206000010a7983 */ /* 0x001ea20000300a00 */
[----:B----4-:R-:W-:Y:S02]  /*61130*/  SHF.R.S32.HI R8, RZ, 0x1f, R15 ;  /* 0x0000001fff087819 */ /* 0x010fe4000001140f */
[C---:B------:R-:W-:Y:S02]  /*61140*/  IADD3 R26, P0, R15.reuse, R18, RZ ;  /* 0x000000120f1a7210 */ /* 0x040fe40007f1e0ff */
[C---:B------:R-:W-:Y:S02]  /*61150*/  IADD3 R6, P3, R15.reuse, R20, RZ ;  /* 0x000000140f067210 */ /* 0x040fe40007f7e0ff */
[----:B------:R-:W-:Y:S01]  /*61160*/  IADD3 R16, P2, R15, R22, RZ ;  /* 0x000000160f107210 */ /* 0x000fe20007f5e0ff */
[----:B------:R-:W-:-:S02]  /*61170*/  IMAD.X R27, R8, 0x1, R19, P0 ;  /* 0x00000001081b7824 */ /* 0x000fc400000e0613 */
        /* <DEDUP_REMOVED lines=13> */
[----:B------:R1:W-:Y:S01]  /*61250*/  STL.64 [R1+0x300], R6 ;  /* 0x0003000601007387 */ /* 0x0003e20000100a00 */
[----:B------:R-:W-:-:S02]  /*61260*/  IADD3 R12, P3, R13, R23, RZ ;  /* 0x000000170d0c7210 */ /* 0x000fc40007f7e0ff */
[----:B------:R-:W-:Y:S02]  /*61270*/  SHF.R.S32.HI R8, RZ, 0x1f, R14 ;  /* 0x0000001fff087819 */ /* 0x000fe4000001140e */
[----:B0-----:R-:W-:Y:S01]  /*61280*/  IADD3 R26, P0, R13, R22, RZ ;  /* 0x000000160d1a7210 */ /* 0x001fe20007f1e0ff */
[----:B-1----:R-:W4:Y:S04]  /*61290*/  LDL.LU.64 R6, [R1+0x2058] ;  /* 0x0020580001067983 */ /* 0x002f280000300a00 */
[----:B------:R0:W-:Y:S01]  /*612a0*/  STL.64 [R1+0x320], R16 ;  /* 0x0003201001007387 */ /* 0x0001e20000100a00 */
[C---:B------:R-:W-:Y:S02]  /*612b0*/  IMAD.X R27, R15.reuse, 0x1, R24, P0 ;  /* 0x000000010f1b7824 */ /* 0x040fe400000e0618 */
[----:B------:R-:W-:Y:S01]  /*612c0*/  IMAD.X R13, R15, 0x1, R25, P3 ;  /* 0x000000010f0d7824 */ /* 0x000fe200018e0619 */
[----:B0-----:R-:W-:-:S02]  /*612d0*/  IADD3 R16, P2, R14, R18, RZ ;  /* 0x000000120e107210 */ /* 0x001fc40007f5e0ff */
[----:B------:R-:W-:Y:S03]  /*612e0*/  STL.64 [R1+0x318], R26 ;  /* 0x0003181a01007387 */ /* 0x000fe60000100a00 */
[----:B------:R-:W-:Y:S01]  /*612f0*/  IMAD.X R17, R8, 0x1, R19, P2 ;  /* 0x0000000108117824 */ /* 0x000fe200010e0613 */
[----:B------:R-:W-:Y:S04]  /*61300*/  STL.64 [R1+0x310], R12 ;  /* 0x0003100c01007387 */ /* 0x000fe80000100a00 */
[----:B------:R0:W-:Y:S04]  /*61310*/  STL.64 [R1+0x340], R16 ;  /* 0x0003401001007387 */ /* 0x0001e80000100a00 */
[----:B0-----:R-:W3:Y:S01]  /*61320*/  LDL.LU.64 R16, [R1+0x2050] ;  /* 0x0020500001107983 */ /* 0x001ee20000300a00 */
[----:B------:R-:W-:-:S02]  /*61330*/  IADD3 R26, P0, R14, R20, RZ ;  /* 0x000000140e1a7210 */ /* 0x000fc40007f1e0ff */
[----:B------:R-:W-:Y:S01]  /*61340*/  IADD3 R12, P3, R14, R22, RZ ;  /* 0x000000160e0c7210 */ /* 0x000fe20007f7e0ff */
[----:B------:R-:W-:-:S04]  /*61350*/  IMAD.MOV.U32 R15, RZ, RZ, R8 ;  /* 0x000000ffff0f7224 */ /* 0x000fc800078e0008 */
[C---:B------:R-:W-:Y:S02]  /*61360*/  IMAD.X R27, R15.reuse, 0x1, R21, P0 ;  /* 0x000000010f1b7824 */ /* 0x040fe400000e0615 */
[C---:B------:R-:W-:Y:S01]  /*61370*/  IMAD.X R13, R15.reuse, 0x1, R24, P3 ;  /* 0x000000010f0d7824 */ /* 0x040fe200018e0618 */
[----:B------:R-:W-:Y:S02]  /*61380*/  IADD3 R14, P2, R14, R23, RZ ;  /* 0x000000170e0e7210 */ /* 0x000fe40007f5e0ff */
[----:B------:R0:W-:Y:S04]  /*61390*/  STL.64 [R1+0x360], R26 ;  /* 0x0003601a01007387 */ /* 0x0001e80000100a00 */
[----:B------:R1:W-:Y:S01]  /*613a0*/  STL.64 [R1+0x358], R12 ;  /* 0x0003580c01007387 */ /* 0x0003e20000100a00 */
[----:B------:R-:W-:-:S05]  /*613b0*/  IMAD.X R15, R15, 0x1, R25, P2 ;  /* 0x000000010f0f7824 */ /* 0x000fca00010e0619 */
[----:B------:R2:W-:Y:S01]  /*613c0*/  STL.64 [R1+0x350], R14 ;  /* 0x0003500e01007387 */ /* 0x0005e20000100a00 */
[----:B---3--:R-:W-:Y:S02]  /*613d0*/  SHF.R.S32.HI R8, RZ, 0x1f, R17 ;  /* 0x0000001fff087819 */ /* 0x008fe40000011411 */
[C---:B0-----:R-:W-:Y:S02]  /*613e0*/  IADD3 R26, P0, R17.reuse, R18, RZ ;  /* 0x00000012111a7210 */ /* 0x041fe40007f1e0ff */
[----:B-1----:R-:W-:-:S03]  /*613f0*/  IADD3 R12, P3, R17, R20, RZ ;  /* 0x00000014110c7210 */ /* 0x002fc60007f7e0ff */
[C---:B------:R-:W-:Y:S02]  /*61400*/  IMAD.X R27, R8.reuse, 0x1, R19, P0 ;  /* 0x00000001081b7824 */ /* 0x040fe400000e0613 */
[C---:B------:R-:W-:Y:S01]  /*61410*/  IMAD.X R13, R8.reuse, 0x1, R21, P3 ;  /* 0x00000001080d7824 */ /* 0x040fe200018e0615 */
[C---:B--2---:R-:W-:Y:S02]  /*61420*/  IADD3 R14, P2, R17.reuse, R22, RZ ;  /* 0x00000016110e7210 */ /* 0x044fe40007f5e0ff */
[----:B------:R0:W-:Y:S04]  /*61430*/  STL.64 [R1+0x380], R26 ;  /* 0x0003801a01007387 */ /* 0x0001e80000100a00 */
[----:B------:R1:W-:Y:S01]  /*61440*/  STL.64 [R1+0x3a0], R12 ;  /* 0x0003a00c01007387 */ /* 0x0003e20000100a00 */
[----:B------:R-:W-:Y:S01]  /*61450*/  IMAD.X R15, R8, 0x1, R24, P2 ;  /* 0x00000001080f7824 */ /* 0x000fe200010e0618 */
[----:B0-----:R-:W-:-:S02]  /*61460*/  IADD3 R26, P0, R17, R23, RZ ;  /* 0x00000017111a7210 */ /* 0x001fc40007f1e0ff */
[----:B------:R-:W-:Y:S02]  /*61470*/  SHF.R.S32.HI R17, RZ, 0x1f, R9 ;  /* 0x0000001fff117819 */ /* 0x000fe40000011409 */
[----:B-1----:R-:W-:Y:S01]  /*61480*/  IADD3 R12, P3, R9, R18, RZ ;  /* 0x00000012090c7210 */ /* 0x002fe20007f7e0ff */
[----:B------:R-:W-:-:S04]  /*61490*/  IMAD.X R27, R8, 0x1, R25, P0 ;  /* 0x00000001081b7824 */ /* 0x000fc800000e0619 */
[----:B------:R-:W-:Y:S01]  /*614a0*/  IMAD.X R13, R17, 0x1, R19, P3 ;  /* 0x00000001110d7824 */ /* 0x000fe200018e0613 */
[----:B------:R-:W-:Y:S04]  /*614b0*/  STL.64 [R1+0x398], R14 ;  /* 0x0003980e01007387 */ /* 0x000fe80000100a00 */
[----:B------:R-:W-:Y:S04]  /*614c0*/  STL.64 [R1+0x390], R26 ;  /* 0x0003901a01007387 */ /* 0x000fe80000100a00 */
[----:B------:R0:W-:Y:S04]  /*614d0*/  STL.64 [R1+0x3c0], R12 ;  /* 0x0003c00c01007387 */ /* 0x0001e80000100a00 */
[----:B0-----:R-:W2:Y:S01]  /*614e0*/  LDL.LU.64 R12, [R1+0x2048] ;  /* 0x00204800010c7983 */ /* 0x001ea20000300a00 */
[----:B------:R-:W-:-:S02]  /*614f0*/  IADD3 R14, P2, R9, R20, RZ ;  /* 0x00000014090e7210 */ /* 0x000fc40007f5e0ff */
[C---:B------:R-:W-:Y:S02]  /*61500*/  IADD3 R26, P0, R9.reuse, R22, RZ ;  /* 0x00000016091a7210 */ /* 0x040fe40007f1e0ff */
[----:B------:R-:W-:Y:S01]  /*61510*/  IADD3 R8, P3, R9, R23, RZ ;  /* 0x0000001709087210 */ /* 0x000fe20007f7e0ff */
[----:B------:R-:W-:-:S04]  /*61520*/  IMAD.MOV.U32 R9, RZ, RZ, R17 ;  /* 0x000000ffff097224 */ /* 0x000fc800078e0011 */
[C---:B------:R-:W-:Y:S02]  /*61530*/  IMAD.X R15, R9.reuse, 0x1, R21, P2 ;  /* 0x00000001090f7824 */ /* 0x040fe400010e0615 */
[C---:B------:R-:W-:Y:S02]  /*61540*/  IMAD.X R27, R9.reuse, 0x1, R24, P0 ;  /* 0x00000001091b7824 */ /* 0x040fe400000e0618 */
[----:B------:R-:W-:Y:S01]  /*61550*/  IMAD.X R9, R9, 0x1, R25, P3 ;  /* 0x0000000109097824 */ /* 0x000fe200018e0619 */
[----:B------:R0:W-:Y:S04]  /*61560*/  STL.64 [R1+0x3e0], R14 ;  /* 0x0003e00e01007387 */ /* 0x0001e80000100a00 */
[----:B------:R1:W-:Y:S04]  /*61570*/  STL.64 [R1+0x3d8], R26 ;  /* 0x0003d81a01007387 */ /* 0x0003e80000100a00 */
[----:B------:R3:W-:Y:S01]  /*61580*/  STL.64 [R1+0x3d0], R8 ;  /* 0x0003d00801007387 */ /* 0x0007e20000100a00 */
[----:B--2---:R-:W-:-:S02]  /*61590*/  SHF.R.S32.HI R17, RZ, 0x1f, R13 ;  /* 0x0000001fff117819 */ /* 0x004fc4000001140d */
[C---:B0-----:R-:W-:Y:S02]  /*615a0*/  IADD3 R14, P2, R13.reuse, R18, RZ ;  /* 0x000000120d0e7210 */ /* 0x041fe40007f5e0ff */
[C---:B-1----:R-:W-:Y:S02]  /*615b0*/  IADD3 R26, P0, R13.reuse, R20, RZ ;  /* 0x000000140d1a7210 */ /* 0x042fe40007f1e0ff */
[----:B---3--:R-:W-:Y:S01]  /*615c0*/  IADD3 R8, P3, R13, R22, RZ ;  /* 0x000000160d087210 */ /* 0x008fe20007f7e0ff */
        /* <DEDUP_REMOVED lines=9> */
[C---:B--2---:R-:W-:Y:S01]  /*61660*/  IADD3 R8, P3, R16.reuse, R20, RZ ;  /* 0x0000001410087210 */ /* 0x044fe20007f7e0ff */
[----:B------:R-:W-:Y:S02]  /*61670*/  IMAD.X R15, R17, 0x1, R25, P2 ;  /* 0x00000001110f7824 */ /* 0x000fe400010e0619 */
[C---:B------:R-:W-:Y:S02]  /*61680*/  IMAD.X R27, R13.reuse, 0x1, R19, P0 ;  /* 0x000000010d1b7824 */ /* 0x040fe400000e0613 */
[----:B------:R-:W-:Y:S01]  /*61690*/  IMAD.X R9, R13, 0x1, R21, P3 ;  /* 0x000000010d097824 */ /* 0x000fe200018e0615 */
[----:B------:R-:W-:Y:S04]  /*616a0*/  STL.64 [R1+0x410], R14 ;  /* 0x0004100e01007387 */ /* 0x000fe80000100a00 */
[----:B------:R0:W-:Y:S04]  /*616b0*/  STL.64 [R1+0x440], R26 ;  /* 0x0004401a01007387 */ /* 0x0001e80000100a00 */
[----:B0-----:R-:W2:Y:S01]  /*616c0*/  LDL.LU R26, [R1+0x2040] ;  /* 0x00204000011a7983 */ /* 0x001ea20000300800 */
[----:B------:R-:W-:-:S02]  /*616d0*/  IADD3 R14, P2, R16, R22, RZ ;  /* 0x00000016100e7210 */ /* 0x000fc40007f5e0ff */
[----:B------:R-:W-:Y:S01]  /*616e0*/  IADD3 R16, P0, R16, R23, RZ ;  /* 0x0000001710107210 */ /* 0x000fe20007f1e0ff */
[----:B------:R0:W-:Y:S01]  /*616f0*/  STL.64 [R1+0x460], R8 ;  /* 0x0004600801007387 */ /* 0x0001e20000100a00 */
[----:B------:R-:W-:Y:S01]  /*61700*/  SHF.R.S32.HI R27, RZ, 0x1f, R12 ;  /* 0x0000001fff1b7819 */ /* 0x000fe2000001140c */
[C---:B------:R-:W-:Y:S02]  /*61710*/  IMAD.X R15, R13.reuse, 0x1, R24, P2 ;  /* 0x000000010d0f7824 */ /* 0x040fe400010e0618 */
[----:B------:R-:W-:Y:S01]  /*61720*/  IMAD.X R17, R13, 0x1, R25, P0 ;  /* 0x000000010d117824 */ /* 0x000fe200000e0619 */
[C---:B0-----:R-:W-:Y:S02]  /*61730*/  IADD3 R8, P3, R12.reuse, R18, RZ ;  /* 0x000000120c087210 */ /* 0x041fe40007f7e0ff */
[----:B------:R-:W-:Y:S03]  /*61740*/  STL.64 [R1+0x458], R14 ;  /* 0x0004580e01007387 */ /* 0x000fe60000100a00 */
[----:B------:R-:W-:Y:S01]  /*61750*/  IMAD.X R9, R27, 0x1, R19, P3 ;  /* 0x000000011b097824 */ /* 0x000fe200018e0613 */
[----:B------:R-:W-:Y:S04]  /*61760*/  STL.64 [R1+0x450], R16 ;  /* 0x0004501001007387 */ /* 0x000fe80000100a00 */
[----:B------:R0:W-:Y:S04]  /*61770*/  STL.64 [R1+0x480], R8 ;  /* 0x0004800801007387 */ /* 0x0001e80000100a00 */
[----:B0-----:R-:W3:Y:S01]  /*61780*/  LDL.LU.64 R8, [R1+0x2038] ;  /* 0x0020380001087983 */ /* 0x001ee20000300a00 */
[C---:B------:R-:W-:Y:S01]  /*61790*/  IADD3 R14, P2, R12.reuse, R20, RZ ;  /* 0x000000140c0e7210 */ /* 0x040fe20007f5e0ff */
[----:B------:R-:W-:Y:S01]  /*617a0*/  IMAD.MOV.U32 R13, RZ, RZ, R27 ;  /* 0x000000ffff0d7224 */ /* 0x000fe200078e001b */
[----:B------:R-:W-:-:S03]  /*617b0*/  IADD3 R16, P0, R12, R22, RZ ;  /* 0x000000160c107210 */ /* 0x000fc60007f1e0ff */
[C---:B------:R-:W-:Y:S01]  /*617c0*/  IMAD.X R15, R13.reuse, 0x1, R21, P2 ;  /* 0x000000010d0f7824 */ /* 0x040fe200010e0615 */
[----:B------:R-:W-:Y:S02]  /*617d0*/  IADD3 R12, P3, R12, R23, RZ ;  /* 0x000000170c0c7210 */ /* 0x000fe40007f7e0ff */
[----:B------:R-:W-:Y:S01]  /*617e0*/  SHF.R.S32.HI R27, RZ, 0x1f, R11 ;  /* 0x0000001fff1b7819 */ /* 0x000fe2000001140b */
[C---:B------:R-:W-:Y:S01]  /*617f0*/  IMAD.X R17, R13.reuse, 0x1, R24, P0 ;  /* 0x000000010d117824 */ /* 0x040fe200000e0618 */
[----:B------:R0:W-:Y:S01]  /*61800*/  STL.64 [R1+0x4a0], R14 ;  /* 0x0004a00e01007387 */ /* 0x0001e20000100a00 */
[----:B------:R-:W-:-:S03]  /*61810*/  IMAD.X R13, R13, 0x1, R25, P3 ;  /* 0x000000010d0d7824 */ /* 0x000fc600018e0619 */
[----:B------:R1:W-:Y:S01]  /*61820*/  STL.64 [R1+0x498], R16 ;  /* 0x0004981001007387 */ /* 0x0003e20000100a00 */
[----:B0-----:R-:W-:-:S03]  /*61830*/  IADD3 R14, P2, R11, R18, RZ ;  /* 0x000000120b0e7210 */ /* 0x001fc60007f5e0ff */
[----:B------:R0:W-:Y:S01]  /*61840*/  STL.64 [R1+0x490], R12 ;  /* 0x0004900c01007387 */ /* 0x0001e20000100a00 */
[----:B-1----:R-:W-:Y:S01]  /*61850*/  IADD3 R16, P0, R11, R20, RZ ;  /* 0x000000140b107210 */ /* 0x002fe20007f1e0ff */
[----:B------:R-:W-:-:S04]  /*61860*/  IMAD.X R15, R27, 0x1, R19, P2 ;  /* 0x000000011b0f7824 */ /* 0x000fc800010e0613 */
[----:B------:R-:W-:Y:S01]  /*61870*/  IMAD.X R17, R27, 0x1, R21, P0 ;  /* 0x000000011b117824 */ /* 0x000fe200000e0615 */
[----:B------:R1:W-:Y:S01]  /*61880*/  STL.64 [R1+0x4c0], R14 ;  /* 0x0004c00e01007387 */ /* 0x0003e20000100a00 */
[----:B0-----:R-:W-:-:S03]  /*61890*/  IADD3 R12, P3, R11, R22, RZ ;  /* 0x000000160b0c7210 */ /* 0x001fc60007f7e0ff */
[----:B------:R0:W-:Y:S02]  /*618a0*/  STL.64 [R1+0x4e0], R16 ;  /* 0x0004e01001007387 */ /* 0x0001e40000100a00 */
[----:B------:R-:W-:Y:S01]  /*618b0*/  IMAD.X R13, R27, 0x1, R24, P3 ;  /* 0x000000011b0d7824 */ /* 0x000fe200018e0618 */
[----:B-1----:R-:W-:-:S04]  /*618c0*/  IADD3 R14, P2, R11, R23, RZ ;  /* 0x000000170b0e7210 */ /* 0x002fc80007f5e0ff */
[----:B------:R1:W-:Y:S01]  /*618d0*/  STL.64 [R1+0x4d8], R12 ;  /* 0x0004d80c01007387 */ /* 0x0003e20000100a00 */
[----:B------:R-:W-:-:S05]  /*618e0*/  IMAD.X R15, R27, 0x1, R25, P2 ;  /* 0x000000011b0f7824 */ /* 0x000fca00010e0619 */
[----:B------:R4:W-:Y:S01]  /*618f0*/  STL.64 [R1+0x4d0], R14 ;  /* 0x0004d00e01007387 */ /* 0x0009e20000100a00 */
[----:B--2---:R-:W-:Y:S02]  /*61900*/  SHF.R.S32.HI R11, RZ, 0x1f, R26 ;  /* 0x0000001fff0b7819 */ /* 0x004fe4000001141a */
[C---:B0-----:R-:W-:Y:S02]  /*61910*/  IADD3 R16, P0, R26.reuse, R18, RZ ;  /* 0x000000121a107210 */ /* 0x041fe40007f1e0ff */
[C---:B-1----:R-:W-:Y:S02]  /*61920*/  IADD3 R12, P3, R26.reuse, R20, RZ ;  /* 0x000000141a0c7210 */ /* 0x042fe40007f7e0ff */
[----:B----4-:R-:W-:Y:S01]  /*61930*/  IADD3 R14, P2, R26, R22, RZ ;  /* 0x000000161a0e7210 */ /* 0x010fe20007f5e0ff */
[----:B------:R-:W-:Y:S02]  /*61940*/  IMAD.MOV.U32 R27, RZ, RZ, R11 ;  /* 0x000000ffff1b7224 */ /* 0x000fe400078e000b */
[----:B------:R-:W-:-:S02]  /*61950*/  IMAD.X R17, R11, 0x1, R19, P0 ;  /* 0x000000010b117824 */ /* 0x000fc400000e0613 */
[C---:B------:R-:W-:Y:S02]  /*61960*/  IMAD.X R13, R27.reuse, 0x1, R21, P3 ;  /* 0x000000011b0d7824 */ /* 0x040fe400018e0615 */
[----:B------:R-:W-:Y:S01]  /*61970*/  IMAD.X R15, R27, 0x1, R24, P2 ;  /* 0x000000011b0f7824 */ /* 0x000fe200010e0618 */
[----:B------:R0:W-:Y:S01]  /*61980*/  STL.64 [R1+0x500], R16 ;  /* 0x0005001001007387 */ /* 0x0001e20000100a00 */
[----:B------:R-:W-:-:S05]  /*61990*/  IADD3 R26, P0, R26, R23, RZ ;  /* 0x000000171a1a7210 */ /* 0x000fca0007f1e0ff */
[----:B------:R-:W-:Y:S01]  /*619a0*/  IMAD.X R27, R27, 0x1, R25, P0 ;  /* 0x000000011b1b7824 */ /* 0x000fe200000e0619 */
[----:B0-----:R-:W2:Y:S04]  /*619b0*/  LDL.LU.64 R16, [R1+0x2030] ;  /* 0x0020300001107983 */ /* 0x001ea80000300a00 */
[----:B------:R0:W-:Y:S04]  /*619c0*/  STL.64 [R1+0x520], R12 ;  /* 0x0005200c01007387 */ /* 0x0001e80000100a00 */
[----:B------:R1:W-:Y:S04]  /*619d0*/  STL.64 [R1+0x518], R14 ;  /* 0x0005180e01007387 */ /* 0x0003e80000100a00 */
[----:B------:R4:W-:Y:S01]  /*619e0*/  STL.64 [R1+0x510], R26 ;  /* 0x0005101a01007387 */ /* 0x0009e20000100a00 */
[----:B---3--:R-:W-:-:S02]  /*619f0*/  SHF.R.S32.HI R11, RZ, 0x1f, R9 ;  /* 0x0000001fff0b7819 */ /* 0x008fc40000011409 */
[C---:B0-----:R-:W-:Y:S02]  /*61a00*/  IADD3 R12, P3, R9.reuse, R18, RZ ;  /* 0x00000012090c7210 */ /* 0x041fe40007f7e0ff */
[----:B-1----:R-:W-:-:S03]  /*61a10*/  IADD3 R14, P2, R9, R20, RZ ;  /* 0x00000014090e7210 */ /* 0x002fc60007f5e0ff */
[C---:B------:R-:W-:Y:S02]  /*61a20*/  IMAD.X R13, R11.reuse, 0x1, R19, P3 ;  /* 0x000000010b0d7824 */ /* 0x040fe400018e0613 */
[----:B------:R-:W-:Y:S01]  /*61a30*/  IMAD.X R15, R11, 0x1, R21, P2 ;  /* 0x000000010b0f7824 */ /* 0x000fe200010e0615 */
[----:B----4-:R-:W-:Y:S02]  /*61a40*/  IADD3 R26, P0, R9, R22, RZ ;  /* 0x00000016091a7210 */ /* 0x010fe40007f1e0ff */
[----:B------:R0:W-:Y:S04]  /*61a50*/  STL.64 [R1+0x540], R12 ;  /* 0x0005400c01007387 */ /* 0x0001e80000100a00 */
[----:B------:R1:W-:Y:S01]  /*61a60*/  STL.64 [R1+0x560], R14 ;  /* 0x0005600e01007387 */ /* 0x0003e20000100a00 */
[----:B------:R-:W-:Y:S01]  /*61a70*/  IMAD.X R27, R11, 0x1, R24, P0 ;  /* 0x000000010b1b7824 */ /* 0x000fe200000e0618 */
[----:B0-----:R-:W-:-:S02]  /*61a80*/  IADD3 R12, P3, R9, R23, RZ ;  /* 0x00000017090c7210 */ /* 0x001fc40007f7e0ff */
[----:B------:R-:W-:Y:S02]  /*61a90*/  SHF.R.S32.HI R9, RZ, 0x1f, R7 ;  /* 0x0000001fff097819 */ /* 0x000fe40000011407 */
[----:B-1----:R-:W-:Y:S01]  /*61aa0*/  IADD3 R14, P2, R7, R18, RZ ;  /* 0x00000012070e7210 */ /* 0x002fe20007f5e0ff */
[----:B------:R-:W-:Y:S01]  /*61ab0*/  IMAD.X R13, R11, 0x1, R25, P3 ;  /* 0x000000010b0d7824 */ /* 0x000fe200018e0619 */
[----:B------:R0:W-:Y:S03]  /*61ac0*/  STL.64 [R1+0x558], R26 ;  /* 0x0005581a01007387 */ /* 0x0001e60000100a00 */
[----:B------:R-:W-:Y:S01]  /*61ad0*/  IMAD.X R15, R9, 0x1, R19, P2 ;  /* 0x00000001090f7824 */ /* 0x000fe200010e0613 */
[----:B------:R1:W-:Y:S04]  /*61ae0*/  STL.64 [R1+0x550], R12 ;  /* 0x0005500c01007387 */ /* 0x0003e80000100a00 */
[----:B------:R3:W-:Y:S01]  /*61af0*/  STL.64 [R1+0x580], R14 ;  /* 0x0005800e01007387 */ /* 0x0007e20000100a00 */
[----:B0-----:R-:W-:-:S02]  /*61b00*/  IADD3 R26, P0, R7, R20, RZ ;  /* 0x00000014071a7210 */ /* 0x001fc40007f1e0ff */
[C---:B-1----:R-:W-:Y:S02]  /*61b10*/  IADD3 R12, P3, R7.reuse, R22, RZ ;  /* 0x00000016070c7210 */ /* 0x042fe40007f7e0ff */
[----:B---3--:R-:W-:Y:S01]  /*61b20*/  IADD3 R14, P2, R7, R23, RZ ;  /* 0x00000017070e7210 */ /* 0x008fe20007f5e0ff */
[C---:B------:R-:W-:Y:S02]  /*61b30*/  IMAD.X R27, R9.reuse, 0x1, R21, P0 ;  /* 0x00000001091b7824 */ /* 0x040fe400000e0615 */
[C---:B------:R-:W-:Y:S02]  /*61b40*/  IMAD.X R13, R9.reuse, 0x1, R24, P3 ;  /* 0x00000001090d7824 */ /* 0x040fe400018e0618 */
[----:B------:R-:W-:Y:S01]  /*61b50*/  IMAD.X R15, R9, 0x1, R25, P2 ;  /* 0x00000001090f7824 */ /* 0x000fe200010e0619 */
[----:B------:R0:W-:Y:S01]  /*61b60*/  STL.64 [R1+0x5a0], R26 ;  /* 0x0005a01a01007387 */ /* 0x0001e20000100a00 */
[----:B------:R-:W-:-:S03]  /*61b70*/  SHF.R.S32.HI R7, RZ, 0x1f, R8 ;  /* 0x0000001fff077819 */ /* 0x000fc60000011408 */
[----:B------:R1:W-:Y:S04]  /*61b80*/  STL.64 [R1+0x598], R12 ;  /* 0x0005980c01007387 */ /* 0x0003e80000100a00 */
[----:B------:R3:W-:Y:S01]  /*61b90*/  STL.64 [R1+0x590], R14 ;  /* 0x0005900e01007387 */ /* 0x0007e20000100a00 */
[C---:B0-----:R-:W-:Y:S02]  /*61ba0*/  IADD3 R26, P0, R8.reuse, R18, RZ ;  /* 0x00000012081a7210 */ /* 0x041fe40007f1e0ff */
[C---:B-1----:R-:W-:Y:S02]  /*61bb0*/  IADD3 R12, P3, R8.reuse, R20, RZ ;  /* 0x00000014080c7210 */ /* 0x042fe40007f7e0ff */
[C---:B---3--:R-:W-:Y:S01]  /*61bc0*/  IADD3 R14, P2, R8.reuse, R22, RZ ;  /* 0x00000016080e7210 */ /* 0x048fe20007f5e0ff */
[C---:B------:R-:W-:Y:S01]  /*61bd0*/  IMAD.X R27, R7.reuse, 0x1, R19, P0 ;  /* 0x00000001071b7824 */ /* 0x040fe200000e0613 */
[----:B------:R-:W-:Y:S01]  /*61be0*/  IADD3 R8, P0, R8, R23, RZ ;  /* 0x0000001708087210 */ /* 0x000fe20007f1e0ff */
[----:B------:R-:W-:-:S02]  /*61bf0*/  IMAD.X R13, R7, 0x1, R21, P3 ;  /* 0x00000001070d7824 */ /* 0x000fc400018e0615 */
[C---:B------:R-:W-:Y:S01]  /*61c00*/  IMAD.X R15, R7.reuse, 0x1, R24, P2 ;  /* 0x00000001070f7824 */ /* 0x040fe200010e0618 */
[----:B------:R-:W-:Y:S01]  /*61c10*/  STL.64 [R1+0x5c8], R26 ;  /* 0x0005c81a01007387 */ /* 0x000fe20000100a00 */
[----:B------:R-:W-:-:S03]  /*61c20*/  IMAD.X R9, R7, 0x1, R25, P0 ;  /* 0x0000000107097824 */ /* 0x000fc600000e0619 */
        /* <DEDUP_REMOVED lines=11> */
[----:B------:R0:W-:Y:S01]  /*61ce0*/  STL.64 [R1+0x608], R12 ;  /* 0x0006080c01007387 */ /* 0x0001e20000100a00 */
[----:B------:R-:W-:-:S03]  /*61cf0*/  IMAD.X R7, R11, 0x1, R25, P3 ;  /* 0x000000010b077824 */ /* 0x000fc600018e0619 */
[----:B------:R1:W-:Y:S04]  /*61d00*/  STL.64 [R1+0x638], R14 ;  /* 0x0006380e01007387 */ /* 0x0003e80000100a00 */
[----:B------:R3:W-:Y:S04]  /*61d10*/  STL.64 [R1+0x630], R8 ;  /* 0x0006300801007387 */ /* 0x0007e80000100a00 */
[----:B------:R4:W-:Y:S01]  /*61d20*/  STL.64 [R1+0x628], R6 ;  /* 0x0006280601007387 */ /* 0x0009e20000100a00 */
[----:B0-----:R-:W-:Y:S02]  /*61d30*/  SHF.R.S32.HI R13, RZ, 0x1f, R10 ;  /* 0x0000001fff0d7819 */ /* 0x001fe4000001140a */
[----:B-1----:R-:W-:-:S02]  /*61d40*/  IADD3 R14, P2, R10, R18, RZ ;  /* 0x000000120a0e7210 */ /* 0x002fc40007f5e0ff */
[C---:B---3--:R-:W-:Y:S02]  /*61d50*/  IADD3 R8, P0, R10.reuse, R20, RZ ;  /* 0x000000140a087210 */ /* 0x048fe40007f1e0ff */
[C---:B----4-:R-:W-:Y:S01]  /*61d60*/  IADD3 R6, P3, R10.reuse, R22, RZ ;  /* 0x000000160a067210 */ /* 0x050fe20007f7e0ff */
[C---:B------:R-:W-:Y:S02]  /*61d70*/  IMAD.X R15, R13.reuse, 0x1, R19, P2 ;  /* 0x000000010d0f7824 */ /* 0x040fe400010e0613 */
[C---:B------:R-:W-:Y:S02]  /*61d80*/  IMAD.X R9, R13.reuse, 0x1, R21, P0 ;  /* 0x000000010d097824 */ /* 0x040fe400000e0615 */
[----:B------:R-:W-:Y:S01]  /*61d90*/  IMAD.X R7, R13, 0x1, R24, P3 ;  /* 0x000000010d077824 */ /* 0x000fe200018e0618 */
[----:B------:R-:W-:Y:S01]  /*61da0*/  STL.64 [R1+0x648], R14 ;  /* 0x0006480e01007387 */ /* 0x000fe20000100a00 */
[----:B------:R-:W-:-:S03]  /*61db0*/  IADD3 R10, P2, R10, R23, RZ ;  /* 0x000000170a0a7210 */ /* 0x000fc60007f5e0ff */
[----:B------:R0:W-:Y:S01]  /*61dc0*/  STL.64 [R1+0x678], R8 ;  /* 0x0006780801007387 */ /* 0x0001e20000100a00 */
[----:B------:R-:W-:-:S03]  /*61dd0*/  SHF.R.S32.HI R12, RZ, 0x1f, R3 ;  /* 0x0000001fff0c7819 */ /* 0x000fc60000011403 */
[----:B------:R1:W-:Y:S01]  /*61de0*/  STL.64 [R1+0x670], R6 ;  /* 0x0006700601007387 */ /* 0x0003e20000100a00 */
[----:B------:R-:W-:Y:S01]  /*61df0*/  IMAD.X R11, R13, 0x1, R25, P2 ;  /* 0x000000010d0b7824 */ /* 0x000fe200010e0619 */
[C---:B0-----:R-:W-:Y:S02]  /*61e00*/  IADD3 R8, P0, R3.reuse, R18, RZ ;  /* 0x0000001203087210 */ /* 0x041fe40007f1e0ff */
[----:B-1----:R-:W-:-:S03]  /*61e10*/  IADD3 R6, P3, R3, R20, RZ ;  /* 0x0000001403067210 */ /* 0x002fc60007f7e0ff */
        /* <DEDUP_REMOVED lines=8> */
[----:B---3--:R-:W-:Y:S01]  /*61ea0*/  IADD3 R6, P3, R5, R18, RZ ;  /* 0x0000001205067210 */ /* 0x008fe20007f7e0ff */
[C---:B------:R-:W-:Y:S02]  /*61eb0*/  IMAD.X R11, R12.reuse, 0x1, R24, P2 ;  /* 0x000000010c0b7824 */ /* 0x040fe400010e0618 */
[----:B------:R-:W-:Y:S02]  /*61ec0*/  IMAD.X R9, R12, 0x1, R25, P0 ;  /* 0x000000010c097824 */ /* 0x000fe400000e0619 */
[----:B------:R-:W-:Y:S01]  /*61ed0*/  IMAD.X R7, R3, 0x1, R19, P3 ;  /* 0x0000000103077824 */ /* 0x000fe200018e0613 */
[----:B------:R0:W-:Y:S04]  /*61ee0*/  STL.64 [R1+0x6b0], R10 ;  /* 0x0006b00a01007387 */ /* 0x0001e80000100a00 */
        /* <DEDUP_REMOVED lines=14> */
[----:B---3--:R-:W-:Y:S01]  /*61fd0*/  IADD3 R6, P3, R2, R22, RZ ;  /* 0x0000001602067210 */ /* 0x008fe20007f7e0ff */
[----:B------:R-:W-:-:S02]  /*61fe0*/  IMAD.X R11, R5, 0x1, R19, P2 ;  /* 0x00000001050b7824 */ /* 0x000fc400010e0613 */
[C---:B------:R-:W-:Y:S02]  /*61ff0*/  IMAD.X R9, R5.reuse, 0x1, R21, P0 ;  /* 0x0000000105097824 */ /* 0x040fe400000e0615 */
[----:B------:R-:W-:Y:S01]  /*62000*/  IMAD.X R7, R5, 0x1, R24, P3 ;  /* 0x0000000105077824 */ /* 0x000fe200018e0618 */
[----:B------:R0:W-:Y:S04]  /*62010*/  STL.64 [R1+0x708], R10 ;  /* 0x0007080a01007387 */ /* 0x0001e80000100a00 */
[----:B------:R1:W-:Y:S01]  /*62020*/  STL.64 [R1+0x738], R8 ;  /* 0x0007380801007387 */ /* 0x0003e20000100a00 */
[----:B------:R-:W-:-:S03]  /*62030*/  SHF.R.S32.HI R3, RZ, 0x1f, R4 ;  /* 0x0000001fff037819 */ /* 0x000fc60000011404 */
[----:B------:R3:W-:Y:S01]  /*62040*/  STL.64 [R1+0x730], R6 ;  /* 0x0007300601007387 */ /* 0x0007e20000100a00 */
[----:B0-----:R-:W-:Y:S02]  /*62050*/  IADD3 R10, P2, R2, R23, RZ ;  /* 0x00000017020a7210 */ /* 0x001fe40007f5e0ff */
[C---:B-1----:R-:W-:Y:S02]  /*62060*/  IADD3 R8, P0, R4.reuse, R18, RZ ;  /* 0x0000001204087210 */ /* 0x042fe40007f1e0ff */
[C---:B---3--:R-:W-:Y:S01]  /*62070*/  IADD3 R6, P3, R4.reuse, R20, RZ ;  /* 0x0000001404067210 */ /* 0x048fe20007f7e0ff */
[----:B------:R-:W-:Y:S02]  /*62080*/  IMAD.X R11, R5, 0x1, R25, P2 ;  /* 0x00000001050b7824 */ /* 0x000fe400010e0619 */
[C---:B------:R-:W-:Y:S02]  /*62090*/  IMAD.X R9, R3.reuse, 0x1, R19, P0 ;  /* 0x0000000103097824 */ /* 0x040fe400000e0613 */
[----:B------:R-:W-:Y:S01]  /*620a0*/  VIADD R2, R4, UR4 ;  /* 0x0000000404027c36 */ /* 0x000fe20008000000 */
[----:B------:R-:W-:Y:S01]  /*620b0*/  ULDC UR4, c[0x0][0x22c] ;  /* 0x00008b0000047ab9 */ /* 0x000fe20000000800 */
[----:B------:R-:W-:Y:S01]  /*620c0*/  IMAD.X R7, R3, 0x1, R21, P3 ;  /* 0x0000000103077824 */ /* 0x000fe200018e0615 */
[----:B------:R0:W-:Y:S04]  /*620d0*/  STL.64 [R1+0x728], R10 ;  /* 0x0007280a01007387 */ /* 0x0001e80000100a00 */
[----:B------:R1:W-:Y:S01]  /*620e0*/  STL.64 [R1+0x748], R8 ;  /* 0x0007480801007387 */ /* 0x0003e20000100a00 */
[----:B------:R-:W-:-:S03]  /*620f0*/  SHF.R.S32.HI R5, RZ, 0x1f, R2 ;  /* 0x0000001fff057819 */ /* 0x000fc60000011402 */
[----:B------:R3:W-:Y:S01]  /*62100*/  STL.64 [R1+0x778], R6 ;  /* 0x0007780601007387 */ /* 0x0007e20000100a00 */
[C---:B0-----:R-:W-:Y:S02]  /*62110*/  IADD3 R10, P2, R4.reuse, R22, RZ ;  /* 0x00000016040a7210 */ /* 0x041fe40007f5e0ff */
[----:B-1----:R-:W-:Y:S02]  /*62120*/  IADD3 R8, P0, R4, R23, RZ ;  /* 0x0000001704087210 */ /* 0x002fe40007f1e0ff */
[C---:B---3--:R-:W-:Y:S01]  /*62130*/  IADD3 R6, P3, R2.reuse, R18, RZ ;  /* 0x0000001202067210 */ /* 0x048fe20007f7e0ff */
[C---:B------:R-:W-:Y:S02]  /*62140*/  IMAD.X R11, R3.reuse, 0x1, R24, P2 ;  /* 0x00000001030b7824 */ /* 0x040fe400010e0618 */
[----:B------:R-:W-:Y:S02]  /*62150*/  IMAD.X R9, R3, 0x1, R25, P0 ;  /* 0x0000000103097824 */ /* 0x000fe400000e0619 */
[----:B------:R-:W-:Y:S01]  /*62160*/  IMAD.X R7, R5, 0x1, R19, P3 ;  /* 0x0000000105077824 */ /* 0x000fe200018e0613 */
[----:B------:R0:W-:Y:S04]  /*62170*/  STL.64 [R1+0x770], R10 ;  /* 0x0007700a01007387 */ /* 0x0001e80000100a00 */
[----:B------:R1:W-:Y:S04]  /*62180*/  STL.64 [R1+0x768], R8 ;  /* 0x0007680801007387 */ /* 0x0003e80000100a00 */
[----:B------:R3:W-:Y:S01]  /*62190*/  STL.64 [R1+0x788], R6 ;  /* 0x0007880601007387 */ /* 0x0007e20000100a00 */
[----:B------:R-:W-:Y:S01]  /*621a0*/  VIADD R4, R2, UR7 ;  /* 0x0000000702047c36 */ /* 0x000fe20008000000 */
[----:B------:R-:W-:Y:S01]  /*621b0*/  LOP3.LUT R0, R0, 0xff7fffff, RZ, 0xc0, !PT ;  /* 0xff7fffff00007812 */ /* 0x000fe200078ec0ff */
[----:B------:R-:W-:Y:S01]  /*621c0*/  ULDC UR7, c[0x0][0x228] ;  /* 0x00008a0000077ab9 */ /* 0x000fe20000000800 */
        /* <DEDUP_REMOVED lines=10> */
[C---:B------:R-:W-:Y:S01]  /*62270*/  VIADD R2, R4.reuse, UR9 ;  /* 0x0000000904027c36 */ /* 0x040fe20008000000 */
[----:B------:R-:W-:Y:S01]  /*62280*/  ULDC UR9, c[0x0][0x228] ;  /* 0x00008a0000097ab9 */ /* 0x000fe20000000800 */
        /* <DEDUP_REMOVED lines=16> */
[----:B--2---:R-:W-:Y:S01]  /*62390*/  LOP3.LUT R16, R16, 0xffffbfff, RZ, 0xc0, !PT ;  /* 0xffffbfff10107812 */ /* 0x004fe200078ec0ff */
[----:B------:R-:W-:Y:S01]  /*623a0*/  IMAD.X R7, R5, 0x1, R21, P3 ;  /* 0x0000000105077824 */ /* 0x000fe200018e0615 */
[----:B------:R0:W-:Y:S04]  /*623b0*/  STL.64 [R1+0x7f0], R10 ;  /* 0x0007f00a01007387 */ /* 0x0001e80000100a00 */
[----:B------:R1:W-:Y:S01]  /*623c0*/  STL.64 [R1+0x820], R8 ;  /* 0x0008200801007387 */ /* 0x0003e20000100a00 */
[----:B------:R-:W-:-:S02]  /*623d0*/  SHF.R.S32.HI R3, RZ, 0x1f, R4 ;  /* 0x0000001fff037819 */ /* 0x000fc40000011404 */
[----:B------:R-:W-:Y:S01]  /*623e0*/  LOP3.LUT R17, R17, 0xffdfffff, RZ, 0xc0, !PT ;  /* 0xffdfffff11117812 */ /* 0x000fe200078ec0ff */
[----:B------:R2:W-:Y:S01]  /*623f0*/  STL.64 [R1+0x840], R6 ;  /* 0x0008400601007387 */ /* 0x0005e20000100a00 */
[----:B------:R-:W-:Y:S01]  /*62400*/  ULDC UR13, c[0x0][0x228] ;  /* 0x00008a00000d7ab9 */ /* 0x000fe20000000800 */
[C---:B0-----:R-:W-:Y:S02]  /*62410*/  IADD3 R10, P2, R2.reuse, R22, RZ ;  /* 0x00000016020a7210 */ /* 0x041fe40007f5e0ff */
[----:B-1----:R-:W-:Y:S02]  /*62420*/  IADD3 R8, P0, R2, R23, RZ ;  /* 0x0000001702087210 */ /* 0x002fe40007f1e0ff */
[----:B--2---:R-:W-:Y:S01]  /*62430*/  IADD3 R6, P3, R4, R18, RZ ;  /* 0x0000001204067210 */ /* 0x004fe20007f7e0ff */
[C---:B------:R-:W-:Y:S02]  /*62440*/  IMAD.X R11, R5.reuse, 0x1, R24, P2 ;  /* 0x00000001050b7824 */ /* 0x040fe400010e0618 */
[----:B------:R-:W-:-:S02]  /*62450*/  IMAD.X R9, R5, 0x1, R25, P0 ;  /* 0x0000000105097824 */ /* 0x000fc400000e0619 */
[----:B------:R-:W-:Y:S01]  /*62460*/  IMAD.X R7, R3, 0x1, R19, P3 ;  /* 0x0000000103077824 */ /* 0x000fe200018e0613 */
[----:B------:R0:W-:Y:S04]  /*62470*/  STL.64 [R1+0x838], R10 ;  /* 0x0008380a01007387 */ /* 0x0001e80000100a00 */
[----:B------:R1:W-:Y:S04]  /*62480*/  STL.64 [R1+0x830], R8 ;  /* 0x0008300801007387 */ /* 0x0003e80000100a00 */
[----:B------:R2:W-:Y:S01]  /*62490*/  STL.64 [R1+0x860], R6 ;  /* 0x0008600601007387 */ /* 0x0005e20000100a00 */
[C---:B------:R-:W-:Y:S01]  /*624a0*/  VIADD R2, R4.reuse, UR46 ;  /* 0x0000002e04027c36 */ /* 0x040fe20008000000 */
[----:B------:R-:W-:Y:S01]  /*624b0*/  ULDC UR46, c[0x0][0x228] ;  /* 0x00008a00002e7ab9 */ /* 0x000fe20000000800 */
[----:B0-----:R-:W-:-:S02]  /*624c0*/  IADD3 R10, P2, R4, R20, RZ ;  /* 0x00000014040a7210 */ /* 0x001fc40007f5e0ff */
[C---:B-1----:R-:W-:Y:S02]  /*624d0*/  IADD3 R8, P0, R4.reuse, R22, RZ ;  /* 0x0000001604087210 */ /* 0x042fe40007f1e0ff */
[----:B--2---:R-:W-:Y:S01]  /*624e0*/  IADD3 R6, P3, R4, R23, RZ ;  /* 0x0000001704067210 */ /* 0x004fe20007f7e0ff */
        /* <DEDUP_REMOVED lines=11> */
[----:B--2---:R-:W-:Y:S01]  /*625a0*/  IADD3 R6, P3, R2, R22, RZ ;  /* 0x0000001602067210 */ /* 0x004fe20007f7e0ff */
        /* <DEDUP_REMOVED lines=9> */
[C---:B--2---:R-:W-:Y:S01]  /*62640*/  IADD3 R6, P3, R4.reuse, R20, RZ ;  /* 0x0000001404067210 */ /* 0x044fe20007f7e0ff */
        /* <DEDUP_REMOVED lines=11> */
[C---:B--2---:R-:W-:Y:S01]  /*62700*/  IADD3 R6, P3, R2.reuse, R18, RZ ;  /* 0x0000001202067210 */ /* 0x044fe20007f7e0ff */
[C---:B------:R-:W-:Y:S02]  /*62710*/  IMAD.X R11, R3.reuse, 0x1, R24, P2 ;  /* 0x00000001030b7824 */ /* 0x040fe400010e0618 */
[----:B------:R-:W-:Y:S02]  /*62720*/  IMAD.X R9, R3, 0x1, R25, P0 ;  /* 0x0000000103097824 */ /* 0x000fe400000e0619 */
        /* <DEDUP_REMOVED lines=196> */
[----:B------:R-:W-:Y:S01]  /*63370*/  ULDC.64 UR28, c[0x0][0x228] ;  /* 0x00008a00001c7ab9 */ /* 0x000fe20000000a00 */
        /* <DEDUP_REMOVED lines=14> */
[----:B------:R-:W-:Y:S02]  /*63460*/  IMAD.X R9, R5, 0x1, R19, P0 ;  /* 0x0000000105097824 */ /* 0x000fe400000e0613 */
[----:B------:R-:W-:-:S02]  /*63470*/  VIADD R4, R2, UR27 ;  /* 0x0000001b02047c36 */ /* 0x000fc40008000000 */
        /* <DEDUP_REMOVED lines=15> */
[----:B------:R-:W-:Y:S01]  /*63570*/  ULDC.64 UR26, c[0x0][0x228] ;  /* 0x00008a00001a7ab9 */ /* 0x000fe20000000a00 */
        /* <DEDUP_REMOVED lines=27> */
[----:B------:R-:W-:Y:S01]  /*63730*/  ULDC.64 UR24, c[0x0][0x228] ;  /* 0x00008a0000187ab9 */ /* 0x000fe20000000a00 */
        /* <DEDUP_REMOVED lines=139> */
[----:B------:R-:W-:Y:S01]  /*63ff0*/  IMAD.X R9, R5, 0x1, R25, P0 ;  /* 0x0000000105097824 */ /* 0x000fe200000e0619 */
[----:B------:R-:W-:Y:S01]  /*64000*/  IADD3 R12, P2, R4, R20, RZ ;  /* 0x00000014040c7210 */ /* 0x000fe20007f5e0ff */
[----:B------:R-:W-:-:S03]  /*64010*/  IMAD.X R7, R3, 0x1, R19, P3 ;  /* 0x0000000103077824 */ /* 0x000fc600018e0613 */
[----:B------:R0:W-:Y:S04]  /*64020*/  STL.64 [R1+0x1000], R8 ;  /* 0x0010000801007387 */ /* 0x0001e80000100a00 */
[----:B------:R-:W-:Y:S04]  /*64030*/  STL.64 [R1+0x1008], R10 ;  /* 0x0010080a01007387 */ /* 0x000fe80000100a00 */
[----:B------:R1:W-:Y:S01]  /*64040*/  STL.64 [R1+0x1018], R6 ;  /* 0x0010180601007387 */ /* 0x0003e20000100a00 */
[----:B------:R-:W-:Y:S02]  /*64050*/  IMAD.X R13, R3, 0x1, R21, P2 ;  /* 0x00000001030d7824 */ /* 0x000fe400010e0615 */
[C---:B------:R-:W-:Y:S01]  /*64060*/  VIADD R2, R4.reuse, UR14 ;  /* 0x0000000e04027c36 */ /* 0x040fe20008000000 */
[----:B------:R-:W-:Y:S01]  /*64070*/  ULDC.64 UR14, c[0x0][0x228] ;  /* 0x00008a00000e7ab9 */ /* 0x000fe20000000a00 */
[----:B0-----:R-:W-:-:S02]  /*64080*/  IADD3 R8, P0, R4, R22, RZ ;  /* 0x0000001604087210 */ /* 0x001fc40007f1e0ff */
[----:B-1----:R-:W-:Y:S01]  /*64090*/  IADD3 R6, P3, R4, R23, RZ ;  /* 0x0000001704067210 */ /* 0x002fe20007f7e0ff */
[----:B------:R0:W-:Y:S02]  /*640a0*/  STL.64 [R1+0x1030], R12 ;  /* 0x0010300c01007387 */ /* 0x0001e40000100a00 */
[C---:B------:R-:W-:Y:S01]  /*640b0*/  IMAD.X R9, R3.reuse, 0x1, R24, P0 ;  /* 0x0000000103097824 */ /* 0x040fe200000e0618 */
[----:B------:R-:W-:Y:S01]  /*640c0*/  SHF.R.S32.HI R10, RZ, 0x1f, R2 ;  /* 0x0000001fff0a7819 */ /* 0x000fe20000011402 */
[----:B------:R-:W-:Y:S02]  /*640d0*/  IMAD.X R7, R3, 0x1, R25, P3 ;  /* 0x0000000103077824 */ /* 0x000fe400018e0619 */
[C---:B------:R-:W-:Y:S01]  /*640e0*/  VIADD R4, R2.reuse, UR52 ;  /* 0x0000003402047c36 */ /* 0x040fe20008000000 */
[----:B------:R-:W-:Y:S01]  /*640f0*/  ULDC UR52, c[0x0][0x228] ;  /* 0x00008a0000347ab9 */ /* 0x000fe20000000800 */
[----:B------:R1:W-:Y:S04]  /*64100*/  STL.64 [R1+0x1028], R8 ;  /* 0x0010280801007387 */ /* 0x0003e80000100a00 */
[----:B------:R2:W-:Y:S01]  /*64110*/  STL.64 [R1+0x1038], R6 ;  /* 0x0010380601007387 */ /* 0x0005e20000100a00 */
[----:B0-----:R-:W-:-:S05]  /*64120*/  IADD3 R12, P2, R2, R18, RZ ;  /* 0x00000012020c7210 */ /* 0x001fca0007f5e0ff */
[----:B------:R-:W-:Y:S01]  /*64130*/  IMAD.X R13, R10, 0x1, R19, P2 ;  /* 0x000000010a0d7824 */ /* 0x000fe200010e0613 */
[C---:B-1----:R-:W-:Y:S02]  /*64140*/  IADD3 R8, P0, R2.reuse, R20, RZ ;  /* 0x0000001402087210 */ /* 0x042fe40007f1e0ff */
[C---:B--2---:R-:W-:Y:S02]  /*64150*/  IADD3 R6, P3, R2.reuse, R22, RZ ;  /* 0x0000001602067210 */ /* 0x044fe40007f7e0ff */
[----:B------:R-:W-:Y:S01]  /*64160*/  IADD3 R2, P2, R2, R23, RZ ;  /* 0x0000001702027210 */ /* 0x000fe20007f5e0ff */
[C---:B------:R-:W-:Y:S02]  /*64170*/  IMAD.X R9, R10.reuse, 0x1, R21, P0 ;  /* 0x000000010a097824 */ /* 0x040fe400000e0615 */
[C---:B------:R-:W-:Y:S02]  /*64180*/  IMAD.X R7, R10.reuse, 0x1, R24, P3 ;  /* 0x000000010a077824 */ /* 0x040fe400018e0618 */
[----:B------:R-:W-:Y:S01]  /*64190*/  IMAD.X R3, R10, 0x1, R25, P2 ;  /* 0x000000010a037824 */ /* 0x000fe200010e0619 */
[----:B------:R-:W-:Y:S04]  /*641a0*/  STL.64 [R1+0x1040], R12 ;  /* 0x0010400c01007387 */ /* 0x000fe80000100a00 */
        /* <DEDUP_REMOVED lines=18> */
[----:B--2---:R-:W-:Y:S01]  /*642d0*/  IADD3 R2, P2, R5, R20, RZ ;  /* 0x0000001405027210 */ /* 0x004fe20007f5e0ff */
[----:B------:R-:W-:Y:S02]  /*642e0*/  IMAD.X R9, R11, 0x1, R25, P0 ;  /* 0x000000010b097824 */ /* 0x000fe400000e0619 */
[----:B------:R-:W-:Y:S02]  /*642f0*/  IMAD.X R7, R10, 0x1, R19, P3 ;  /* 0x000000010a077824 */ /* 0x000fe400018e0613 */
[----:B------:R-:W-:-:S02]  /*64300*/  VIADD R4, R5, UR50 ;  /* 0x0000003205047c36 */ /* 0x000fc40008000000 */
[----:B------:R-:W-:Y:S01]  /*64310*/  IMAD.X R3, R10, 0x1, R21, P2 ;  /* 0x000000010a037824 */ /* 0x000fe200010e0615 */
[----:B------:R-:W-:Y:S01]  /*64320*/  ULDC UR50, c[0x0][0x228] ;  /* 0x00008a0000327ab9 */ /* 0x000fe20000000800 */
[----:B------:R0:W-:Y:S04]  /*64330*/  STL.64 [R1+0x1070], R8 ;  /* 0x0010700801007387 */ /* 0x0001e80000100a00 */
[----:B------:R1:W-:Y:S04]  /*64340*/  STL.64 [R1+0x1088], R6 ;  /* 0x0010880601007387 */ /* 0x0003e80000100a00 */
[----:B------:R2:W-:Y:S01]  /*64350*/  STL.64 [R1+0x10a8], R2 ;  /* 0x0010a80201007387 */ /* 0x0005e20000100a00 */
[----:B0-----:R-:W-:-:S02]  /*64360*/  IADD3 R8, P0, R5, R22, RZ ;  /* 0x0000001605087210 */ /* 0x001fc40007f1e0ff */
[----:B-1----:R-:W-:Y:S02]  /*64370*/  IADD3 R6, P3, R5, R23, RZ ;  /* 0x0000001705067210 */ /* 0x002fe40007f7e0ff */
[----:B------:R-:W-:Y:S02]  /*64380*/  SHF.R.S32.HI R5, RZ, 0x1f, R4 ;  /* 0x0000001fff057819 */ /* 0x000fe40000011404 */
[----:B--2---:R-:W-:Y:S01]  /*64390*/  IADD3 R2, P2, R4, R18, RZ ;  /* 0x0000001204027210 */ /* 0x004fe20007f5e0ff */
[C---:B------:R-:W-:Y:S02]  /*643a0*/  IMAD.X R9, R10.reuse, 0x1, R24, P0 ;  /* 0x000000010a097824 */ /* 0x040fe400000e0618 */
[----:B------:R-:W-:Y:S02]  /*643b0*/  IMAD.X R7, R10, 0x1, R25, P3 ;  /* 0x000000010a077824 */ /* 0x000fe400018e0619 */
[----:B------:R-:W-:Y:S01]  /*643c0*/  IMAD.X R3, R5, 0x1, R19, P2 ;  /* 0x0000000105037824 */ /* 0x000fe200010e0613 */
[----:B------:R0:W-:Y:S04]  /*643d0*/  STL.64 [R1+0x10a0], R8 ;  /* 0x0010a00801007387 */ /* 0x0001e80000100a00 */
[----:B------:R-:W-:Y:S04]  /*643e0*/  STL.64 [R1+0x1098], R6 ;  /* 0x0010980601007387 */ /* 0x000fe80000100a00 */
[----:B------:R1:W-:Y:S01]  /*643f0*/  STL.64 [R1+0x10b0], R2 ;  /* 0x0010b00201007387 */ /* 0x0003e20000100a00 */
[----:B0-----:R-:W-:-:S02]  /*64400*/  IADD3 R8, P0, R4, R20, RZ ;  /* 0x0000001404087210 */ /* 0x001fc40007f1e0ff */
[C---:B-1----:R-:W-:Y:S02]  /*64410*/  IADD3 R2, P2, R4.reuse, R23, RZ ;  /* 0x0000001704027210 */ /* 0x042fe40007f5e0ff */
[C---:B------:R-:W-:Y:S01]  /*64420*/  IADD3 R6, P3, R4.reuse, R22, RZ ;  /* 0x0000001604067210 */ /* 0x040fe20007f7e0ff */
[C---:B------:R-:W-:Y:S02]  /*64430*/  IMAD.X R9, R5.reuse, 0x1, R21, P0 ;  /* 0x0000000105097824 */ /* 0x040fe400000e0615 */
[----:B------:R-:W-:Y:S02]  /*64440*/  VIADD R4, R4, UR54 ;  /* 0x0000003604047c36 */ /* 0x000fe40008000000 */
[C---:B------:R-:W-:Y:S02]  /*64450*/  IMAD.X R3, R5.reuse, 0x1, R25, P2 ;  /* 0x0000000105037824 */ /* 0x040fe400010e0619 */
[----:B------:R-:W-:Y:S01]  /*64460*/  IMAD.X R7, R5, 0x1, R24, P3 ;  /* 0x0000000105077824 */ /* 0x000fe200018e0618 */
[----:B------:R-:W-:Y:S01]  /*64470*/  ULDC UR54, c[0x0][0x228] ;  /* 0x00008a0000367ab9 */ /* 0x000fe20000000800 */
[----:B------:R-:W-:Y:S04]  /*64480*/  STL.64 [R1+0x10c0], R8 ;  /* 0x0010c00801007387 */ /* 0x000fe80000100a00 */
[----:B------:R0:W-:Y:S01]  /*64490*/  STL.64 [R1+0x10c8], R2 ;  /* 0x0010c80201007387 */ /* 0x0001e20000100a00 */
[----:B------:R-:W-:-:S03]  /*644a0*/  SHF.R.S32.HI R5, RZ, 0x1f, R4 ;  /* 0x0000001fff057819 */ /* 0x000fc60000011404 */
[----:B------:R1:W-:Y:S01]  /*644b0*/  STL.64 [R1+0x10b8], R6 ;  /* 0x0010b80601007387 */ /* 0x0003e20000100a00 */
[----:B0-----:R-:W-:-:S05]  /*644c0*/  IADD3 R2, P3, R4, R18, RZ ;  /* 0x0000001204027210 */ /* 0x001fca0007f7e0ff */
[----:B------:R-:W-:Y:S01]  /*644d0*/  IMAD.X R3, R5, 0x1, R19, P3 ;  /* 0x0000000105037824 */ /* 0x000fe200018e0613 */
[----:B------:R-:W-:-:S04]  /*644e0*/  IADD3 R8, P2, R4, R20, RZ ;  /* 0x0000001404087210 */ /* 0x000fc80007f5e0ff */
[----:B------:R0:W-:Y:S01]  /*644f0*/  STL.64 [R1+0x10d0], R2 ;  /* 0x0010d00201007387 */ /* 0x0001e20000100a00 */
[C---:B------:R-:W-:Y:S01]  /*64500*/  IMAD.X R9, R5.reuse, 0x1, R21, P2 ;  /* 0x0000000105097824 */ /* 0x040fe200010e0615 */
[C---:B-1----:R-:W-:Y:S02]  /*64510*/  IADD3 R6, P0, R4.reuse, R22, RZ ;  /* 0x0000001604067210 */ /* 0x042fe40007f1e0ff */
[C---:B0-----:R-:W-:Y:S01]  /*64520*/  IADD3 R2, P3, R4.reuse, R23, RZ ;  /* 0x0000001704027210 */ /* 0x041fe20007f7e0ff */
[----:B------:R-:W-:Y:S01]  /*64530*/  VIADD R4, R4, UR53 ;  /* 0x0000003504047c36 */ /* 0x000fe20008000000 */
[----:B------:R-:W-:Y:S01]  /*64540*/  STL.64 [R1+0x10d8], R8 ;  /* 0x0010d80801007387 */ /* 0x000fe20000100a00 */
[C---:B------:R-:W-:Y:S01]  /*64550*/  IMAD.X R7, R5.reuse, 0x1, R24, P0 ;  /* 0x0000000105077824 */ /* 0x040fe200000e0618 */
[----:B------:R-:W-:Y:S01]  /*64560*/  ULDC UR53, c[0x0][0x228] ;  /* 0x00008a0000357ab9 */ /* 0x000fe20000000800 */
[----:B------:R-:W-:Y:S01]  /*64570*/  IMAD.X R3, R5, 0x1, R25, P3 ;  /* 0x0000000105037824 */ /* 0x000fe200018e0619 */
[----:B------:R-:W-:-:S04]  /*64580*/  SHF.R.S32.HI R5, RZ, 0x1f, R4 ;  /* 0x0000001fff057819 */ /* 0x000fc80000011404 */
[----:B------:R0:W-:Y:S04]  /*64590*/  STL.64 [R1+0x10f0], R2 ;  /* 0x0010f00201007387 */ /* 0x0001e80000100a00 */
        /* <DEDUP_REMOVED lines=16> */
[C---:B0-----:R-:W-:Y:S02]  /*646a0*/  IADD3 R2, P3, R4.reuse, R18, RZ ;  /* 0x0000001204027210 */ /* 0x041fe40007f7e0ff */
[----:B-1----:R-:W-:-:S03]  /*646b0*/  IADD3 R6, P0, R4, R22, RZ ;  /* 0x0000001604067210 */ /* 0x002fc60007f1e0ff */
[----:B------:R-:W-:Y:S01]  /*646c0*/  IMAD.X R3, R5, 0x1, R19, P3 ;  /* 0x0000000105037824 */ /* 0x000fe200018e0613 */
[----:B------:R-:W-:-:S04]  /*646d0*/  IADD3 R8, P2, R4, R20, RZ ;  /* 0x0000001404087210 */ /* 0x000fc80007f5e0ff */
[----:B------:R0:W-:Y:S01]  /*646e0*/  STL.64 [R1+0x1108], R2 ;  /* 0x0011080201007387 */ /* 0x0001e20000100a00 */
[C---:B------:R-:W-:Y:S02]  /*646f0*/  IMAD.X R7, R5.reuse, 0x1, R24, P0 ;  /* 0x0000000105077824 */ /* 0x040fe400000e0618 */
[C---:B------:R-:W-:Y:S01]  /*64700*/  IMAD.X R9, R5.reuse, 0x1, R21, P2 ;  /* 0x0000000105097824 */ /* 0x040fe200010e0615 */
[C---:B0-----:R-:W-:Y:S01]  /*64710*/  IADD3 R2, P3, R4.reuse, R23, RZ ;  /* 0x0000001704027210 */ /* 0x041fe20007f7e0ff */
[----:B------:R-:W-:Y:S01]  /*64720*/  VIADD R4, R4, UR56 ;  /* 0x0000003804047c36 */ /* 0x000fe20008000000 */
[----:B------:R0:W-:Y:S03]  /*64730*/  STL.64 [R1+0x1138], R6 ;  /* 0x0011380601007387 */ /* 0x0001e60000100a00 */
[----:B------:R-:W-:Y:S01]  /*64740*/  IMAD.X R3, R5, 0x1, R25, P3 ;  /* 0x0000000105037824 */ /* 0x000fe200018e0619 */
[----:B------:R-:W-:Y:S01]  /*64750*/  STL.64 [R1+0x1118], R8 ;  /* 0x0011180801007387 */ /* 0x000fe20000100a00 */
[----:B------:R-:W-:Y:S01]  /*64760*/  IADD3 R12, P3, R4, R18, RZ ;  /* 0x00000012040c7210 */ /* 0x000fe20007f7e0ff */
[----:B------:R-:W-:-:S02]  /*64770*/  ULDC UR56, c[0x0][0x228] ;  /* 0x00008a0000387ab9 */ /* 0x000fc40000000800 */
[----:B------:R1:W-:Y:S01]  /*64780*/  STL.64 [R1+0x1148], R2 ;  /* 0x0011480201007387 */ /* 0x0003e20000100a00 */
[C---:B------:R-:W-:Y:S01]  /*64790*/  IADD3 R10, P2, R4.reuse, R20, RZ ;  /* 0x00000014040a7210 */ /* 0x040fe20007f5e0ff */
[C---:B0-----:R-:W-:Y:S01]  /*647a0*/  VIADD R6, R4.reuse, UR55 ;  /* 0x0000003704067c36 */ /* 0x041fe20008000000 */
[----:B------:R-:W-:Y:S01]  /*647b0*/  ULDC UR55, c[0x0][0x228] ;  /* 0x00008a0000377ab9 */ /* 0x000fe20000000800 */
[----:B-1----:R-:W-:Y:S02]  /*647c0*/  SHF.R.S32.HI R2, RZ, 0x1f, R4 ;  /* 0x0000001fff027819 */ /* 0x002fe40000011404 */
[----:B------:R-:W-:-:S03]  /*647d0*/  IADD3 R8, P0, R4, R22, RZ ;  /* 0x0000001604087210 */ /* 0x000fc60007f1e0ff */
[----:B------:R-:W-:Y:S01]  /*647e0*/  IMAD.X R13, R2, 0x1, R19, P3 ;  /* 0x00000001020d7824 */ /* 0x000fe200018e0613 */
[----:B------:R-:W-:Y:S01]  /*647f0*/  IADD3 R4, P3, R4, R23, RZ ;  /* 0x0000001704047210 */ /* 0x000fe20007f7e0ff */
[----:B------:R-:W-:-:S04]  /*64800*/  IMAD.X R11, R2, 0x1, R21, P2 ;  /* 0x00000001020b7824 */ /* 0x000fc800010e0615 */
[C---:B------:R-:W-:Y:S01]  /*64810*/  IMAD.X R5, R2.reuse, 0x1, R25, P3 ;  /* 0x0000000102057824 */ /* 0x040fe200018e0619 */
[----:B------:R-:W-:Y:S04]  /*64820*/  STL.64 [R1+0x1130], R12 ;  /* 0x0011300c01007387 */ /* 0x000fe80000100a00 */
[----:B------:R0:W-:Y:S04]  /*64830*/  STL.64 [R1+0x1140], R10 ;  /* 0x0011400a01007387 */ /* 0x0001e80000100a00 */
[----:B------:R1:W-:Y:S01]  /*64840*/  STL.64 [R1+0x1158], R4 ;  /* 0x0011580401007387 */ /* 0x0003e20000100a00 */
[----:B------:R-:W-:-:S02]  /*64850*/  IMAD.X R9, R2, 0x1, R24, P0 ;  /* 0x0000000102097824 */ /* 0x000fc400000e0618 */
[C---:B------:R-:W-:Y:S01]  /*64860*/  VIADD R3, R6.reuse, UR48 ;  /* 0x0000003006037c36 */ /* 0x040fe20008000000 */
[----:B------:R-:W-:Y:S01]  /*64870*/  ULDC UR48, c[0x0][0x228] ;  /* 0x00008a0000307ab9 */ /* 0x000fe20000000800 */
[C---:B0-----:R-:W-:Y:S02]  /*64880*/  IADD3 R10, P3, R6.reuse, R18, RZ ;  /* 0x00000012060a7210 */ /* 0x041fe40007f7e0ff */
[----:B-1----:R-:W-:Y:S01]  /*64890*/  SHF.R.S32.HI R5, RZ, 0x1f, R6 ;  /* 0x0000001fff057819 */ /* 0x002fe20000011406 */
[----:B------:R0:W-:Y:S01]  /*648a0*/  STL.64 [R1+0x1160], R8 ;  /* 0x0011600801007387 */ /* 0x0001e20000100a00 */
[----:B------:R-:W-:Y:S01]  /*648b0*/  VIADD R7, R3, UR58 ;  /* 0x0000003a03077c36 */ /* 0x000fe20008000000 */
[----:B------:R-:W-:Y:S01]  /*648c0*/  IADD3 R12, P0, R6, R22, RZ ;  /* 0x00000016060c7210 */ /* 0x000fe20007f1e0ff */
[----:B------:R-:W-:Y:S01]  /*648d0*/  ULDC UR58, c[0x0][0x228] ;  /* 0x00008a00003a7ab9 */ /* 0x000fe20000000800 */
[----:B------:R-:W-:Y:S02]  /*648e0*/  IMAD.X R11, R5, 0x1, R19, P3 ;  /* 0x00000001050b7824 */ /* 0x000fe400018e0613 */
[----:B------:R-:W-:Y:S01]  /*648f0*/  VIADD R2, R7, UR57 ;  /* 0x0000003907027c36 */ /* 0x000fe20008000000 */
[----:B------:R-:W-:-:S02]  /*64900*/  ULDC UR57, c[0x0][0x228] ;  /* 0x00008a0000397ab9 */ /* 0x000fc40000000800 */
[----:B------:R1:W-:Y:S01]  /*64910*/  STL.64 [R1+0x1150], R10 ;  /* 0x0011500a01007387 */ /* 0x0003e20000100a00 */
[----:B0-----:R-:W-:Y:S01]  /*64920*/  IADD3 R8, P2, R6, R20, RZ ;  /* 0x0000001406087210 */ /* 0x001fe20007f5e0ff */
[C---:B------:R-:W-:Y:S02]  /*64930*/  IMAD.X R13, R5.reuse, 0x1, R24, P0 ;  /* 0x00000001050d7824 */ /* 0x040fe400000e0618 */
[----:B------:R-:W-:Y:S01]  /*64940*/  VIADD R4, R2, UR47 ;  /* 0x0000002f02047c36 */ /* 0x000fe20008000000 */
[----:B------:R-:W-:Y:S01]  /*64950*/  ULDC UR47, c[0x0][0x228] ;  /* 0x00008a00002f7ab9 */ /* 0x000fe20000000800 */
[----:B------:R-:W-:Y:S01]  /*64960*/  IMAD.X R9, R5, 0x1, R21, P2 ;  /* 0x0000000105097824 */ /* 0x000fe200010e0615 */
[----:B-1----:R-:W-:-:S04]  /*64970*/  IADD3 R10, P3, R6, R23, RZ ;  /* 0x00000017060a7210 */ /* 0x002fc80007f7e0ff */
[----:B------:R0:W-:Y:S04]  /*64980*/  STL.64 [R1+0x1168], R8 ;  /* 0x0011680801007387 */ /* 0x0001e80000100a00 */
[----:B------:R1:W-:Y:S01]  /*64990*/  STL.64 [R1+0x1170], R12 ;  /* 0x0011700c01007387 */ /* 0x0003e20000100a00 */
[----:B------:R-:W-:Y:S01]  /*649a0*/  IMAD.X R11, R5, 0x1, R25, P3 ;  /* 0x00000001050b7824 */ /* 0x000fe200018e0619 */
[----:B------:R-:W-:-:S04]  /*649b0*/  SHF.R.S32.HI R5, RZ, 0x1f, R3 ;  /* 0x0000001fff057819 */ /* 0x000fc80000011403 */
[----:B------:R2:W-:Y:S01]  /*649c0*/  STL.64 [R1+0x1128], R10 ;  /* 0x0011280a01007387 */ /* 0x0005e20000100a00 */
[----:B0-----:R-:W-:Y:S01]  /*649d0*/  VIADD R8, R4, UR11 ;  /* 0x0000000b04087c36 */ /* 0x001fe20008000000 */
[C---:B-1----:R-:W-:Y:S02]  /*649e0*/  IADD3 R12, P0, R3.reuse, R18, RZ ;  /* 0x00000012030c7210 */ /* 0x042fe40007f1e0ff */
[C---:B------:R-:W-:Y:S01]  /*649f0*/  IADD3 R26, P2, R3.reuse, R22, RZ ;  /* 0x00000016031a7210 */ /* 0x040fe20007f5e0ff */
[----:B------:R-:W-:Y:S02]  /*64a00*/  VIADD R9, R28, 0x1 ;  /* 0x000000011c097836 */ /* 0x000fe40000000000 */
[----:B------:R-:W-:Y:S01]  /*64a10*/  VIADD R14, R8, UR59 ;  /* 0x0000003b080e7c36 */ /* 0x000fe20008000000 */
[----:B--2---:R-:W-:Y:S01]  /*64a20*/  IADD3 R10, P3, R3, R20, RZ ;  /* 0x00000014030a7210 */ /* 0x004fe20007f7e0ff */
[----:B------:R-:W-:Y:S02]  /*64a30*/  IMAD.X R13, R5, 0x1, R19, P0 ;  /* 0x00000001050d7824 */ /* 0x000fe400000e0613 */
[----:B------:R-:W-:-:S02]  /*64a40*/  VIADD R6, R14, UR60 ;  /* 0x0000003c0e067c36 */ /* 0x000fc40008000000 */
[C---:B------:R-:W-:Y:S01]  /*64a50*/  IMAD.X R27, R5.reuse, 0x1, R24, P2 ;  /* 0x00000001051b7824 */ /* 0x040fe200010e0618 */
[----:B------:R-:W-:Y:S01]  /*64a60*/  SHF.R.S32.HI R15, RZ, 0x1f, R8 ;  /* 0x0000001fff0f7819 */ /* 0x000fe20000011408 */
[----:B------:R-:W-:Y:S01]  /*64a70*/  IMAD.X R11, R5, 0x1, R21, P3 ;  /* 0x00000001050b7824 */ /* 0x000fe200018e0615 */
[----:B------:R0:W-:Y:S01]  /*64a80*/  STL.64 [R1+0x1178], R12 ;  /* 0x0011780c01007387 */ /* 0x0001e20000100a00 */
[----:B------:R-:W-:Y:S01]  /*64a90*/  ULDC UR11, c[0x0][0x228] ;  /* 0x00008a00000b7ab9 */ /* 0x000fe20000000800 */
[----:B------:R-:W-:Y:S01]  /*64aa0*/  ULDC UR59, c[0x0][0x228] ;  /* 0x00008a00003b7ab9 */ /* 0x000fe20000000800 */
[----:B------:R-:W-:Y:S01]  /*64ab0*/  ULDC UR60, c[0x0][0x228] ;  /* 0x00008a00003c7ab9 */ /* 0x000fe20000000800 */
[----:B------:R1:W-:Y:S01]  /*64ac0*/  STL.64 [R1+0x1180], R10 ;  /* 0x0011800a01007387 */ /* 0x0003e20000100a00 */
[----:B0-----:R-:W-:Y:S02]  /*64ad0*/  IADD3 R12, P0, R3, R23, RZ ;  /* 0x00000017030c7210 */ /* 0x001fe40007f1e0ff */
[----:B------:R-:W-:-:S02]  /*64ae0*/  SHF.R.S32.HI R3, RZ, 0x1f, R6 ;  /* 0x0000001fff037819 */ /* 0x000fc40000011406 */
[----:B-1----:R-:W-:Y:S01]  /*64af0*/  IADD3 R10, P3, R6, R18, RZ ;  /* 0x00000012060a7210 */ /* 0x002fe20007f7e0ff */
[----:B------:R-:W-:-:S04]  /*64b00*/  IMAD.X R13, R5, 0x1, R25, P0 ;  /* 0x00000001050d7824 */ /* 0x000fc800000e0619 */
[----:B------:R-:W-:Y:S01]  /*64b10*/  IMAD.X R11, R3, 0x1, R19, P3 ;  /* 0x00000001030b7824 */ /* 0x000fe200018e0613 */
[----:B------:R0:W-:Y:S04]  /*64b20*/  STL.64 [R1+0x1198], R12 ;  /* 0x0011980c01007387 */ /* 0x0001e80000100a00 */
[----:B------:R-:W-:Y:S04]  /*64b30*/  STL.64 [R1+0x1188], R26 ;  /* 0x0011881a01007387 */ /* 0x000fe80000100a00 */
[----:B------:R1:W-:Y:S01]  /*64b40*/  STL.64 [R1+0x1208], R10 ;  /* 0x0012080a01007387 */ /* 0x0003e20000100a00 */
[----:B------:R-:W-:-:S02]  /*64b50*/  SHF.R.S32.HI R5, RZ, 0x1f, R7 ;  /* 0x0000001fff057819 */ /* 0x000fc40000011407 */
[C---:B0-----:R-:W-:Y:S02]  /*64b60*/  IADD3 R12, P0, R6.reuse, R20, RZ ;  /* 0x00000014060c7210 */ /* 0x041fe40007f1e0ff */
[----:B-1----:R-:W-:-:S03]  /*64b70*/  IADD3 R10, P2, R6, R22, RZ ;  /* 0x00000016060a7210 */ /* 0x002fc60007f5e0ff */
[----:B------:R-:W-:Y:S01]  /*64b80*/  IMAD.X R13, R3, 0x1, R21, P0 ;  /* 0x00000001030d7824 */ /* 0x000fe200000e0615 */
[----:B------:R-:W-:Y:S01]  /*64b90*/  IADD3 R26, P0, R7, R18, RZ ;  /* 0x00000012071a7210 */ /* 0x000fe20007f1e0ff */
[----:B------:R-:W-:-:S04]  /*64ba0*/  IMAD.X R11, R3, 0x1, R24, P2 ;  /* 0x00000001030b7824 */ /* 0x000fc800010e0618 */
[----:B------:R-:W-:Y:S01]  /*64bb0*/  IMAD.X R27, R5, 0x1, R19, P0 ;  /* 0x00000001051b7824 */ /* 0x000fe200000e0613 */
[----:B------:R0:W-:Y:S04]  /*64bc0*/  STL.64 [R1+0x11f8], R10 ;  /* 0x0011f80a01007387 */ /* 0x0001e80000100a00 */
[----:B------:R1:W-:Y:S04]  /*64bd0*/  STL.64 [R1+0x1200], R12 ;  /* 0x0012000c01007387 */ /* 0x0003e80000100a00 */
[----:B------:R2:W-:Y:S01]  /*64be0*/  STL.64 [R1+0x1190], R26 ;  /* 0x0011901a01007387 */ /* 0x0005e20000100a00 */
[----:B0-----:R-:W-:-:S02]  /*64bf0*/  IADD3 R10, P3, R7, R20, RZ ;  /* 0x00000014070a7210 */ /* 0x001fc40007f7e0ff */
[C---:B-1----:R-:W-:Y:S02]  /*64c00*/  IADD3 R12, P2, R7.reuse, R22, RZ ;  /* 0x00000016070c7210 */ /* 0x042fe40007f5e0ff */
[-C--:B--2---:R-:W-:Y:S01]  /*64c10*/  IADD3 R26, P0, R7, R23.reuse, RZ ;  /* 0x00000017071a7210 */ /* 0x084fe20007f1e0ff */
[C---:B------:R-:W-:Y:S02]  /*64c20*/  IMAD.X R11, R5.reuse, 0x1, R21, P3 ;  /* 0x00000001050b7824 */ /* 0x040fe400018e0615 */
[C---:B------:R-:W-:Y:S01]  /*64c30*/  IMAD.X R13, R5.reuse, 0x1, R24, P2 ;  /* 0x00000001050d7824 */ /* 0x040fe200010e0618 */
[----:B------:R-:W-:Y:S01]  /*64c40*/  IADD3 R6, P3, R6, R23, RZ ;  /* 0x0000001706067210 */ /* 0x000fe20007f7e0ff */
[--C-:B------:R-:W-:Y:S01]  /*64c50*/  IMAD.X R27, R5, 0x1, R25.reuse, P0 ;  /* 0x00000001051b7824 */ /* 0x100fe200000e0619 */
[----:B------:R0:W-:Y:S01]  /*64c60*/  STL.64 [R1+0x11a0], R10 ;  /* 0x0011a00a01007387 */ /* 0x0001e20000100a00 */
[----:B------:R-:W-:Y:S02]  /*64c70*/  SHF.R.S32.HI R5, RZ, 0x1f, R2 ;  /* 0x0000001fff057819 */ /* 0x000fe40000011402 */
[----:B------:R-:W-:Y:S01]  /*64c80*/  IMAD.X R7, R3, 0x1, R25, P3 ;  /* 0x0000000103077824 */ /* 0x000fe200018e0619 */
[----:B0-----:R-:W2:Y:S04]  /*64c90*/  LDL.LU.64 R10, [R1+0x2028] ;  /* 0x00202800010a7983 */ /* 0x001ea80000300a00 */
[----:B------:R0:W-:Y:S04]  /*64ca0*/  STL.64 [R1+0x11d8], R12 ;  /* 0x0011d80c01007387 */ /* 0x0001e80000100a00 */
[----:B0-----:R-:W3:Y:S04]  /*64cb0*/  LDL.LU.64 R12, [R1+0x2020] ;  /* 0x00202000010c7983 */ /* 0x001ee80000300a00 */
[----:B------:R0:W-:Y:S04]  /*64cc0*/  STL.64 [R1+0x11d0], R26 ;  /* 0x0011d01a01007387 */ /* 0x0001e80000100a00 */
[----:B------:R1:W-:Y:S01]  /*64cd0*/  STL.64 [R1+0x11f0], R6 ;  /* 0x0011f00601007387 */ /* 0x0003e20000100a00 */
[----:B0-----:R-:W-:-:S02]  /*64ce0*/  IADD3 R26, P3, R2, R18, RZ ;  /* 0x00000012021a7210 */ /* 0x001fc40007f7e0ff */
[----:B-1----:R-:W-:-:S03]  /*64cf0*/  IADD3 R6, P0, R2, R20, RZ ;  /* 0x0000001402067210 */ /* 0x002fc60007f1e0ff */
[C---:B------:R-:W-:Y:S02]  /*64d00*/  IMAD.X R27, R5.reuse, 0x1, R19, P3 ;  /* 0x00000001051b7824 */ /* 0x040fe400018e0613 */
[----:B------:R-:W-:-:S03]  /*64d10*/  IMAD.X R7, R5, 0x1, R21, P0 ;  /* 0x0000000105077824 */ /* 0x000fc600000e0615 */
[----:B------:R0:W-:Y:S04]  /*64d20*/  STL.64 [R1+0x11a8], R26 ;  /* 0x0011a81a01007387 */ /* 0x0001e80000100a00 */
[----:B------:R1:W-:Y:S01]  /*64d30*/  STL.64 [R1+0x11b0], R6 ;  /* 0x0011b00601007387 */ /* 0x0003e20000100a00 */
[C---:B0-----:R-:W-:Y:S02]  /*64d40*/  IADD3 R26, P3, R2.reuse, R22, RZ ;  /* 0x00000016021a7210 */ /* 0x041fe40007f7e0ff */
[----:B------:R-:W-:-:S03]  /*64d50*/  IADD3 R2, P0, R2, R23, RZ ;  /* 0x0000001702027210 */ /* 0x000fc60007f1e0ff */
[C---:B------:R-:W-:Y:S02]  /*64d60*/  IMAD.X R27, R5.reuse, 0x1, R24, P3 ;  /* 0x00000001051b7824 */ /* 0x040fe400018e0618 */
[----:B------:R-:W-:Y:S01]  /*64d70*/  IMAD.X R3, R5, 0x1, R25, P0 ;  /* 0x0000000105037824 */ /* 0x000fe200000e0619 */
[----:B-1----:R-:W-:Y:S02]  /*64d80*/  SHF.R.S32.HI R7, RZ, 0x1f, R4 ;  /* 0x0000001fff077819 */ /* 0x002fe40000011404 */
[----:B------:R0:W-:Y:S04]  /*64d90*/  STL.64 [R1+0x11c8], R26 ;  /* 0x0011c81a01007387 */ /* 0x0001e80000100a00 */
[----:B0-----:R-:W4:Y:S04]  /*64da0*/  LDL.LU.64 R26, [R1+0x2018] ;  /* 0x00201800011a7983 */ /* 0x001f280000300a00 */
[----:B------:R0:W-:Y:S02]  /*64db0*/  STL.64 [R1+0x11c0], R2 ;  /* 0x0011c00201007387 */ /* 0x0001e40000100a00 */
[----:B0-----:R-:W-:-:S05]  /*64dc0*/  IADD3 R2, P0, R4, R18, RZ ;  /* 0x0000001204027210 */ /* 0x001fca0007f1e0ff */
[----:B------:R-:W-:-:S05]  /*64dd0*/  IMAD.X R3, R7, 0x1, R19, P0 ;  /* 0x0000000107037824 */ /* 0x000fca00000e0613 */
[----:B------:R0:W-:Y:S01]  /*64de0*/  STL.64 [R1+0x11b8], R2 ;  /* 0x0011b80201007387 */ /* 0x0001e20000100a00 */
[----:B------:R-:W-:Y:S01]  /*64df0*/  VIADD R6, R28, 0x78 ;  /* 0x000000781c067836 */ /* 0x000fe20000000000 */
[----:B0-----:R-:W-:-:S05]  /*64e00*/  IADD3 R2, P0, R4, R20, RZ ;  /* 0x0000001404027210 */ /* 0x001fca0007f1e0ff */
[----:B------:R-:W-:-:S05]  /*64e10*/  IMAD.X R3, R7, 0x1, R21, P0 ;  /* 0x0000000107037824 */ /* 0x000fca00000e0615 */
[----:B------:R0:W-:Y:S01]  /*64e20*/  STL.64 [R1+0x11e8], R2 ;  /* 0x0011e80201007387 */ /* 0x0001e20000100a00 */
[----:B------:R-:W-:Y:S01]  /*64e30*/  ISETP.GE.AND P3, PT, R6, UR17, PT ;  /* 0x0000001106007c0c */ /* 0x000fe2000bf66270 */
[----:B------:R-:W-:Y:S01]  /*64e40*/  VIADD R6, R28, 0x79 ;  /* 0x000000791c067836 */ /* 0x000fe20000000000 */
[----:B------:R-:W-:Y:S01]  /*64e50*/  ISETP.GE.AND P2, PT, R9, UR5, PT ;  /* 0x0000000509007c0c */ /* 0x000fe2000bf46270 */
[----:B------:R-:W-:Y:S01]  /*64e60*/  ULDC UR5, c[0x0][0x228] ;  /* 0x00008a0000057ab9 */ /* 0x000fe20000000800 */
[----:B------:R-:W-:Y:S01]  /*64e70*/  ULDC UR17, c[0x0][0x228] ;  /* 0x00008a0000117ab9 */ /* 0x000fe20000000800 */
[----:B0-----:R-:W-:-:S05]  /*64e80*/  IADD3 R2, P0, R4, R22, RZ ;  /* 0x0000001604027210 */ /* 0x001fca0007f1e0ff */
[----:B------:R-:W-:Y:S01]  /*64e90*/  IMAD.X R3, R7, 0x1, R24, P0 ;  /* 0x0000000107037824 */ /* 0x000fe200000e0618 */
[----:B------:R-:W-:-:S05]  /*64ea0*/  IADD3 R4, P0, R4, R23, RZ ;  /* 0x0000001704047210 */ /* 0x000fca0007f1e0ff */
[----:B------:R-:W-:Y:S01]  /*64eb0*/  IMAD.X R5, R7, 0x1, R25, P0 ;  /* 0x0000000107057824 */ /* 0x000fe200000e0619 */
[----:B------:R-:W-:Y:S02]  /*64ec0*/  ISETP.GE.AND P0, PT, R6, UR19, PT ;  /* 0x0000001306007c0c */ /* 0x000fe4000bf06270 */
[----:B------:R-:W-:Y:S01]  /*64ed0*/  @P3 LOP3.LUT R16, R16, 0x4000, RZ, 0xfc, !PT ;  /* 0x0000400010103812 */ /* 0x000fe200078efcff */
[----:B------:R-:W-:Y:S01]  /*64ee0*/  VIADD R6, R28, 0x7a ;  /* 0x0000007a1c067836 */ /* 0x000fe20000000000 */
[----:B------:R0:W-:Y:S01]  /*64ef0*/  STL.64 [R1+0x11e0], R2 ;  /* 0x0011e00201007387 */ /* 0x0001e20000100a00 */
[----:B------:R-:W-:Y:S01]  /*64f00*/  ULDC UR19, c[0x0][0x228] ;  /* 0x00008a0000137ab9 */ /* 0x000fe20000000800 */
[----:B------:R-:W-:-:S07]  /*64f10*/  LOP3.LUT R16, R16, 0xffff7fff, RZ, 0xc0, !PT ;  /* 0xffff7fff10107812 */ /* 0x000fce00078ec0ff */
[----:B------:R-:W-:Y:S02]  /*64f20*/  @P0 LOP3.LUT R16, R16, 0x8000, RZ, 0xfc, !PT ;  /* 0x0000800010100812 */ /* 0x000fe400078efcff */
[----:B------:R-:W-:Y:S01]  /*64f30*/  ISETP.GE.AND P0, PT, R6, UR21, PT ;  /* 0x0000001506007c0c */ /* 0x000fe2000bf06270 */
[----:B------:R-:W-:Y:S01]  /*64f40*/  VIADD R6, R28, 0x7b ;  /* 0x0000007b1c067836 */ /* 0x000fe20000000000 */
[----:B0-----:R-:W4:Y:S01]  /*64f50*/  LDL.LU.64 R2, [R1+0x2010] ;  /* 0x0020100001027983 */ /* 0x001f220000300a00 */
[----:B------:R-:W-:Y:S01]  /*64f60*/  LOP3.LUT R16, R16, 0xfffeffff, RZ, 0xc0, !PT ;  /* 0xfffeffff10107812 */ /* 0x000fe200078ec0ff */
[----:B------:R-:W-:-:S09]  /*64f70*/  ULDC UR21, c[0x0][0x228] ;  /* 0x00008a0000157ab9 */ /* 0x000fd20000000800 */
[----:B------:R-:W-:Y:S02]  /*64f80*/  @P0 LOP3.LUT R16, R16, 0x10000, RZ, 0xfc, !PT ;  /* 0x0001000010100812 */ /* 0x000fe400078efcff */
[----:B------:R-:W-:Y:S01]  /*64f90*/  ISETP.GE.AND P0, PT, R6, UR23, PT ;  /* 0x0000001706007c0c */ /* 0x000fe2000bf06270 */
[----:B------:R-:W-:Y:S01]  /*64fa0*/  VIADD R6, R28, 0x2 ;  /* 0x000000021c067836 */ /* 0x000fe20000000000 */
[----:B------:R0:W-:Y:S01]  /*64fb0*/  STL.64 [R1+0x10e8], R4 ;  /* 0x0010e80401007387 */ /* 0x0001e20000100a00 */
[----:B------:R-:W-:Y:S01]  /*64fc0*/  LOP3.LUT R16, R16, 0xfffdffff, RZ, 0xc0, !PT ;  /* 0xfffdffff10107812 */ /* 0x000fe200078ec0ff */
[----:B------:R-:W-:-:S09]  /*64fd0*/  ULDC UR23, c[0x0][0x228] ;  /* 0x00008a0000177ab9 */ /* 0x000fd20000000800 */
[----:B------:R-:W-:Y:S02]  /*64fe0*/  @P0 LOP3.LUT R16, R16, 0x20000, RZ, 0xfc, !PT ;  /* 0x0002000010100812 */ /* 0x000fe400078efcff */
[----:B------:R-:W-:Y:S01]  /*64ff0*/  ISETP.GE.AND P0, PT, R6, UR4, PT ;  /* 0x0000000406007c0c */ /* 0x000fe2000bf06270 */
[----:B------:R-:W-:Y:S01]  /*65000*/  VIADD R6, R28, 0x7c ;  /* 0x0000007c1c067836 */ /* 0x000fe20000000000 */
[----:B0-----:R-:W4:Y:S01]  /*65010*/  LDL.LU.64 R4, [R1+0x2008] ;  /* 0x0020080001047983 */ /* 0x001f220000300a00 */
[----:B------:R-:W-:Y:S01]  /*65020*/  LOP3.LUT R16, R16, 0xfffbffff, RZ, 0xc0, !PT ;  /* 0xfffbffff10107812 */ /* 0x000fe200078ec0ff */
[----:B------:R-:W-:Y:S02]  /*65030*/  ULDC UR4, c[0x0][0x228] ;  /* 0x00008a0000047ab9 */ /* 0x000fe40000000800 */
[----:B------:R-:W-:Y:S01]  /*65040*/  ISETP.GE.AND P3, PT, R6, UR25, PT ;  /* 0x0000001906007c0c */ /* 0x000fe2000bf66270 */
[----:B------:R-:W-:Y:S01]  /*65050*/  VIADD R6, R28, 0x7d ;  /* 0x0000007d1c067836 */ /* 0x000fe20000000000 */
[----:B------:R-:W-:Y:S01]  /*65060*/  ISETP.LT.AND P5, PT, R29, UR4, !P1 ;  /* 0x000000041d007c0c */ /* 0x000fe2000cfa1270 */
[----:B------:R-:W-:-:S10]  /*65070*/  ULDC UR25, c[0x0][0x228] ;  /* 0x00008a0000197ab9 */ /* 0x000fd40000000800 */
[----:B------:R-:W-:Y:S02]  /*65080*/  @P3 LOP3.LUT R16, R16, 0x40000, RZ, 0xfc, !PT ;  /* 0x0004000010103812 */ /* 0x000fe400078efcff */
[----:B------:R-:W-:Y:S01]  /*65090*/  ISETP.GE.AND P3, PT, R6, UR27, PT ;  /* 0x0000001b06007c0c */ /* 0x000fe2000bf66270 */
[----:B------:R-:W-:Y:S01]  /*650a0*/  VIADD R6, R28, 0x7e ;  /* 0x0000007e1c067836 */ /* 0x000fe20000000000 */
[----:B------:R-:W-:Y:S02]  /*650b0*/  @P5 LOP3.LUT R0, R0, 0x800000, RZ, 0xfc, !PT ;  /* 0x0080000000005812 */ /* 0x000fe400078efcff */
[----:B------:R-:W-:Y:S01]  /*650c0*/  LOP3.LUT R16, R16, 0xfff7ffff, RZ, 0xc0, !PT ;  /* 0xfff7ffff10107812 */ /* 0x000fe200078ec0ff */
[----:B------:R-:W-:Y:S01]  /*650d0*/  ULDC UR27, c[0x0][0x228] ;  /* 0x00008a00001b7ab9 */ /* 0x000fe20000000800 */
[----:B------:R-:W-:Y:S02]  /*650e0*/  ISETP.GE.AND P4, PT, R6, UR29, PT ;  /* 0x0000001d06007c0c */ /* 0x000fe4000bf86270 */
[----:B------:R-:W-:Y:S01]  /*650f0*/  LOP3.LUT R0, R0, 0xffbfffff, RZ, 0xc0, !PT ;  /* 0xffbfffff00007812 */ /* 0x000fe200078ec0ff */
[----:B------:R-:W-:-:S04]  /*65100*/  ULDC UR29, c[0x0][0x228] ;  /* 0x00008a00001d7ab9 */ /* 0x000fc80000000800 */
[----:B------:R-:W-:Y:S02]  /*65110*/  @P3 LOP3.LUT R16, R16, 0x80000, RZ, 0xfc, !PT ;  /* 0x0008000010103812 */ /* 0x000fe400078efcff */
[----:B------:R-:W-:-:S05]  /*65120*/  IADD3 R6, P3, R8, R18, RZ ;  /* 0x0000001208067210 */ /* 0x000fca0007f7e0ff */
[----:B------:R-:W-:-:S05]  /*65130*/  IMAD.X R7, R15, 0x1, R19, P3 ;  /* 0x000000010f077824 */ /* 0x000fca00018e0613 */
[----:B------:R0:W-:Y:S02]  /*65140*/  STL.64 [R1+0x1090], R6 ;  /* 0x0010900601007387 */ /* 0x0001e40000100a00 */
[----:B0-----:R-:W-:-:S05]  /*65150*/  IADD3 R6, P3, R8, R20, RZ ;  /* 0x0000001408067210 */ /* 0x001fca0007f7e0ff */
[----:B------:R-:W-:-:S05]  /*65160*/  IMAD.X R7, R15, 0x1, R21, P3 ;  /* 0x000000010f077824 */ /* 0x000fca00018e0615 */
[----:B------:R0:W-:Y:S02]  /*65170*/  STL.64 [R1+0x1048], R6 ;  /* 0x0010480601007387 */ /* 0x0001e40000100a00 */
[----:B0-----:R-:W-:-:S05]  /*65180*/  IADD3 R6, P3, R8, R22, RZ ;  /* 0x0000001608067210 */ /* 0x001fca0007f7e0ff */
[----:B------:R-:W-:Y:S01]  /*65190*/  IMAD.X R7, R15, 0x1, R24, P3 ;  /* 0x000000010f077824 */ /* 0x000fe200018e0618 */
[----:B------:R-:W-:-:S05]  /*651a0*/  IADD3 R8, P3, R8, R23, RZ ;  /* 0x0000001708087210 */ /* 0x000fca0007f7e0ff */
[----:B------:R-:W-:Y:S01]  /*651b0*/  IMAD.X R9, R15, 0x1, R25, P3 ;  /* 0x000000010f097824 */ /* 0x000fe200018e0619 */
[----:B------:R0:W-:Y:S01]  /*651c0*/  STL.64 [R1+0x1020], R6 ;  /* 0x0010200601007387 */ /* 0x0001e20000100a00 */
[----:B------:R-:W-:-:S03]  /*651d0*/  SHF.R.S32.HI R15, RZ, 0x1f, R14 ;  /* 0x0000001fff0f7819 */ /* 0x000fc6000001140e */
[----:B0-----:R-:W4:Y:S04]  /*651e0*/  LDL.LU.64 R6, [R1+0x2000] ;  /* 0x0020000001067983 */ /* 0x001f280000300a00 */
[----:B------:R0:W-:Y:S02]  /*651f0*/  STL.64 [R1+0xf68], R8 ;  /* 0x000f680801007387 */ /* 0x0001e40000100a00 */
[----:B0-----:R-:W-:Y:S02]  /*65200*/  IADD3 R8, P3, R14, R18, RZ ;  /* 0x000000120e087210 */ /* 0x001fe40007f7e0ff */
[----:B------:R-:W2:Y:S03]  /*65210*/  LDL R18, [R1+0xfd4] ;  /* 0x000fd40001127983 */ /* 0x000ea60000100800 */
[----:B------:R-:W-:-:S02]  /*65220*/  IMAD.X R9, R15, 0x1, R19, P3 ;  /* 0x000000010f097824 */ /* 0x000fc400018e0613 */
[----:B------:R-:W3:Y:S04]  /*65230*/  LDL.LU R19, [R1+0xfd0] ;  /* 0x000fd00001137983 */ /* 0x000ee80000300800 */
[----:B------:R0:W-:Y:S02]  /*65240*/  STL.64 [R1+0xe80], R8 ;  /* 0x000e800801007387 */ /* 0x0001e40000100a00 */
[----:B0-----:R-:W-:Y:S02]  /*65250*/  IADD3 R8, P3, R14, R20, RZ ;  /* 0x000000140e087210 */ /* 0x001fe40007f7e0ff */
[----:B------:R-:W4:Y:S03]  /*65260*/  LDL.LU R20, [R1+0xfcc] ;  /* 0x000fcc0001147983 */ /* 0x000f260000300800 */
[----:B------:R-:W-:Y:S01]  /*65270*/  IMAD.X R9, R15, 0x1, R21, P3 ;  /* 0x000000010f097824 */ /* 0x000fe200018e0615 */
[----:B------:R-:W-:-:S04]  /*65280*/  LOP3.LUT R16, R16, 0xffefffff, RZ, 0xc0, !PT ;  /* 0xffefffff10107812 */ /* 0x000fc800078ec0ff */
[----:B------:R0:W-:Y:S01]  /*65290*/  STL.64 [R1+0xd78], R8 ;  /* 0x000d780801007387 */ /* 0x0001e20000100a00 */
[----:B------:R-:W-:Y:S02]  /*652a0*/  @P4 LOP3.LUT R16, R16, 0x100000, RZ, 0xfc, !PT ;  /* 0x0010000010104812 */ /* 0x000fe400078efcff */
[----:B0-----:R-:W-:-:S05]  /*652b0*/  IADD3 R8, P3, R14, R22, RZ ;  /* 0x000000160e087210 */ /* 0x001fca0007f7e0ff */
[----:B------:R-:W-:Y:S01]  /*652c0*/  IMAD.X R9, R15, 0x1, R24, P3 ;  /* 0x000000010f097824 */ /* 0x000fe200018e0618 */
[----:B------:R-:W-:-:S05]  /*652d0*/  IADD3 R22, P3, R14, R23, RZ ;  /* 0x000000170e167210 */ /* 0x000fca0007f7e0ff */
[----:B------:R-:W-:Y:S01]  /*652e0*/  IMAD.X R23, R15, 0x1, R25, P3 ;  /* 0x000000010f177824 */ /* 0x000fe200018e0619 */
[----:B---3--:R-:W-:Y:S02]  /*652f0*/  ISETP.LT.AND P3, PT, R19, UR7, !P1 ;  /* 0x0000000713007c0c */ /* 0x008fe4000cf61270 */
[----:B----4-:R-:W-:Y:S02]  /*65300*/  ISETP.LT.AND P4, PT, R20, UR5, !P1 ;  /* 0x0000000514007c0c */ /* 0x010fe4000cf81270 */
[----:B--2---:R-:W-:Y:S01]  /*65310*/  ISETP.LT.AND P1, PT, R18, UR9, !P1 ;  /* 0x0000000912007c0c */ /* 0x004fe2000cf21270 */
[----:B------:R-:W-:Y:S01]  /*65320*/  ULDC.64 UR4, c[0x0][0x228] ;  /* 0x00008a0000047ab9 */ /* 0x000fe20000000a00 */
[----:B------:R-:W-:Y:S02]  /*65330*/  LOP3.LUT R11, R11, 0x7fffffff, RZ, 0xc0, !PT ;  /* 0x7fffffff0b0b7812 */ /* 0x000fe400078ec0ff */
[----:B------:R-:W-:Y:S02]  /*65340*/  LOP3.LUT R13, R13, 0x7fffffff, RZ, 0xc0, !PT ;  /* 0x7fffffff0d0d7812 */ /* 0x000fe400078ec0ff */
[----:B------:R-:W-:-:S02]  /*65350*/  LOP3.LUT R26, R26, 0xffffdfff, RZ, 0xc0, !PT ;  /* 0xffffdfff1a1a7812 */ /* 0x000fc400078ec0ff */
[----:B------:R-:W-:Y:S01]  /*65360*/  LOP3.LUT R16, R16, 0xfffffffe, RZ, 0xc0, !PT ;  /* 0xfffffffe10107812 */ /* 0x000fe200078ec0ff */
[----:B------:R0:W-:Y:S01]  /*65370*/  STL.64 [R1+0xbb0], R8 ;  /* 0x000bb00801007387 */ /* 0x0001e20000100a00 */
[----:B------:R-:W-:Y:S01]  /*65380*/  ULDC UR7, c[0x0][0x228] ;  /* 0x00008a0000077ab9 */ /* 0x000fe20000000800 */
[----:B------:R-:W-:Y:S02]  /*65390*/  LOP3.LUT R2, R2, 0x7fffffff, RZ, 0xc0, !PT ;  /* 0x7fffffff02027812 */ /* 0x000fe400078ec0ff */
[----:B------:R-:W-:Y:S02]  /*653a0*/  LOP3.LUT R3, R3, 0x7fffffff, RZ, 0xc0, !PT ;  /* 0x7fffffff03037812 */ /* 0x000fe400078ec0ff */
[----:B------:R-:W-:Y:S02]  /*653b0*/  LOP3.LUT R4, R4, 0x7fffffff, RZ, 0xc0, !PT ;  /* 0x7fffffff04047812 */ /* 0x000fe400078ec0ff */
[----:B------:R-:W-:Y:S02]  /*653c0*/  LOP3.LUT R5, R5, 0x7fffffff, RZ, 0xc0, !PT ;  /* 0x7fffffff05057812 */ /* 0x000fe400078ec0ff */
[----:B------:R-:W-:-:S02]  /*653d0*/  @P4 LOP3.LUT R0, R0, 0x400000, RZ, 0xfc, !PT ;  /* 0x0040000000004812 */ /* 0x000fc400078efcff */
[----:B------:R-:W-:Y:S02]  /*653e0*/  LOP3.LUT R6, R6, 0xdfffffff, RZ, 0xc0, !PT ;  /* 0xdfffffff06067812 */ /* 0x000fe400078ec0ff */
[----:B------:R-:W-:Y:S02]  /*653f0*/  LOP3.LUT R7, R7, 0x7fffffff, RZ, 0xc0, !PT ;  /* 0x7fffffff07077812 */ /* 0x000fe400078ec0ff */
[----:B------:R-:W-:Y:S02]  /*65400*/  LOP3.LUT R10, R10, 0x7fffffff, RZ, 0xc0, !PT ;  /* 0x7fffffff0a0a7812 */ /* 0x000fe400078ec0ff */
[----:B------:R-:W-:Y:S02]  /*65410*/  LOP3.LUT R0, R0, 0xffdfffff, RZ, 0xc0, !PT ;  /* 0xffdfffff00007812 */ /* 0x000fe400078ec0ff */
[----:B------:R-:W-:Y:S01]  /*65420*/  LOP3.LUT R12, R12, 0xbfffffff, RZ, 0xc0, !PT ;  /* 0xbfffffff0c0c7812 */ /* 0x000fe200078ec0ff */
[----:B0-----:R-:W2:Y:S04]  /*65430*/  LDL.LU.64 R8, [R1+0x1ff8] ;  /* 0x001ff80001087983 */ /* 0x001ea80000300a00 */
[----:B------:R-:W3:Y:S01]  /*65440*/  LDL.LU R14, [R1+0x1ff0] ;  /* 0x001ff000010e7983 */ /* 0x000ee20000300800 */
[----:B------:R-:W-:-:S03]  /*65450*/  @P3 LOP3.LUT R0, R0, 0x200000, RZ, 0xfc, !PT ;  /* 0x0020000000003812 */ /* 0x000fc600078efcff */
[----:B------:R-:W4:Y:S01]  /*65460*/  LDL.LU R15, [R1+0x1fec] ;  /* 0x001fec00010f7983 */ /* 0x000f220000300800 */
[----:B------:R-:W-:Y:S01]  /*65470*/  LOP3.LUT R27, R27, 0xffffefff, RZ, 0xc0, !PT ;  /* 0xffffefff1b1b7812 */ /* 0x000fe200078ec0ff */
[----:B------:R-:W-:Y:S01]  /*65480*/  ULDC UR9, c[0x0][0x228] ;  /* 0x00008a0000097ab9 */ /* 0x000fe20000000800 */
[----:B------:R-:W-:-:S04]  /*65490*/  LOP3.LUT R0, R0, 0xffefffff, RZ, 0xc0, !PT ;  /* 0xffefffff00007812 */ /* 0x000fc800078ec0ff */
[----:B------:R-:W-:Y:S02]  /*654a0*/  @P1 LOP3.LUT R0, R0, 0x100000, RZ, 0xfc, !PT ;  /* 0x0010000000001812 */ /* 0x000fe400078efcff */
[----:B------:R-:W-:Y:S01]  /*654b0*/  ISETP.GE.AND P1, PT, R29, UR14, PT ;  /* 0x0000000e1d007c0c */ /* 0x000fe2000bf26270 */
[----:B------:R-:W-:Y:S01]  /*654c0*/  STL.64 [R1+0xa68], R22 ;  /* 0x000a681601007387 */ /* 0x000fe20000100a00 */
[----:B------:R-:W-:Y:S02]  /*654d0*/  ULDC UR14, c[0x0][0x228] ;  /* 0x00008a00000e7ab9 */ /* 0x000fe40000000800 */
[C---:B------:R-:W-:Y:S02]  /*654e0*/  ISETP.LT.AND P3, PT, R28.reuse, UR5, !P1 ;  /* 0x000000051c007c0c */ /* 0x040fe4000cf61270 */
[----:B------:R-:W-:Y:S02]  /*654f0*/  ISETP.GE.AND P1, PT, R28, UR15, PT ;  /* 0x0000000f1c007c0c */ /* 0x000fe4000bf26270 */
[----:B------:R-:W-:Y:S01]  /*65500*/  LOP3.LUT R0, R0, 0xfff7ffff, RZ, 0xc0, !PT ;  /* 0xfff7ffff00007812 */ /* 0x000fe200078ec0ff */
[----:B------:R-:W-:Y:S01]  /*65510*/  ULDC UR5, c[0x0][0x22c] ;  /* 0x00008b0000057ab9 */ /* 0x000fe20000000800 */
[----:B------:R-:W-:Y:S01]  /*65520*/  ULDC UR15, c[0x0][0x228] ;  /* 0x00008a00000f7ab9 */ /* 0x000fe20000000800 */
[----:B------:R-:W-:-:S02]  /*65530*/  ISETP.LT.AND P5, PT, R20, UR6, !P1 ;  /* 0x0000000614007c0c */ /* 0x000fc4000cfa1270 */
[----:B------:R-:W-:Y:S01]  /*65540*/  ISETP.LT.AND P4, PT, R18, UR12, !P1 ;  /* 0x0000000c12007c0c */ /* 0x000fe2000cf81270 */
[----:B------:R-:W-:Y:S01]  /*65550*/  ULDC UR6, c[0x0][0x228] ;  /* 0x00008a0000067ab9 */ /* 0x000fe20000000800 */
[----:B------:R-:W-:Y:S02]  /*65560*/  ULDC UR12, c[0x0][0x228] ;  /* 0x00008a00000c7ab9 */ /* 0x000fe40000000800 */
[----:B------:R-:W-:Y:S02]  /*65570*/  @P3 LOP3.LUT R0, R0, 0x80000, RZ, 0xfc, !PT ;  /* 0x0008000000003812 */ /* 0x000fe400078efcff */
[----:B------:R-:W-:Y:S02]  /*65580*/  ISETP.LT.AND P3, PT, R19, UR10, !P1 ;  /* 0x0000000a13007c0c */ /* 0x000fe4000cf61270 */
[----:B------:R-:W-:Y:S01]  /*65590*/  LOP3.LUT R0, R0, 0xfffbffff, RZ, 0xc0, !PT ;  /* 0xfffbffff00007812 */ /* 0x000fe200078ec0ff */
[----:B------:R-:W-:-:S03]  /*655a0*/  ULDC UR10, c[0x0][0x228] ;  /* 0x00008a00000a7ab9 */ /* 0x000fc60000000800 */
[----:B------:R-:W-:-:S04]  /*655b0*/  @P5 LOP3.LUT R0, R0, 0x40000, RZ, 0xfc, !PT ;  /* 0x0004000000005812 */ /* 0x000fc800078efcff */
[----:B------:R-:W-:Y:S02]  /*655c0*/  LOP3.LUT R0, R0, 0xfffdffff, RZ, 0xc0, !PT ;  /* 0xfffdffff00007812 */ /* 0x000fe400078ec0ff */
[----:B------:R-:W-:Y:S01]  /*655d0*/  ISETP.LT.AND P1, PT, R29, UR16, !P2 ;  /* 0x000000101d007c0c */ /* 0x000fe2000d721270 */
[----:B------:R-:W-:Y:S01]  /*655e0*/  ULDC UR16, c[0x0][0x228] ;  /* 0x00008a0000107ab9 */ /* 0x000fe20000000800 */
        /* <DEDUP_REMOVED lines=10> */
[----:B------:R-:W-:Y:S02]  /*65690*/  ISETP.LT.AND P1, PT, R18, UR22, !P2 ;  /* 0x0000001612007c0c */ /* 0x000fe4000d721270 */
[----:B------:R-:W-:Y:S01]  /*656a0*/  @P3 LOP3.LUT R0, R0, 0x4000, RZ, 0xfc, !PT ;  /* 0x0000400000003812 */ /* 0x000fe200078efcff */
[----:B------:R-:W-:-:S03]  /*656b0*/  ULDC UR22, c[0x0][0x228] ;  /* 0x00008a0000167ab9 */ /* 0x000fc60000000800 */
[----:B------:R-:W-:Y:S02]  /*656c0*/  LOP3.LUT R0, R0, 0xffffdfff, RZ, 0xc0, !PT ;  /* 0xffffdfff00007812 */ /* 0x000fe400078ec0ff */
[----:B------:R-:W-:Y:S02]  /*656d0*/  ISETP.LT.AND P3, PT, R29, UR24, !P0 ;  /* 0x000000181d007c0c */ /* 0x000fe4000c761270 */
[----:B------:R-:W-:Y:S01]  /*656e0*/  ISETP.LT.AND P2, PT, R20, UR26, !P0 ;  /* 0x0000001a14007c0c */ /* 0x000fe2000c741270 */
[----:B------:R-:W-:Y:S01]  /*656f0*/  ULDC UR26, c[0x0][0x228] ;  /* 0x00008a00001a7ab9 */ /* 0x000fe20000000800 */
[----:B------:R-:W-:Y:S01]  /*65700*/  @P4 LOP3.LUT R0, R0, 0x2000, RZ, 0xfc, !PT ;  /* 0x0000200000004812 */ /* 0x000fe200078efcff */
[----:B------:R-:W-:-:S03]  /*65710*/  ULDC UR24, c[0x0][0x228] ;  /* 0x00008a0000187ab9 */ /* 0x000fc60000000800 */
[----:B------:R-:W-:-:S04]  /*65720*/  LOP3.LUT R0, R0, 0xffffefff, RZ, 0xc0, !PT ;  /* 0xffffefff00007812 */ /* 0x000fc800078ec0ff */
[----:B------:R-:W-:-:S04]  /*65730*/  @P1 LOP3.LUT R0, R0, 0x1000, RZ, 0xfc, !PT ;  /* 0x0000100000001812 */ /* 0x000fc800078efcff */
[----:B------:R-:W-:Y:S02]  /*65740*/  LOP3.LUT R0, R0, 0xfffff7ff, RZ, 0xc0, !PT ;  /* 0xfffff7ff00007812 */ /* 0x000fe400078ec0ff */
[----:B------:R-:W-:Y:S02]  /*65750*/  ISETP.LT.AND P1, PT, R19, UR28, !P0 ;  /* 0x0000001c13007c0c */ /* 0x000fe4000c721270 */
[----:B------:R-:W-:Y:S01]  /*65760*/  @P3 LOP3.LUT R0, R0, 0x800, RZ, 0xfc, !PT ;  /* 0x0000080000003812 */ /* 0x000fe200078efcff */
[----:B------:R-:W-:-:S03]  /*65770*/  ULDC UR28, c[0x0][0x228] ;  /* 0x00008a00001c7ab9 */ /* 0x000fc60000000800 */
[----:B------:R-:W-:Y:S02]  /*65780*/  LOP3.LUT R0, R0, 0xfffffbff, RZ, 0xc0, !PT ;  /* 0xfffffbff00007812 */ /* 0x000fe400078ec0ff */
[----:B------:R-:W-:Y:S02]  /*65790*/  ISETP.LT.AND P0, PT, R18, UR8, !P0 ;  /* 0x0000000812007c0c */ /* 0x000fe4000c701270 */
[----:B------:R-:W-:Y:S01]  /*657a0*/  @P2 LOP3.LUT R0, R0, 0x400, RZ, 0xfc, !PT ;  /* 0x0000040000002812 */ /* 0x000fe200078efcff */
[----:B------:R-:W-:Y:S01]  /*657b0*/  VIADD R18, R28, 0x3 ;  /* 0x000000031c127836 */ /* 0x000fe20000000000 */
[----:B------:R-:W-:Y:S02]  /*657c0*/  ULDC UR8, c[0x0][0x228] ;  /* 0x00008a0000087ab9 */ /* 0x000fe40000000800 */
[----:B------:R-:W-:-:S04]  /*657d0*/  LOP3.LUT R0, R0, 0xfffffdff, RZ, 0xc0, !PT ;  /* 0xfffffdff00007812 */ /* 0x000fc800078ec0ff */
[----:B------:R-:W-:-:S04]  /*657e0*/  @P1 LOP3.LUT R0, R0, 0x200, RZ, 0xfc, !PT ;  /* 0x0000020000001812 */ /* 0x000fc800078efcff */
[----:B------:R-:W-:-:S04]  /*657f0*/  LOP3.LUT R0, R0, 0xfffffeff, RZ, 0xc0, !PT ;  /* 0xfffffeff00007812 */ /* 0x000fc800078ec0ff */
[----:B------:R-:W-:Y:S02]  /*65800*/  @P0 LOP3.LUT R0, R0, 0x100, RZ, 0xfc, !PT ;  /* 0x0000010000000812 */ /* 0x000fe400078efcff */
[----:B------:R-:W-:Y:S01]  /*65810*/  ISETP.GE.AND P0, PT, R18, UR5, PT ;  /* 0x0000000512007c0c */ /* 0x000fe2000bf06270 */
[----:B------:R-:W-:Y:S01]  /*65820*/  VIADD R18, R28, 0x4 ;  /* 0x000000041c127836 */ /* 0x000fe20000000000 */
[----:B------:R-:W-:-:S11]  /*65830*/  ULDC UR5, c[0x0][0x22c] ;  /* 0x00008b0000057ab9 */ /* 0x000fd60000000800 */
[----:B------:R-:W-:Y:S02]  /*65840*/  @P0 LOP3.LUT R17, R17, 0x200000, RZ, 0xfc, !PT ;  /* 0x0020000011110812 */ /* 0x000fe400078efcff */
[----:B------:R-:W-:Y:S01]  /*65850*/  ISETP.GE.AND P0, PT, R18, UR5, PT ;  /* 0x0000000512007c0c */ /* 0x000fe2000bf06270 */
[----:B------:R-:W-:Y:S01]  /*65860*/  VIADD R18, R28, 0x5 ;  /* 0x000000051c127836 */ /* 0x000fe20000000000 */
[----:B------:R-:W-:Y:S01]  /*65870*/  ULDC UR5, c[0x0][0x22c] ;  /* 0x00008b0000057ab9 */ /* 0x000fe20000000800 */
[----:B------:R-:W-:-:S10]  /*65880*/  LOP3.LUT R17, R17, 0xffefffff, RZ, 0xc0, !PT ;  /* 0xffefffff11117812 */ /* 0x000fd400078ec0ff */
        /* <DEDUP_REMOVED lines=421> */
[----:B------:R-:W-:-:S04]  /*672e0*/  ULDC UR5, c[0x0][0x22c] ;  /* 0x00008b0000057ab9 */ /* 0x000fc80000000800 */
        /* <DEDUP_REMOVED lines=17> */
[----:B------:R-:W-:Y:S01]  /*67400*/  ULDC UR5, c[0x0][0x22c] ;  /* 0x00008b0000057ab9 */ /* 0x000fe20000000800 */
[----:B------:R-:W-:-:S03]  /*67410*/  @P0 LOP3.LUT R26, R26, 0x2000, RZ, 0xfc, !PT ;  /* 0x000020001a1a0812 */ /* 0x000fc600078efcff */
[----:B------:R-:W-:Y:S01]  /*67420*/  ISETP.GE.AND P0, PT, R18, UR5, PT ;  /* 0x0000000512007c0c */ /* 0x000fe2000bf06270 */
[----:B------:R-:W-:Y:S01]  /*67430*/  VIADD R18, R28, 0x61 ;  /* 0x000000611c127836 */ /* 0x000fe20000000000 */
[----:B------:R-:W-:Y:S01]  /*67440*/  LOP3.LUT R17, R17, 0xffbfffff, RZ, 0xc0, !PT ;  /* 0xffbfffff11117812 */ /* 0x000fe200078ec0ff */
[----:B------:R-:W-:-:S10]  /*67450*/  ULDC UR5, c[0x0][0x22c] ;  /* 0x00008b0000057ab9 */ /* 0x000fd40000000800 */
        /* <DEDUP_REMOVED lines=78> */
[----:B------:R-:W-:Y:S02]  /*67940*/  LOP3.LUT R16, R16, 0xffffffbf, RZ, 0xc0, !PT ;  /* 0xffffffbf10107812 */ /* 0x000fe400078ec0ff */
[----:B------:R-:W-:-:S08]  /*67950*/  LOP3.LUT R26, R26, 0xffffefff, RZ, 0xc0, !PT ;  /* 0xffffefff1a1a7812 */ /* 0x000fd000078ec0ff */
[----:B------:R-:W-:Y:S02]  /*67960*/  @P0 LOP3.LUT R16, R16, 0x40, RZ, 0xfc, !PT ;  /* 0x0000004010100812 */ /* 0x000fe400078efcff */
[----:B------:R-:W-:Y:S02]  /*67970*/  ISETP.GE.AND P0, PT, R18, UR5, PT ;  /* 0x0000000512007c0c */ /* 0x000fe4000bf06270 */
[----:B------:R-:W-:Y:S01]  /*67980*/  @P1 LOP3.LUT R26, R26, 0x1000, RZ, 0xfc, !PT ;  /* 0x000010001a1a1812 */ /* 0x000fe200078efcff */
[----:B------:R-:W-:Y:S01]  /*67990*/  VIADD R18, R28, 0x72 ;  /* 0x000000721c127836 */ /* 0x000fe20000000000 */
[----:B------:R-:W-:Y:S01]  /*679a0*/  LOP3.LUT R16, R16, 0xffffff7f, RZ, 0xc0, !PT ;  /* 0xffffff7f10107812 */ /* 0x000fe200078ec0ff */
[----:B------:R-:W-:Y:S01]  /*679b0*/  ULDC UR5, c[0x0][0x22c] ;  /* 0x00008b0000057ab9 */ /* 0x000fe20000000800 */
[----:B------:R-:W-:-:S04]  /*679c0*/  LOP3.LUT R26, R26, 0xffffbfff, RZ, 0xc0, !PT ;  /* 0xffffbfff1a1a7812 */ /* 0x000fc800078ec0ff */
[----:B------:R-:W-:-:S03]  /*679d0*/  @P2 LOP3.LUT R26, R26, 0x4000, RZ, 0xfc, !PT ;  /* 0x000040001a1a2812 */ /* 0x000fc600078efcff */
[----:B------:R-:W-:Y:S02]  /*679e0*/  @P0 LOP3.LUT R16, R16, 0x80, RZ, 0xfc, !PT ;  /* 0x0000008010100812 */ /* 0x000fe400078efcff */
[----:B------:R-:W-:Y:S02]  /*679f0*/  ISETP.GE.AND P0, PT, R18, UR5, PT ;  /* 0x0000000512007c0c */ /* 0x000fe4000bf06270 */
[----:B------:R-:W-:Y:S01]  /*67a00*/  LOP3.LUT R26, R26, 0xffff7fff, RZ, 0xc0, !PT ;  /* 0xffff7fff1a1a7812 */ /* 0x000fe200078ec0ff */
[----:B------:R-:W-:Y:S01]  /*67a10*/  VIADD R18, R28, 0x73 ;  /* 0x000000731c127836 */ /* 0x000fe20000000000 */
[----:B------:R-:W-:Y:S01]  /*67a20*/  LOP3.LUT R16, R16, 0xfffffeff, RZ, 0xc0, !PT ;  /* 0xfffffeff10107812 */ /* 0x000fe200078ec0ff */
[----:B------:R-:W-:Y:S01]  /*67a30*/  ULDC UR5, c[0x0][0x22c] ;  /* 0x00008b0000057ab9 */ /* 0x000fe20000000800 */
[----:B------:R-:W-:-:S04]  /*67a40*/  @P3 LOP3.LUT R26, R26, 0x8000, RZ, 0xfc, !PT ;  /* 0x000080001a1a3812 */ /* 0x000fc800078efcff */
[----:B------:R-:W-:-:S03]  /*67a50*/  LOP3.LUT R26, R26, 0xfffeffff, RZ, 0xc0, !PT ;  /* 0xfffeffff1a1a7812 */ /* 0x000fc600078ec0ff */
[----:B------:R-:W-:Y:S02]  /*67a60*/  @P0 LOP3.LUT R16, R16, 0x100, RZ, 0xfc, !PT ;  /* 0x0000010010100812 */ /* 0x000fe400078efcff */
[----:B------:R-:W-:Y:S01]  /*67a70*/  ISETP.GE.AND P0, PT, R18, UR5, PT ;  /* 0x0000000512007c0c */ /* 0x000fe2000bf06270 */
[----:B------:R-:W-:Y:S01]  /*67a80*/  VIADD R18, R28, 0x74 ;  /* 0x000000741c127836 */ /* 0x000fe20000000000 */
[----:B------:R-:W-:Y:S01]  /*67a90*/  ULDC UR5, c[0x0][0x22c] ;  /* 0x00008b0000057ab9 */ /* 0x000fe20000000800 */
[----:B------:R-:W-:Y:S01]  /*67aa0*/  @P4 LOP3.LUT R26, R26, 0x10000, RZ, 0xfc, !PT ;  /* 0x000100001a1a4812 */ /* 0x000fe200078efcff */
[----:B------:R-:W4:Y:S02]  /*67ab0*/  LDL.LU R28, [R1+0x1fe8] ;  /* 0x001fe800011c7983 */ /* 0x000f240000300800 */
[----:B------:R-:W-:Y:S02]  /*67ac0*/  ISETP.GE.AND P4, PT, R18, UR5, PT ;  /* 0x0000000512007c0c */ /* 0x000fe4000bf86270 */
[----:B------:R-:W-:Y:S01]  /*67ad0*/  LOP3.LUT R16, R16, 0xfffffdff, RZ, 0xc0, !PT ;  /* 0xfffffdff10107812 */ /* 0x000fe200078ec0ff */
[----:B------:R-:W2:Y:S01]  /*67ae0*/  LDL.LU R18, [R1+0xfd4] ;  /* 0x000fd40001127983 */ /* 0x000ea20000300800 */
[----:B------:R-:W-:-:S02]  /*67af0*/  LOP3.LUT R26, R26, 0xfffdffff, RZ, 0xc0, !PT ;  /* 0xfffdffff1a1a7812 */ /* 0x000fc400078ec0ff */
[----:B------:R-:W-:Y:S01]  /*67b00*/  LOP3.LUT P3, RZ, R17, 0x200000, RZ, 0xc0, !PT ;  /* 0x0020000011ff7812 */ /* 0x000fe2000786c0ff */
[----:B------:R-:W-:Y:S01]  /*67b10*/  ULDC UR5, c[0x0][0x228] ;  /* 0x00008a0000057ab9 */ /* 0x000fe20000000800 */
[----:B------:R-:W-:-:S04]  /*67b20*/  @P0 LOP3.LUT R16, R16, 0x200, RZ, 0xfc, !PT ;  /* 0x0000020010100812 */ /* 0x000fc800078efcff */
[----:B------:R-:W-:Y:S02]  /*67b30*/  LOP3.LUT R16, R16, 0xfffffbff, RZ, 0xc0, !PT ;  /* 0xfffffbff10107812 */ /* 0x000fe400078ec0ff */
[----:B------:R-:W-:Y:S02]  /*67b40*/  @P5 LOP3.LUT R26, R26, 0x20000, RZ, 0xfc, !PT ;  /* 0x000200001a1a5812 */ /* 0x000fe400078efcff */
[----:B------:R-:W-:Y:S02]  /*67b50*/  @P4 LOP3.LUT R16, R16, 0x400, RZ, 0xfc, !PT ;  /* 0x0000040010104812 */ /* 0x000fe400078efcff */
[----:B------:R-:W-:Y:S02]  /*67b60*/  ISETP.LT.AND P4, PT, R29, UR4, !P3 ;  /* 0x000000041d007c0c */ /* 0x000fe4000df81270 */
[----:B------:R-:W-:Y:S02]  /*67b70*/  LOP3.LUT R26, R26, 0xfffbffff, RZ, 0xc0, !PT ;  /* 0xfffbffff1a1a7812 */ /* 0x000fe400078ec0ff */
[----:B------:R-:W-:-:S02]  /*67b80*/  LOP3.LUT R0, R0, 0xffffff7f, RZ, 0xc0, !PT ;  /* 0xffffff7f00007812 */ /* 0x000fc400078ec0ff */
[----:B------:R-:W-:Y:S02]  /*67b90*/  ISETP.LT.AND P5, PT, R19, UR6, !P3 ;  /* 0x0000000613007c0c */ /* 0x000fe4000dfa1270 */
[----:B------:R-:W-:Y:S02]  /*67ba0*/  LOP3.LUT P2, RZ, R17, 0x100000, RZ, 0xc0, !PT ;  /* 0x0010000011ff7812 */ /* 0x000fe4000784c0ff */
[----:B------:R-:W-:Y:S02]  /*67bb0*/  @P6 LOP3.LUT R26, R26, 0x40000, RZ, 0xfc, !PT ;  /* 0x000400001a1a6812 */ /* 0x000fe400078efcff */
[----:B------:R-:W-:Y:S01]  /*67bc0*/  ISETP.LT.AND P6, PT, R20, UR5, !P3 ;  /* 0x0000000514007c0c */ /* 0x000fe2000dfc1270 */
[----:B------:R-:W-:Y:S01]  /*67bd0*/  ULDC UR4, c[0x0][0x228] ;  /* 0x00008a0000047ab9 */ /* 0x000fe20000000800 */
[----:B------:R-:W-:Y:S01]  /*67be0*/  ULDC UR5, c[0x0][0x228] ;  /* 0x00008a0000057ab9 */ /* 0x000fe20000000800 */
[----:B------:R-:W-:Y:S01]  /*67bf0*/  ULDC UR6, c[0x0][0x228] ;  /* 0x00008a0000067ab9 */ /* 0x000fe20000000800 */
[----:B------:R-:W-:-:S04]  /*67c00*/  @P4 LOP3.LUT R0, R0, 0x80, RZ, 0xfc, !PT ;  /* 0x0000008000004812 */ /* 0x000fc800078efcff */
[----:B------:R-:W-:-:S05]  /*67c10*/  LOP3.LUT R0, R0, 0xffffffbf, RZ, 0xc0, !PT ;  /* 0xffffffbf00007812 */ /* 0x000fca00078ec0ff */
[----:B------:R-:W-:-:S04]  /*67c20*/  @P6 LOP3.LUT R0, R0, 0x40, RZ, 0xfc, !PT ;  /* 0x0000004000006812 */ /* 0x000fc800078efcff */
[----:B------:R-:W-:-:S04]  /*67c30*/  LOP3.LUT R0, R0, 0xffffffdf, RZ, 0xc0, !PT ;  /* 0xffffffdf00007812 */ /* 0x000fc800078ec0ff */
[----:B------:R-:W-:-:S04]  /*67c40*/  @P5 LOP3.LUT R0, R0, 0x20, RZ, 0xfc, !PT ;  /* 0x0000002000005812 */ /* 0x000fc800078efcff */
[----:B------:R-:W-:Y:S02]  /*67c50*/  LOP3.LUT R0, R0, 0xffffffef, RZ, 0xc0, !PT ;  /* 0xffffffef00007812 */ /* 0x000fe400078ec0ff */
[----:B------:R-:W-:Y:S02]  /*67c60*/  ISETP.LT.AND P6, PT, R20, UR5, !P2 ;  /* 0x0000000514007c0c */ /* 0x000fe4000d7c1270 */
[----:B------:R-:W-:Y:S02]  /*67c70*/  ISETP.LT.AND P5, PT, R19, UR6, !P2 ;  /* 0x0000000613007c0c */ /* 0x000fe4000d7a1270 */
[C---:B------:R-:W-:Y:S01]  /*67c80*/  LOP3.LUT P1, RZ, R17.reuse, 0x80000, RZ, 0xc0, !PT ;  /* 0x0008000011ff7812 */ /* 0x040fe2000782c0ff */
[----:B------:R-:W-:Y:S01]  /*67c90*/  ULDC UR5, c[0x0][0x228] ;  /* 0x00008a0000057ab9 */ /* 0x000fe20000000800 */
[----:B------:R-:W-:Y:S01]  /*67ca0*/  ULDC UR6, c[0x0][0x228] ;  /* 0x00008a0000067ab9 */ /* 0x000fe20000000800 */
[----:B------:R-:W-:Y:S02]  /*67cb0*/  LOP3.LUT P0, RZ, R17, 0x40000, RZ, 0xc0, !PT ;  /* 0x0004000011ff7812 */ /* 0x000fe4000780c0ff */
[----:B--2---:R-:W-:Y:S01]  /*67cc0*/  ISETP.LT.AND P4, PT, R18, UR7, !P3 ;  /* 0x0000000712007c0c */ /* 0x004fe2000df81270 */
[----:B------:R-:W-:-:S12]  /*67cd0*/  ULDC UR7, c[0x0][0x228] ;  /* 0x00008a0000077ab9 */ /* 0x000fd80000000800 */
[----:B------:R-:W-:Y:S02]  /*67ce0*/  @P4 LOP3.LUT R0, R0, 0x10, RZ, 0xfc, !PT ;  /* 0x0000001000004812 */ /* 0x000fe400078efcff */
[----:B------:R-:W-:Y:S01]  /*67cf0*/  ISETP.LT.AND P4, PT, R29, UR4, !P2 ;  /* 0x000000041d007c0c */ /* 0x000fe2000d781270 */
[----:B------:R-:W-:Y:S01]  /*67d00*/  ULDC UR4, c[0x0][0x228] ;  /* 0x00008a0000047ab9 */ /* 0x000fe20000000800 */
[----:B------:R-:W-:-:S11]  /*67d10*/  LOP3.LUT R0, R0, 0xfffffff7, RZ, 0xc0, !PT ;  /* 0xfffffff700007812 */ /* 0x000fd600078ec0ff */
[----:B------:R-:W-:-:S04]  /*67d20*/  @P4 LOP3.LUT R0, R0, 0x8, RZ, 0xfc, !PT ;  /* 0x0000000800004812 */ /* 0x000fc800078efcff */
[----:B------:R-:W-:Y:S02]  /*67d30*/  LOP3.LUT R0, R0, 0xfffffffb, RZ, 0xc0, !PT ;  /* 0xfffffffb00007812 */ /* 0x000fe400078ec0ff */
[----:B------:R-:W-:Y:S01]  /*67d40*/  ISETP.LT.AND P4, PT, R18, UR7, !P2 ;  /* 0x0000000712007c0c */ /* 0x000fe2000d781270 */
[----:B------:R-:W-:Y:S01]  /*67d50*/  ULDC UR7, c[0x0][0x228] ;  /* 0x00008a0000077ab9 */ /* 0x000fe20000000800 */
[----:B------:R-:W-:-:S04]  /*67d60*/  @P6 LOP3.LUT R0, R0, 0x4, RZ, 0xfc, !PT ;  /* 0x0000000400006812 */ /* 0x000fc800078efcff */
[----:B------:R-:W-:-:S04]  /*67d70*/  LOP3.LUT R0, R0, 0xfffffffd, RZ, 0xc0, !PT ;  /* 0xfffffffd00007812 */ /* 0x000fc800078ec0ff */
[----:B------:R-:W-:-:S04]  /*67d80*/  @P5 LOP3.LUT R0, R0, 0x2, RZ, 0xfc, !PT ;  /* 0x0000000200005812 */ /* 0x000fc800078efcff */
[----:B------:R-:W-:-:S04]  /*67d90*/  LOP3.LUT R0, R0, 0xfffffffe, RZ, 0xc0, !PT ;  /* 0xfffffffe00007812 */ /* 0x000fc800078ec0ff */
[----:B------:R-:W-:Y:S02]  /*67da0*/  @P4 LOP3.LUT R0, R0, 0x1, RZ, 0xfc, !PT ;  /* 0x0000000100004812 */ /* 0x000fe400078efcff */
[----:B------:R-:W-:Y:S02]  /*67db0*/  ISETP.LT.AND P4, PT, R29, UR4, !P1 ;  /* 0x000000041d007c0c */ /* 0x000fe4000cf81270 */
[----:B------:R-:W-:Y:S02]  /*67dc0*/  ISETP.LT.AND P6, PT, R20, UR5, !P1 ;  /* 0x0000000514007c0c */ /* 0x000fe4000cfc1270 */
[----:B------:R-:W-:Y:S01]  /*67dd0*/  ISETP.LT.AND P5, PT, R19, UR6, !P1 ;  /* 0x0000000613007c0c */ /* 0x000fe2000cfa1270 */
[----:B------:R-:W-:Y:S01]  /*67de0*/  ULDC UR4, c[0x0][0x228] ;  /* 0x00008a0000047ab9 */ /* 0x000fe20000000800 */
[----:B------:R-:W-:Y:S01]  /*67df0*/  ULDC UR5, c[0x0][0x228] ;  /* 0x00008a0000057ab9 */ /* 0x000fe20000000800 */
[----:B------:R-:W-:-:S06]  /*67e00*/  ULDC UR6, c[0x0][0x228] ;  /* 0x00008a0000067ab9 */ /* 0x000fcc0000000800 */
        /* <DEDUP_REMOVED lines=11> */
[----:B------:R-:W-:Y:S02]  /*67ec0*/  ISETP.LT.AND P5, PT, R19, UR6, !P0 ;  /* 0x0000000613007c0c */ /* 0x000fe4000c7a1270 */
[----:B------:R-:W-:Y:S02]  /*67ed0*/  LOP3.LUT R2, R2, 0xf7ffffff, RZ, 0xc0, !PT ;  /* 0xf7ffffff02027812 */ /* 0x000fe400078ec0ff */
[----:B------:R-:W-:Y:S01]  /*67ee0*/  LOP3.LUT P3, RZ, R17, 0x20000, RZ, 0xc0, !PT ;  /* 0x0002000011ff7812 */ /* 0x000fe2000786c0ff */
[----:B------:R-:W-:Y:S01]  /*67ef0*/  ULDC UR4, c[0x0][0x228] ;  /* 0x00008a0000047ab9 */ /* 0x000fe20000000800 */
[----:B------:R-:W-:Y:S01]  /*67f00*/  ULDC UR5, c[0x0][0x228] ;  /* 0x00008a0000057ab9 */ /* 0x000fe20000000800 */
[----:B------:R-:W-:-:S02]  /*67f10*/  ULDC UR6, c[0x0][0x228] ;  /* 0x00008a0000067ab9 */ /* 0x000fc40000000800 */
        /* <DEDUP_REMOVED lines=114> */
[----:B------:R-:W-:Y:S01]  /*68640*/  LOP3.LUT P0, RZ, R17, 0x400, RZ, 0xc0, !PT ;  /* 0x0000040011ff7812 */ /* 0x000fe2000780c0ff */
[----:B------:R-:W-:Y:S01]  /*68650*/  ULDC UR4, c[0x0][0x228] ;  /* 0x00008a0000047ab9 */ /* 0x000fe20000000800 */
[----:B------:R-:W-:Y:S01]  /*68660*/  ULDC UR5, c[0x0][0x228] ;  /* 0x00008a0000057ab9 */ /* 0x000fe20000000800 */
[----:B------:R-:W-:-:S04]  /*68670*/  ULDC UR6, c[0x0][0x228] ;  /* 0x00008a0000067ab9 */ /* 0x000fc80000000800 */
        /* <DEDUP_REMOVED lines=389> */
[----:B------:R-:W-:Y:S02]  /*69ed0*/  @P4 LOP3.LUT R5, R5, 0x8, RZ, 0xfc, !PT ;  /* 0x0000000805054812 */ /* 0x000fe400078efcff */
[----:B------:R-:W-:Y:S01]  /*69ee0*/  ISETP.LT.AND P4, PT, R29, UR7, !P2 ;  /* 0x000000071d007c0c */ /* 0x000fe2000d781270 */
[----:B------:R-:W-:Y:S01]  /*69ef0*/  ULDC UR7, c[0x0][0x228] ;  /* 0x00008a0000077ab9 */ /* 0x000fe20000000800 */
[----:B------:R-:W-:-:S04]  /*69f00*/  LOP3.LUT R5, R5, 0xfffffffb, RZ, 0xc0, !PT ;  /* 0xfffffffb05057812 */ /* 0x000fc800078ec0ff */
[----:B------:R-:W-:Y:S02]  /*69f10*/  @P6 LOP3.LUT R5, R5, 0x4, RZ, 0xfc, !PT ;  /* 0x0000000405056812 */ /* 0x000fe400078efcff */
[----:B------:R-:W-:Y:S02]  /*69f20*/  ISETP.LT.AND P6, PT, R20, UR5, !P1 ;  /* 0x0000000514007c0c */ /* 0x000fe4000cfc1270 */
[----:B------:R-:W-:Y:S01]  /*69f30*/  LOP3.LUT P0, RZ, R11, 0x8000, RZ, 0xc0, !PT ;  /* 0x000080000bff7812 */ /* 0x000fe2000780c0ff */
[----:B------:R-:W-:Y:S01]  /*69f40*/  ULDC UR5, c[0x0][0x228] ;  /* 0x00008a0000057ab9 */ /* 0x000fe20000000800 */
[----:B------:R-:W-:Y:S02]  /*69f50*/  LOP3.LUT R5, R5, 0xfffffffd, RZ, 0xc0, !PT ;  /* 0xfffffffd05057812 */ /* 0x000fe400078ec0ff */
[----:B------:R-:W-:Y:S02]  /*69f60*/  @P4 LOP3.LUT R6, R6, 0x20000000, RZ, 0xfc, !PT ;  /* 0x2000000006064812 */ /* 0x000fe400078efcff */
[----:B------:R-:W-:-:S02]  /*69f70*/  ISETP.LT.AND P4, PT, R29, UR4, !P1 ;  /* 0x000000041d007c0c */ /* 0x000fc4000cf81270 */
[----:B------:R-:W-:Y:S02]  /*69f80*/  @P5 LOP3.LUT R5, R5, 0x2, RZ, 0xfc, !PT ;  /* 0x0000000205055812 */ /* 0x000fe400078efcff */
[----:B------:R-:W-:Y:S02]  /*69f90*/  ISETP.LT.AND P5, PT, R19, UR6, !P1 ;  /* 0x0000000613007c0c */ /* 0x000fe4000cfa1270 */
[----:B------:R-:W-:Y:S01]  /*69fa0*/  LOP3.LUT R6, R6, 0x7fffffff, RZ, 0xc0, !PT ;  /* 0x7fffffff06067812 */ /* 0x000fe200078ec0ff */
[----:B------:R-:W-:Y:S01]  /*69fb0*/  ULDC UR4, c[0x0][0x228] ;  /* 0x00008a0000047ab9 */ /* 0x000fe20000000800 */
[----:B------:R-:W-:Y:S01]  /*69fc0*/  LOP3.LUT R5, R5, 0xfffffffe, RZ, 0xc0, !PT ;  /* 0xfffffffe05057812 */ /* 0x000fe200078ec0ff */
[----:B------:R-:W-:Y:S01]  /*69fd0*/  ULDC UR6, c[0x0][0x228] ;  /* 0x00008a0000067ab9 */ /* 0x000fe20000000800 */
[----:B------:R-:W-:-:S04]  /*69fe0*/  @P6 LOP3.LUT R6, R6, 0x80000000, RZ, 0xfc, !PT ;  /* 0x8000000006066812 */ /* 0x000fc800078efcff */
[----:B------:R-:W-:Y:S02]  /*69ff0*/  LOP3.LUT R6, R6, 0xbfffffff, RZ, 0xc0, !PT ;  /* 0xbfffffff06067812 */ /* 0x000fe400078ec0ff */
[----:B------:R-:W-:Y:S02]  /*6a000*/  @P4 LOP3.LUT R5, R5, 0x1, RZ, 0xfc, !PT ;  /* 0x0000000105054812 */ /* 0x000fe400078efcff */
[----:B------:R-:W-:Y:S02]  /*6a010*/  ISETP.LT.AND P4, PT, R18, UR7, !P1 ;  /* 0x0000000712007c0c */ /* 0x000fe4000cf81270 */
[----:B------:R-:W-:Y:S02]  /*6a020*/  @P5 LOP3.LUT R6, R6, 0x40000000, RZ, 0xfc, !PT ;  /* 0x4000000006065812 */ /* 0x000fe400078efcff */
[----:B------:R-:W-:Y:S02]  /*6a030*/  ISETP.LT.AND P6, PT, R19, UR5, !P0 ;  /* 0x0000000513007c0c */ /* 0x000fe4000c7c1270 */
[----:B------:R-:W-:Y:S01]  /*6a040*/  ISETP.LT.AND P5, PT, R20, UR6, !P0 ;  /* 0x0000000614007c0c */ /* 0x000fe2000c7a1270 */
[----:B------:R-:W-:Y:S01]  /*6a050*/  ULDC UR7, c[0x0][0x228] ;  /* 0x00008a0000077ab9 */ /* 0x000fe20000000800 */
[----:B------:R-:W-:-:S02]  /*6a060*/  LOP3.LUT R6, R6, 0xfbffffff, RZ, 0xc0, !PT ;  /* 0xfbffffff06067812 */ /* 0x000fc400078ec0ff */
[----:B------:R-:W-:Y:S01]  /*6a070*/  LOP3.LUT P3, RZ, R11, 0x10000, RZ, 0xc0, !PT ;  /* 0x000100000bff7812 */ /* 0x000fe2000786c0ff */
[----:B------:R-:W-:Y:S01]  /*6a080*/  ULDC UR5, c[0x0][0x228] ;  /* 0x00008a0000057ab9 */ /* 0x000fe20000000800 */
[----:B------:R-:W-:Y:S01]  /*6a090*/  ULDC UR6, c[0x0][0x228] ;  /* 0x00008a0000067ab9 */ /* 0x000fe20000000800 */
        /* <DEDUP_REMOVED lines=240> */
[----:B------:R-:W-:Y:S01]  /*6afa0*/  LOP3.LUT R8, R8, 0x7fffffff, RZ, 0xc0, !PT ;  /* 0x7fffffff08087812 */ /* 0x000fe200078ec0ff */
[----:B------:R-:W-:Y:S01]  /*6afb0*/  ULDC UR6, c[0x0][0x228] ;  /* 0x00008a0000067ab9 */ /* 0x000fe20000000800 */
        /* <DEDUP_REMOVED lines=174> */
[----:B------:R-:W-:Y:S02]  /*6baa0*/  LOP3.LUT R9, R9, 0xfdffffff, RZ, 0xc0, !PT ;  /* 0xfdffffff09097812 */ /* 0x000fe400078ec0ff */
[----:B------:R-:W-:Y:S02]  /*6bab0*/  ISETP.LT.AND P6, PT, R29, UR4, !P3 ;  /* 0x000000041d007c0c */ /* 0x000fe4000dfc1270 */
[----:B------:R-:W-:Y:S01]  /*6bac0*/  LOP3.LUT P2, RZ, R13, 0x1000000, RZ, 0xc0, !PT ;  /* 0x010000000dff7812 */ /* 0x000fe2000784c0ff */
[----:B------:R-:W-:Y:S01]  /*6bad0*/  ULDC UR4, c[0x0][0x228] ;  /* 0x00008a0000047ab9 */ /* 0x000fe20000000800 */
[----:B------:R-:W-:-:S04]  /*6bae0*/  @P5 LOP3.LUT R9, R9, 0x2000000, RZ, 0xfc, !PT ;  /* 0x0200000009095812 */ /* 0x000fc800078efcff */
[----:B------:R-:W-:-:S04]  /*6baf0*/  LOP3.LUT R9, R9, 0xfeffffff, RZ, 0xc0, !PT ;  /* 0xfeffffff09097812 */ /* 0x000fc800078ec0ff */
[----:B------:R-:W-:Y:S02]  /*6bb00*/  @P4 LOP3.LUT R9, R9, 0x1000000, RZ, 0xfc, !PT ;  /* 0x0100000009094812 */ /* 0x000fe400078efcff */
[----:B------:R-:W-:Y:S02]  /*6bb10*/  ISETP.LT.AND P4, PT, R20, UR5, !P3 ;  /* 0x0000000514007c0c */ /* 0x000fe4000df81270 */
[----:B------:R-:W-:Y:S02]  /*6bb20*/  ISETP.LT.AND P5, PT, R19, UR6, !P3 ;  /* 0x0000000613007c0c */ /* 0x000fe4000dfa1270 */
[----:B------:R-:W-:Y:S01]  /*6bb30*/  LOP3.LUT R9, R9, 0xff7fffff, RZ, 0xc0, !PT ;  /* 0xff7fffff09097812 */ /* 0x000fe200078ec0ff */
[----:B------:R-:W-:Y:S01]  /*6bb40*/  ULDC UR5, c[0x0][0x228] ;  /* 0x00008a0000057ab9 */ /* 0x000fe20000000800 */
[----:B------:R-:W-:Y:S02]  /*6bb50*/  ULDC UR6, c[0x0][0x228] ;  /* 0x00008a0000067ab9 */ /* 0x000fe40000000800 */
[----:B------:R-:W-:-:S04]  /*6bb60*/  @P6 LOP3.LUT R9, R9, 0x800000, RZ, 0xfc, !PT ;  /* 0x0080000009096812 */ /* 0x000fc800078efcff */
[----:B------:R-:W-:Y:S02]  /*6bb70*/  LOP3.LUT R9, R9, 0xffbfffff, RZ, 0xc0, !PT ;  /* 0xffbfffff09097812 */ /* 0x000fe400078ec0ff */
[----:B------:R-:W-:Y:S02]  /*6bb80*/  ISETP.LT.AND P3, PT, R18, UR7, !P3 ;  /* 0x0000000712007c0c */ /* 0x000fe4000df61270 */
[----:B------:R-:W-:Y:S01]  /*6bb90*/  ISETP.LT.AND P6, PT, R29, UR4, !P2 ;  /* 0x000000041d007c0c */ /* 0x000fe2000d7c1270 */
[----:B------:R-:W-:Y:S01]  /*6bba0*/  ULDC UR7, c[0x0][0x228] ;  /* 0x00008a0000077ab9 */ /* 0x000fe20000000800 */
[----:B------:R-:W-:Y:S02]  /*6bbb0*/  @P4 LOP3.LUT R9, R9, 0x400000, RZ, 0xfc, !PT ;  /* 0x0040000009094812 */ /* 0x000fe400078efcff */
[----:B------:R-:W-:Y:S01]  /*6bbc0*/  LOP3.LUT P1, RZ, R13, 0x800000, RZ, 0xc0, !PT ;  /* 0x008000000dff7812 */ /* 0x000fe2000782c0ff */
[----:B------:R-:W-:Y:S01]  /*6bbd0*/  ULDC UR4, c[0x0][0x228] ;  /* 0x00008a0000047ab9 */ /* 0x000fe20000000800 */
[----:B------:R-:W-:-:S04]  /*6bbe0*/  LOP3.LUT R9, R9, 0xffdfffff, RZ, 0xc0, !PT ;  /* 0xffdfffff09097812 */ /* 0x000fc800078ec0ff */
        /* <DEDUP_REMOVED lines=41> */
[----:B------:R-:W-:-:S07]  /*6be80*/  ULDC UR6, c[0x0][0x228] ;  /* 0x00008a0000067ab9 */ /* 0x000fce0000000800 */
[----:B------:R-:W-:-:S04]  /*6be90*/  @P1 LOP3.LUT R9, R9, 0x800, RZ, 0xfc, !PT ;  /* 0x0000080009091812 */ /* 0x000fc800078efcff */
[----:B------:R-:W-:Y:S02]  /*6bea0*/  LOP3.LUT R9, R9, 0xfffffbff, RZ, 0xc0, !PT ;  /* 0xfffffbff09097812 */ /* 0x000fe400078ec0ff */
[----:B------:R-:W-:Y:S01]  /*6beb0*/  ISETP.LT.AND P0, PT, R18, UR7, !P0 ;  /* 0x0000000712007c0c */ /* 0x000fe2000c701270 */
[----:B------:R-:W-:Y:S01]  /*6bec0*/  ULDC UR7, c[0x0][0x228] ;  /* 0x00008a0000077ab9 */ /* 0x000fe20000000800 */
[----:B------:R-:W-:-:S04]  /*6bed0*/  @P6 LOP3.LUT R9, R9, 0x400, RZ, 0xfc, !PT ;  /* 0x0000040009096812 */ /* 0x000fc800078efcff */
[----:B------:R-:W-:-:S04]  /*6bee0*/  LOP3.LUT R9, R9, 0xfffffdff, RZ, 0xc0, !PT ;  /* 0xfffffdff09097812 */ /* 0x000fc800078ec0ff */
[----:B------:R-:W-:Y:S02]  /*6bef0*/  @P5 LOP3.LUT R9, R9, 0x200, RZ, 0xfc, !PT ;  /* 0x0000020009095812 */ /* 0x000fe400078efcff */
[----:B------:R-:W-:Y:S02]  /*6bf00*/  ISETP.LT.AND P5, PT, R29, UR4, !P4 ;  /* 0x000000041d007c0c */ /* 0x000fe4000e7a1270 */
[----:B------:R-:W-:Y:S02]  /*6bf10*/  ISETP.LT.AND P6, PT, R20, UR5, !P4 ;  /* 0x0000000514007c0c */ /* 0x000fe4000e7c1270 */
[----:B------:R-:W-:Y:S02]  /*6bf20*/  LOP3.LUT P3, RZ, R13, 0x100000, RZ, 0xc0, !PT ;  /* 0x001000000dff7812 */ /* 0x000fe4000786c0ff */
[----:B------:R-:W-:Y:S01]  /*6bf30*/  LOP3.LUT R9, R9, 0xfffffeff, RZ, 0xc0, !PT ;  /* 0xfffffeff09097812 */ /* 0x000fe200078ec0ff */
[----:B------:R-:W-:Y:S01]  /*6bf40*/  ULDC UR4, c[0x0][0x228] ;  /* 0x00008a0000047ab9 */ /* 0x000fe20000000800 */
[----:B------:R-:W-:-:S02]  /*6bf50*/  ULDC UR5, c[0x0][0x228] ;  /* 0x00008a0000057ab9 */ /* 0x000fc40000000800 */
[----:B------:R-:W-:-:S04]  /*6bf60*/  @P0 LOP3.LUT R9, R9, 0x100, RZ, 0xfc, !PT ;  /* 0x0000010009090812 */ /* 0x000fc800078efcff */
[----:B------:R-:W-:-:S04]  /*6bf70*/  LOP3.LUT R9, R9, 0xffffff7f, RZ, 0xc0, !PT ;  /* 0xffffff7f09097812 */ /* 0x000fc800078ec0ff */
[----:B------:R-:W-:Y:S02]  /*6bf80*/  @P5 LOP3.LUT R9, R9, 0x80, RZ, 0xfc, !PT ;  /* 0x0000008009095812 */ /* 0x000fe400078efcff */
[----:B------:R-:W-:Y:S02]  /*6bf90*/  ISETP.LT.AND P5, PT, R19, UR6, !P4 ;  /* 0x0000000613007c0c */ /* 0x000fe4000e7a1270 */
[----:B------:R-:W-:Y:S02]  /*6bfa0*/  LOP3.LUT R9, R9, 0xffffffbf, RZ, 0xc0, !PT ;  /* 0xffffffbf09097812 */ /* 0x000fe400078ec0ff */
[----:B------:R-:W-:Y:S01]  /*6bfb0*/  ISETP.LT.AND P4, PT, R18, UR7, !P4 ;  /* 0x0000000712007c0c */ /* 0x000fe2000e781270 */
[----:B------:R-:W-:Y:S01]  /*6bfc0*/  ULDC UR6, c[0x0][0x228] ;  /* 0x00008a0000067ab9 */ /* 0x000fe20000000800 */
[----:B------:R-:W-:Y:S02]  /*6bfd0*/  LOP3.LUT R26, R26, 0xfff7ffff, RZ, 0xc0, !PT ;  /* 0xfff7ffff1a1a7812 */ /* 0x000fe400078ec0ff */
[----:B------:R-:W-:-:S02]  /*6bfe0*/  @P6 LOP3.LUT R9, R9, 0x40, RZ, 0xfc, !PT ;  /* 0x0000004009096812 */ /* 0x000fc400078efcff */
[----:B------:R-:W-:Y:S01]  /*6bff0*/  LOP3.LUT P2, RZ, R13, 0x80000, RZ, 0xc0, !PT ;  /* 0x000800000dff7812 */ /* 0x000fe2000784c0ff */
[----:B------:R-:W-:Y:S01]  /*6c000*/  ULDC UR7, c[0x0][0x228] ;  /* 0x00008a0000077ab9 */ /* 0x000fe20000000800 */
[----:B------:R-:W-:Y:S02]  /*6c010*/  LOP3.LUT R9, R9, 0xffffffdf, RZ, 0xc0, !PT ;  /* 0xffffffdf09097812 */ /* 0x000fe400078ec0ff */
[----:B------:R-:W-:Y:S01]  /*6c020*/  ISETP.LT.AND P6, PT, R29, UR4, !P3 ;  /* 0x000000041d007c0c */ /* 0x000fe2000dfc1270 */
[----:B------:R-:W-:Y:S01]  /*6c030*/  ULDC UR4, c[0x0][0x228] ;  /* 0x00008a0000047ab9 */ /* 0x000fe20000000800 */
[----:B------:R-:W-:-:S04]  /*6c040*/  @P5 LOP3.LUT R9, R9, 0x20, RZ, 0xfc, !PT ;  /* 0x0000002009095812 */ /* 0x000fc800078efcff */
[----:B------:R-:W-:-:S04]  /*6c050*/  LOP3.LUT R9, R9, 0xffffffef, RZ, 0xc0, !PT ;  /* 0xffffffef09097812 */ /* 0x000fc800078ec0ff */
[----:B------:R-:W-:-:S04]  /*6c060*/  @P4 LOP3.LUT R9, R9, 0x10, RZ, 0xfc, !PT ;  /* 0x0000001009094812 */ /* 0x000fc800078efcff */
[----:B------:R-:W-:Y:S02]  /*6c070*/  LOP3.LUT R9, R9, 0xfffffff7, RZ, 0xc0, !PT ;  /* 0xfffffff709097812 */ /* 0x000fe400078ec0ff */
[----:B------:R-:W-:Y:S02]  /*6c080*/  ISETP.LT.AND P5, PT, R20, UR5, !P3 ;  /* 0x0000000514007c0c */ /* 0x000fe4000dfa1270 */
[----:B------:R-:W-:Y:S02]  /*6c090*/  ISETP.LT.AND P4, PT, R19, UR6, !P3 ;  /* 0x0000000613007c0c */ /* 0x000fe4000df81270 */
[----:B------:R-:W-:Y:S02]  /*6c0a0*/  @P6 LOP3.LUT R9, R9, 0x8, RZ, 0xfc, !PT ;  /* 0x0000000809096812 */ /* 0x000fe400078efcff */
[----:B------:R-:W-:Y:S01]  /*6c0b0*/  LOP3.LUT P6, RZ, R13, 0x40, RZ, 0xc0, !PT ;  /* 0x000000400dff7812 */ /* 0x000fe200078cc0ff */
[----:B------:R-:W-:Y:S01]  /*6c0c0*/  ULDC UR5, c[0x0][0x228] ;  /* 0x00008a0000057ab9 */ /* 0x000fe20000000800 */
[----:B------:R-:W-:Y:S01]  /*6c0d0*/  ULDC UR6, c[0x0][0x228] ;  /* 0x00008a0000067ab9 */ /* 0x000fe20000000800 */
[----:B------:R-:W-:-:S02]  /*6c0e0*/  LOP3.LUT R9, R9, 0xfffffffb, RZ, 0xc0, !PT ;  /* 0xfffffffb09097812 */ /* 0x000fc400078ec0ff */
[----:B------:R-:W-:Y:S01]  /*6c0f0*/  ISETP.LT.AND P3, PT, R18, UR7, !P3 ;  /* 0x0000000712007c0c */ /* 0x000fe2000df61270 */
[----:B------:R-:W-:Y:S01]  /*6c100*/  ULDC UR7, c[0x0][0x228] ;  /* 0x00008a0000077ab9 */ /* 0x000fe20000000800 */
[----:B------:R-:W-:Y:S02]  /*6c110*/  @P5 LOP3.LUT R9, R9, 0x4, RZ, 0xfc, !PT ;  /* 0x0000000409095812 */ /* 0x000fe400078efcff */
[----:B------:R-:W-:Y:S02]  /*6c120*/  ISETP.LT.AND P5, PT, R29, UR4, !P2 ;  /* 0x000000041d007c0c */ /* 0x000fe4000d7a1270 */
[C---:B------:R-:W-:Y:S01]  /*6c130*/  LOP3.LUT P1, RZ, R13.reuse, 0x40000, RZ, 0xc0, !PT ;  /* 0x000400000dff7812 */ /* 0x040fe2000782c0ff */
[----:B------:R-:W-:Y:S01]  /*6c140*/  ULDC UR4, c[0x0][0x228] ;  /* 0x00008a0000047ab9 */ /* 0x000fe20000000800 */
[----:B------:R-:W-:Y:S02]  /*6c150*/  @P6 LOP3.LUT R26, R26, 0x80000, RZ, 0xfc, !PT ;  /* 0x000800001a1a6812 */ /* 0x000fe400078efcff */
[----:B------:R-:W-:-:S02]  /*6c160*/  LOP3.LUT P6, RZ, R13, 0x80, RZ, 0xc0, !PT ;  /* 0x000000800dff7812 */ /* 0x000fc400078cc0ff */
[----:B------:R-:W-:Y:S02]  /*6c170*/  LOP3.LUT R9, R9, 0xfffffffd, RZ, 0xc0, !PT ;  /* 0xfffffffd09097812 */ /* 0x000fe400078ec0ff */
[----:B------:R-:W-:Y:S02]  /*6c180*/  LOP3.LUT R26, R26, 0xffefffff, RZ, 0xc0, !PT ;  /* 0xffefffff1a1a7812 */ /* 0x000fe400078ec0ff */
[----:B------:R-:W-:Y:S02]  /*6c190*/  @P4 LOP3.LUT R9, R9, 0x2, RZ, 0xfc, !PT ;  /* 0x0000000209094812 */ /* 0x000fe400078efcff */
[----:B------:R-:W-:Y:S01]  /*6c1a0*/  ISETP.LT.AND P4, PT, R20, UR5, !P2 ;  /* 0x0000000514007c0c */ /* 0x000fe2000d781270 */
[----:B------:R-:W-:Y:S01]  /*6c1b0*/  ULDC UR5, c[0x0][0x228] ;  /* 0x00008a0000057ab9 */ /* 0x000fe20000000800 */
[----:B------:R-:W-:Y:S02]  /*6c1c0*/  LOP3.LUT R9, R9, 0xfffffffe, RZ, 0xc0, !PT ;  /* 0xfffffffe09097812 */ /* 0x000fe400078ec0ff */
[----:B------:R-:W-:-:S02]  /*6c1d0*/  @P5 LOP3.LUT R10, R10, 0x80000000, RZ, 0xfc, !PT ;  /* 0x800000000a0a5812 */ /* 0x000fc400078efcff */
[----:B------:R-:W-:Y:S02]  /*6c1e0*/  @P6 LOP3.LUT R26, R26, 0x100000, RZ, 0xfc, !PT ;  /* 0x001000001a1a6812 */ /* 0x000fe400078efcff */
[----:B------:R-:W-:Y:S02]  /*6c1f0*/  LOP3.LUT P6, RZ, R13, 0x100, RZ, 0xc0, !PT ;  /* 0x000001000dff7812 */ /* 0x000fe400078cc0ff */
[----:B------:R-:W-:Y:S02]  /*6c200*/  @P3 LOP3.LUT R9, R9, 0x1, RZ, 0xfc, !PT ;  /* 0x0000000109093812 */ /* 0x000fe400078efcff */
[----:B------:R-:W-:Y:S02]  /*6c210*/  ISETP.LT.AND P3, PT, R19, UR6, !P2 ;  /* 0x0000000613007c0c */ /* 0x000fe4000d761270 */
[----:B------:R-:W-:Y:S02]  /*6c220*/  LOP3.LUT R10, R10, 0xbfffffff, RZ, 0xc0, !PT ;  /* 0xbfffffff0a0a7812 */ /* 0x000fe400078ec0ff */
[----:B------:R-:W-:Y:S01]  /*6c230*/  LOP3.LUT R26, R26, 0xffdfffff, RZ, 0xc0, !PT ;  /* 0xffdfffff1a1a7812 */ /* 0x000fe200078ec0ff */
[----:B------:R-:W-:Y:S01]  /*6c240*/  ULDC UR6, c[0x0][0x228] ;  /* 0x00008a0000067ab9 */ /* 0x000fe20000000800 */
[----:B------:R-:W-:-:S02]  /*6c250*/  @P4 LOP3.LUT R10, R10, 0x40000000, RZ, 0xfc, !PT ;  /* 0x400000000a0a4812 */ /* 0x000fc400078efcff */
[----:B------:R-:W-:Y:S02]  /*6c260*/  ISETP.LT.AND P2, PT, R18, UR7, !P2 ;  /* 0x0000000712007c0c */ /* 0x000fe4000d741270 */
[----:B------:R-:W-:Y:S02]  /*6c270*/  @P6 LOP3.LUT R26, R26, 0x200000, RZ, 0xfc, !PT ;  /* 0x002000001a1a6812 */ /* 0x000fe400078efcff */
[----:B------:R-:W-:Y:S02]  /*6c280*/  LOP3.LUT R10, R10, 0xdfffffff, RZ, 0xc0, !PT ;  /* 0xdfffffff0a0a7812 */ /* 0x000fe400078ec0ff */
[----:B------:R-:W-:Y:S02]  /*6c290*/  LOP3.LUT P6, RZ, R13, 0x200, RZ, 0xc0, !PT ;  /* 0x000002000dff7812 */ /* 0x000fe400078cc0ff */
[----:B------:R-:W-:Y:S02]  /*6c2a0*/  ISETP.LT.AND P4, PT, R29, UR4, !P1 ;  /* 0x000000041d007c0c */ /* 0x000fe4000cf81270 */
[----:B------:R-:W-:-:S02]  /*6c2b0*/  LOP3.LUT R26, R26, 0xffbfffff, RZ, 0xc0, !PT ;  /* 0xffbfffff1a1a7812 */ /* 0x000fc400078ec0ff */
[----:B------:R-:W-:Y:S01]  /*6c2c0*/  @P3 LOP3.LUT R10, R10, 0x20000000, RZ, 0xfc, !PT ;  /* 0x200000000a0a3812 */ /* 0x000fe200078efcff */
[----:B------:R-:W-:Y:S01]  /*6c2d0*/  ULDC UR7, c[0x0][0x228] ;  /* 0x00008a0000077ab9 */ /* 0x000fe20000000800 */
[----:B------:R-:W-:Y:S01]  /*6c2e0*/  LOP3.LUT P0, RZ, R13, 0x20000, RZ, 0xc0, !PT ;  /* 0x000200000dff7812 */ /* 0x000fe2000780c0ff */
[----:B------:R-:W-:Y:S01]  /*6c2f0*/  ULDC UR4, c[0x0][0x228] ;  /* 0x00008a0000047ab9 */ /* 0x000fe20000000800 */
[----:B------:R-:W-:Y:S02]  /*6c300*/  LOP3.LUT R10, R10, 0xefffffff, RZ, 0xc0, !PT ;  /* 0xefffffff0a0a7812 */ /* 0x000fe400078ec0ff */
[----:B------:R-:W-:Y:S01]  /*6c310*/  ISETP.LT.AND P3, PT, R20, UR5, !P1 ;  /* 0x0000000514007c0c */ /* 0x000fe2000cf61270 */
[----:B------:R-:W-:Y:S01]  /*6c320*/  ULDC UR5, c[0x0][0x228] ;  /* 0x00008a0000057ab9 */ /* 0x000fe20000000800 */
[----:B------:R-:W-:Y:S02]  /*6c330*/  @P2 LOP3.LUT R10, R10, 0x10000000, RZ, 0xfc, !PT ;  /* 0x100000000a0a2812 */ /* 0x000fe400078efcff */
[----:B------:R-:W-:-:S02]  /*6c340*/  @P6 LOP3.LUT R26, R26, 0x400000, RZ, 0xfc, !PT ;  /* 0x004000001a1a6812 */ /* 0x000fc400078efcff */
[----:B------:R-:W-:Y:S02]  /*6c350*/  LOP3.LUT P6, RZ, R13, 0x400, RZ, 0xc0, !PT ;  /* 0x000004000dff7812 */ /* 0x000fe400078cc0ff */
[----:B------:R-:W-:Y:S02]  /*6c360*/  LOP3.LUT R10, R10, 0xf7ffffff, RZ, 0xc0, !PT ;  /* 0xf7ffffff0a0a7812 */ /* 0x000fe400078ec0ff */
[----:B------:R-:W-:Y:S02]  /*6c370*/  ISETP.LT.AND P2, PT, R19, UR6, !P1 ;  /* 0x0000000613007c0c */ /* 0x000fe4000cf41270 */
[----:B------:R-:W-:Y:S02]  /*6c380*/  @P4 LOP3.LUT R10, R10, 0x8000000, RZ, 0xfc, !PT ;  /* 0x080000000a0a4812 */ /* 0x000fe400078efcff */
[----:B------:R-:W-:Y:S01]  /*6c390*/  LOP3.LUT R26, R26, 0xff7fffff, RZ, 0xc0, !PT ;  /* 0xff7fffff1a1a7812 */ /* 0x000fe200078ec0ff */
[----:B------:R-:W-:Y:S01]  /*6c3a0*/  ULDC UR6, c[0x0][0x228] ;  /* 0x00008a0000067ab9 */ /* 0x000fe20000000800 */
[----:B------:R-:W-:-:S02]  /*6c3b0*/  LOP3.LUT R10, R10, 0xfbffffff, RZ, 0xc0, !PT ;  /* 0xfbffffff0a0a7812 */ /* 0x000fc400078ec0ff */
[----:B------:R-:W-:Y:S01]  /*6c3c0*/  ISETP.LT.AND P1, PT, R18, UR7, !P1 ;  /* 0x0000000712007c0c */ /* 0x000fe2000cf21270 */
[----:B------:R-:W-:Y:S01]  /*6c3d0*/  ULDC UR7, c[0x0][0x228] ;  /* 0x00008a0000077ab9 */ /* 0x000fe20000000800 */
[----:B------:R-:W-:Y:S02]  /*6c3e0*/  @P3 LOP3.LUT R10, R10, 0x4000000, RZ, 0xfc, !PT ;  /* 0x040000000a0a3812 */ /* 0x000fe400078efcff */
[----:B------:R-:W-:Y:S02]  /*6c3f0*/  @P6 LOP3.LUT R26, R26, 0x800000, RZ, 0xfc, !PT ;  /* 0x008000001a1a6812 */ /* 0x000fe400078efcff */
[----:B------:R-:W-:Y:S02]  /*6c400*/  LOP3.LUT P6, RZ, R13, 0x800, RZ, 0xc0, !PT ;  /* 0x000008000dff7812 */ /* 0x000fe400078cc0ff */
[----:B------:R-:W-:-:S04]  /*6c410*/  LOP3.LUT R10, R10, 0xfdffffff, RZ, 0xc0, !PT ;  /* 0xfdffffff0a0a7812 */ /* 0x000fc800078ec0ff */
[----:B------:R-:W-:Y:S02]  /*6c420*/  @P2 LOP3.LUT R10, R10, 0x2000000, RZ, 0xfc, !PT ;  /* 0x020000000a0a2812 */ /* 0x000fe400078efcff */
[----:B------:R-:W-:Y:S02]  /*6c430*/  LOP3.LUT R26, R26, 0xfeffffff, RZ, 0xc0, !PT ;  /* 0xfeffffff1a1a7812 */ /* 0x000fe400078ec0ff */
[----:B------:R-:W-:-:S03]  /*6c440*/  LOP3.LUT R10, R10, 0xfeffffff, RZ, 0xc0, !PT ;  /* 0xfeffffff0a0a7812 */ /* 0x000fc600078ec0ff */
[----:B------:R-:W-:Y:S02]  /*6c450*/  @P6 LOP3.LUT R26, R26, 0x1000000, RZ, 0xfc, !PT ;  /* 0x010000001a1a6812 */ /* 0x000fe400078efcff */
[----:B------:R-:W-:Y:S02]  /*6c460*/  @P1 LOP3.LUT R10, R10, 0x1000000, RZ, 0xfc, !PT ;  /* 0x010000000a0a1812 */ /* 0x000fe400078efcff */
[----:B------:R-:W-:Y:S02]  /*6c470*/  ISETP.LT.AND P1, PT, R29, UR4, !P0 ;  /* 0x000000041d007c0c */ /* 0x000fe4000c721270 */
[----:B------:R-:W-:Y:S02]  /*6c480*/  LOP3.LUT P6, RZ, R13, 0x1000, RZ, 0xc0, !PT ;  /* 0x000010000dff7812 */ /* 0x000fe400078cc0ff */
[----:B------:R-:W-:Y:S02]  /*6c490*/  ISETP.LT.AND P3, PT, R20, UR5, !P0 ;  /* 0x0000000514007c0c */ /* 0x000fe4000c761270 */
[----:B------:R-:W-:-:S02]  /*6c4a0*/  LOP3.LUT R10, R10, 0xff7fffff, RZ, 0xc0, !PT ;  /* 0xff7fffff0a0a7812 */ /* 0x000fc400078ec0ff */
[----:B------:R-:W-:Y:S02]  /*6c4b0*/  LOP3.LUT R26, R26, 0xfdffffff, RZ, 0xc0, !PT ;  /* 0xfdffffff1a1a7812 */ /* 0x000fe400078ec0ff */
[----:B------:R-:W-:Y:S02]  /*6c4c0*/  ISETP.LT.AND P2, PT, R19, UR6, !P0 ;  /* 0x0000000613007c0c */ /* 0x000fe4000c741270 */
[C---:B------:R-:W-:Y:S02]  /*6c4d0*/  LOP3.LUT P5, RZ, R13.reuse, 0x20, RZ, 0xc0, !PT ;  /* 0x000000200dff7812 */ /* 0x040fe400078ac0ff */
[----:B------:R-:W-:Y:S02]  /*6c4e0*/  LOP3.LUT P4, RZ, R13, 0x10, RZ, 0xc0, !PT ;  /* 0x000000100dff7812 */ /* 0x000fe4000788c0ff */
[----:B---3--:R-:W-:Y:S02]  /*6c4f0*/  LOP3.LUT R14, R14, 0xdfffffff, RZ, 0xc0, !PT ;  /* 0xdfffffff0e0e7812 */ /* 0x008fe400078ec0ff */
[----:B----4-:R-:W-:Y:S01]  /*6c500*/  LOP3.LUT R15, R15, 0x7fffffff, RZ, 0xc0, !PT ;  /* 0x7fffffff0f0f7812 */ /* 0x010fe200078ec0ff */
[----:B------:R-:W-:Y:S01]  /*6c510*/  ULDC UR5, c[0x0][0x228] ;  /* 0x00008a0000057ab9 */ /* 0x000fe20000000800 */
[----:B------:R-:W-:Y:S01]  /*6c520*/  ULDC UR4, c[0x0][0x228] ;  /* 0x00008a0000047ab9 */ /* 0x000fe20000000800 */
[----:B------:R-:W-:-:S02]  /*6c530*/  @P1 LOP3.LUT R10, R10, 0x800000, RZ, 0xfc, !PT ;  /* 0x008000000a0a1812 */ /* 0x000fc400078efcff */
[----:B------:R-:W-:Y:S02]  /*6c540*/  @P6 LOP3.LUT R26, R26, 0x2000000, RZ, 0xfc, !PT ;  /* 0x020000001a1a6812 */ /* 0x000fe400078efcff */
[----:B------:R-:W-:Y:S01]  /*6c550*/  LOP3.LUT P6, RZ, R13, 0x2000, RZ, 0xc0, !PT ;  /* 0x000020000dff7812 */ /* 0x000fe200078cc0ff */
[----:B------:R-:W-:Y:S01]  /*6c560*/  ULDC UR6, c[0x0][0x228] ;  /* 0x00008a0000067ab9 */ /* 0x000fe20000000800 */
[----:B------:R-:W-:Y:S02]  /*6c570*/  LOP3.LUT R10, R10, 0xffbfffff, RZ, 0xc0, !PT ;  /* 0xffbfffff0a0a7812 */ /* 0x000fe400078ec0ff */
[----:B------:R-:W-:Y:S02]  /*6c580*/  LOP3.LUT R26, R26, 0xfbffffff, RZ, 0xc0, !PT ;  /* 0xfbffffff1a1a7812 */ /* 0x000fe400078ec0ff */
[----:B------:R-:W-:Y:S02]  /*6c590*/  @P3 LOP3.LUT R10, R10, 0x400000, RZ, 0xfc, !PT ;  /* 0x004000000a0a3812 */ /* 0x000fe400078efcff */
[----:B------:R-:W-:-:S02]  /*6c5a0*/  ISETP.LT.AND P1, PT, R18, UR7, !P0 ;  /* 0x0000000712007c0c */ /* 0x000fc4000c721270 */
[----:B------:R-:W-:-:S03]  /*6c5b0*/  LOP3.LUT R10, R10, 0xffdfffff, RZ, 0xc0, !PT ;  /* 0xffdfffff0a0a7812 */ /* 0x000fc600078ec0ff */
[----:B------:R-:W-:Y:S02]  /*6c5c0*/  @P6 LOP3.LUT R26, R26, 0x4000000, RZ, 0xfc, !PT ;  /* 0x040000001a1a6812 */ /* 0x000fe400078efcff */
[C---:B------:R-:W-:Y:S02]  /*6c5d0*/  LOP3.LUT P6, RZ, R13.reuse, 0x4000, RZ, 0xc0, !PT ;  /* 0x000040000dff7812 */ /* 0x040fe400078cc0ff */
[----:B------:R-:W-:Y:S02]  /*6c5e0*/  @P2 LOP3.LUT R10, R10, 0x200000, RZ, 0xfc, !PT ;  /* 0x002000000a0a2812 */ /* 0x000fe400078efcff */
[----:B------:R-:W-:Y:S02]  /*6c5f0*/  LOP3.LUT P0, RZ, R13, 0x10000, RZ, 0xc0, !PT ;  /* 0x000100000dff7812 */ /* 0x000fe4000780c0ff */
[----:B------:R-:W-:Y:S02]  /*6c600*/  ISETP.LT.AND P5, PT, R29, UR35, !P5 ;  /* 0x000000231d007c0c */ /* 0x000fe4000efa1270 */
[----:B------:R-:W-:-:S02]  /*6c610*/  LOP3.LUT R26, R26, 0xf7ffffff, RZ, 0xc0, !PT ;  /* 0xf7ffffff1a1a7812 */ /* 0x000fc400078ec0ff */
[----:B------:R-:W-:Y:S02]  /*6c620*/  LOP3.LUT R10, R10, 0xffefffff, RZ, 0xc0, !PT ;  /* 0xffefffff0a0a7812 */ /* 0x000fe400078ec0ff */
[----:B------:R-:W-:Y:S02]  /*6c630*/  ISETP.LT.AND P4, PT, R29, UR34, !P4 ;  /* 0x000000221d007c0c */ /* 0x000fe4000e781270 */
[C---:B------:R-:W-:Y:S02]  /*6c640*/  LOP3.LUT P3, RZ, R13.reuse, 0x8, RZ, 0xc0, !PT ;  /* 0x000000080dff7812 */ /* 0x040fe4000786c0ff */
[----:B------:R-:W-:Y:S02]  /*6c650*/  LOP3.LUT P2, RZ, R13, 0x4, RZ, 0xc0, !PT ;  /* 0x000000040dff7812 */ /* 0x000fe4000784c0ff */
[----:B------:R-:W-:Y:S02]  /*6c660*/  @P1 LOP3.LUT R10, R10, 0x100000, RZ, 0xfc, !PT ;  /* 0x001000000a0a1812 */ /* 0x000fe400078efcff */
[----:B------:R-:W-:Y:S01]  /*6c670*/  ISETP.LT.AND P1, PT, R29, UR46, !P0 ;  /* 0x0000002e1d007c0c */ /* 0x000fe2000c721270 */
[----:B------:R-:W-:Y:S01]  /*6c680*/  ULDC UR7, c[0x0][0x228] ;  /* 0x00008a0000077ab9 */ /* 0x000fe20000000800 */
[----:B------:R-:W-:-:S02]  /*6c690*/  LOP3.LUT R11, R11, 0xbfffffff, RZ, 0xc0, !PT ;  /* 0xbfffffff0b0b7812 */ /* 0x000fc400078ec0ff */
[----:B------:R-:W-:Y:S02]  /*6c6a0*/  @P6 LOP3.LUT R26, R26, 0x8000000, RZ, 0xfc, !PT ;  /* 0x080000001a1a6812 */ /* 0x000fe400078efcff */
[----:B------:R-:W-:Y:S02]  /*6c6b0*/  LOP3.LUT P6, RZ, R13, 0x8000, RZ, 0xc0, !PT ;  /* 0x000080000dff7812 */ /* 0x000fe400078cc0ff */
[----:B------:R-:W-:Y:S02]  /*6c6c0*/  LOP3.LUT R10, R10, 0xfff7ffff, RZ, 0xc0, !PT ;  /* 0xfff7ffff0a0a7812 */ /* 0x000fe400078ec0ff */
[C---:B------:R-:W-:Y:S02]  /*6c6d0*/  ISETP.LT.AND P3, PT, R29.reuse, UR31, !P3 ;  /* 0x0000001f1d007c0c */ /* 0x040fe4000df61270 */
[C---:B------:R-:W-:Y:S02]  /*6c6e0*/  ISETP.LT.AND P2, PT, R29.reuse, UR30, !P2 ;  /* 0x0000001e1d007c0c */ /* 0x040fe4000d741270 */
[----:B------:R-:W-:-:S02]  /*6c6f0*/  ISETP.LT.AND P6, PT, R29, UR45, !P6 ;  /* 0x0000002d1d007c0c */ /* 0x000fc4000f7c1270 */
[----:B------:R-:W-:Y:S01]  /*6c700*/  LOP3.LUT P0, RZ, R13, 0x2, RZ, 0xc0, !PT ;  /* 0x000000020dff7812 */ /* 0x000fe2000780c0ff */
[----:B------:R-:W-:Y:S01]  /*6c710*/  ULDC UR31, c[0x0][0x228] ;  /* 0x00008a00001f7ab9 */ /* 0x000fe20000000800 */
[----:B------:R-:W-:Y:S01]  /*6c720*/  ULDC UR45, c[0x0][0x228] ;  /* 0x00008a00002d7ab9 */ /* 0x000fe20000000800 */
[----:B------:R-:W-:Y:S02]  /*6c730*/  LOP3.LUT R28, R28, 0xfffff7ff, RZ, 0xc0, !PT ;  /* 0xfffff7ff1c1c7812 */ /* 0x000fe400078ec0ff */
[----:B------:R-:W-:Y:S01]  /*6c740*/  @P1 LOP3.LUT R10, R10, 0x80000, RZ, 0xfc, !PT ;  /* 0x000800000a0a1812 */ /* 0x000fe200078efcff */
[----:B------:R-:W-:Y:S01]  /*6c750*/  ULDC UR34, c[0x0][0x228] ;  /* 0x00008a0000227ab9 */ /* 0x000fe20000000800 */
[----:B------:R-:W-:Y:S01]  /*6c760*/  ULDC UR46, c[0x0][0x228] ;  /* 0x00008a00002e7ab9 */ /* 0x000fe20000000800 */
[----:B------:R0:W-:Y:S01]  /*6c770*/  STL [R1+0x1f50], R0 ;  /* 0x001f500001007387 */ /* 0x0001e20000100800 */
[----:B------:R-:W-:Y:S01]  /*6c780*/  LOP3.LUT R10, R10, 0xfffeffff, RZ, 0xc0, !PT ;  /* 0xfffeffff0a0a7812 */ /* 0x000fe200078ec0ff */
[----:B------:R-:W-:Y:S01]  /*6c790*/  ULDC UR35, c[0x0][0x228] ;  /* 0x00008a0000237ab9 */ /* 0x000fe20000000800 */
[----:B------:R-:W-:-:S02]  /*6c7a0*/  ULDC UR30, c[0x0][0x228] ;  /* 0x00008a00001e7ab9 */ /* 0x000fc40000000800 */
[----:B------:R-:W-:Y:S02]  /*6c7b0*/  @P6 LOP3.LUT R10, R10, 0x10000, RZ, 0xfc, !PT ;  /* 0x000100000a0a6812 */ /* 0x000fe400078efcff */
[----:B------:R-:W-:-:S04]  /*6c7c0*/  LOP3.LUT P6, RZ, R26, 0x8000000, RZ, 0xc0, !PT ;  /* 0x080000001aff7812 */ /* 0x000fc800078cc0ff */
[C---:B------:R-:W-:Y:S02]  /*6c7d0*/  ISETP.LT.AND P6, PT, R29.reuse, UR44, !P6 ;  /* 0x0000002c1d007c0c */ /* 0x040fe4000f7c1270 */
[----:B------:R-:W-:Y:S02]  /*6c7e0*/  LOP3.LUT R10, R10, 0xffffdfff, RZ, 0xc0, !PT ;  /* 0xffffdfff0a0a7812 */ /* 0x000fe400078ec0ff */
[----:B------:R-:W-:Y:S02]  /*6c7f0*/  ISETP.LT.AND P0, PT, R29, UR29, !P0 ;  /* 0x0000001d1d007c0c */ /* 0x000fe4000c701270 */
[----:B------:R-:W-:Y:S01]  /*6c800*/  LOP3.LUT P1, RZ, R13, 0x1, RZ, 0xc0, !PT ;  /* 0x000000010dff7812 */ /* 0x000fe2000782c0ff */
[----:B------:R-:W-:Y:S01]  /*6c810*/  STL [R1+0x1f54], R2 ;  /* 0x001f540201007387 */ /* 0x000fe20000100800 */
[----:B------:R-:W-:Y:S01]  /*6c820*/  ULDC UR29, c[0x0][0x228] ;  /* 0x00008a00001d7ab9 */ /* 0x000fe20000000800 */
[----:B------:R-:W-:-:S04]  /*6c830*/  ULDC UR44, c[0x0][0x228] ;  /* 0x00008a00002c7ab9 */ /* 0x000fc80000000800 */
[----:B------:R-:W-:Y:S02]  /*6c840*/  @P6 LOP3.LUT R10, R10, 0x2000, RZ, 0xfc, !PT ;  /* 0x000020000a0a6812 */ /* 0x000fe400078efcff */
[----:B------:R-:W-:-:S04]  /*6c850*/  LOP3.LUT P6, RZ, R26, 0x4000000, RZ, 0xc0, !PT ;  /* 0x040000001aff7812 */ /* 0x000fc800078cc0ff */
[C---:B------:R-:W-:Y:S02]  /*6c860*/  ISETP.LT.AND P6, PT, R29.reuse, UR43, !P6 ;  /* 0x0000002b1d007c0c */ /* 0x040fe4000f7c1270 */
[----:B------:R-:W-:Y:S02]  /*6c870*/  LOP3.LUT R10, R10, 0xfffffbff, RZ, 0xc0, !PT ;  /* 0xfffffbff0a0a7812 */ /* 0x000fe400078ec0ff */
[----:B------:R-:W-:Y:S01]  /*6c880*/  ISETP.LT.AND P1, PT, R29, UR28, !P1 ;  /* 0x0000001c1d007c0c */ /* 0x000fe2000cf21270 */
[----:B------:R-:W-:Y:S01]  /*6c890*/  ULDC UR28, c[0x0][0x228] ;  /* 0x00008a00001c7ab9 */ /* 0x000fe20000000800 */
[----:B------:R-:W-:Y:S01]  /*6c8a0*/  STL [R1+0x1f58], R3 ;  /* 0x001f580301007387 */ /* 0x000fe20000100800 */
[----:B------:R-:W-:-:S06]  /*6c8b0*/  ULDC UR43, c[0x0][0x228] ;  /* 0x00008a00002b7ab9 */ /* 0x000fcc0000000800 */
[----:B------:R-:W-:Y:S02]  /*6c8c0*/  @P6 LOP3.LUT R10, R10, 0x400, RZ, 0xfc, !PT ;  /* 0x000004000a0a6812 */ /* 0x000fe400078efcff */
[----:B------:R-:W-:-:S04]  /*6c8d0*/  LOP3.LUT P6, RZ, R26, 0x2000000, RZ, 0xc0, !PT ;  /* 0x020000001aff7812 */ /* 0x000fc800078cc0ff */
[----:B------:R-:W-:Y:S02]  /*6c8e0*/  ISETP.LT.AND P6, PT, R29, UR42, !P6 ;  /* 0x0000002a1d007c0c */ /* 0x000fe4000f7c1270 */
[----:B------:R-:W-:Y:S01]  /*6c8f0*/  LOP3.LUT R10, R10, 0xffffff7f, RZ, 0xc0, !PT ;  /* 0xffffff7f0a0a7812 */ /* 0x000fe200078ec0ff */
[----:B------:R-:W-:-:S10]  /*6c900*/  ULDC UR42, c[0x0][0x228] ;  /* 0x00008a00002a7ab9 */ /* 0x000fd40000000800 */
        /* <DEDUP_REMOVED lines=9> */
[----:B------:R-:W-:Y:S01]  /*6c9a0*/  STL.64 [R1+0x1f48], R6 ;  /* 0x001f480601007387 */ /* 0x000fe20000100a00 */
[----:B------:R-:W-:-:S09]  /*6c9b0*/  ULDC UR40, c[0x0][0x228] ;  /* 0x00008a0000287ab9 */ /* 0x000fd20000000800 */
        /* <DEDUP_REMOVED lines=20> */
[----:B------:R-:W-:Y:S01]  /*6cb00*/  STL [R1+0x1f5c], R8 ;  /* 0x001f5c0801007387 */ /* 0x000fe20000100800 */
[----:B------:R-:W-:-:S09]  /*6cb10*/  ULDC UR36, c[0x0][0x228] ;  /* 0x00008a0000247ab9 */ /* 0x000fd20000000800 */
[----:B------:R-:W-:-:S04]  /*6cb20*/  @P6 LOP3.LUT R12, R12, 0x200000, RZ, 0xfc, !PT ;  /* 0x002000000c0c6812 */ /* 0x000fc800078efcff */
[----:B------:R-:W-:-:S04]  /*6cb30*/  LOP3.LUT R12, R12, 0xfffbffff, RZ, 0xc0, !PT ;  /* 0xfffbffff0c0c7812 */ /* 0x000fc800078ec0ff */
        /* <DEDUP_REMOVED lines=8> */
[----:B------:R-:W-:Y:S02]  /*6cbc0*/  @P0 LOP3.LUT R12, R12, 0x40, RZ, 0xfc, !PT ;  /* 0x000000400c0c0812 */ /* 0x000fe400078efcff */
[----:B------:R-:W-:Y:S02]  /*6cbd0*/  LOP3.LUT P0, RZ, R26, 0x2000, RZ, 0xc0, !PT ;  /* 0x000020001aff7812 */ /* 0x000fe4000780c0ff */
[----:B------:R-:W-:-:S04]  /*6cbe0*/  LOP3.LUT R12, R12, 0xfffffff7, RZ, 0xc0, !PT ;  /* 0xfffffff70c0c7812 */ /* 0x000fc800078ec0ff */
[----:B------:R-:W-:Y:S02]  /*6cbf0*/  @P1 LOP3.LUT R12, R12, 0x8, RZ, 0xfc, !PT ;  /* 0x000000080c0c1812 */ /* 0x000fe400078efcff */
[----:B------:R-:W-:Y:S02]  /*6cc00*/  ISETP.LT.AND P1, PT, R29, UR27, !P0 ;  /* 0x0000001b1d007c0c */ /* 0x000fe4000c721270 */
[C---:B------:R-:W-:Y:S02]  /*6cc10*/  LOP3.LUT P6, RZ, R26.reuse, 0x40000, RZ, 0xc0, !PT ;  /* 0x000400001aff7812 */ /* 0x040fe400078cc0ff */
[----:B------:R-:W-:Y:S02]  /*6cc20*/  LOP3.LUT P5, RZ, R26, 0x20000, RZ, 0xc0, !PT ;  /* 0x000200001aff7812 */ /* 0x000fe400078ac0ff */
[----:B------:R-:W-:Y:S02]  /*6cc30*/  LOP3.LUT R12, R12, 0xfffffffe, RZ, 0xc0, !PT ;  /* 0xfffffffe0c0c7812 */ /* 0x000fe400078ec0ff */
[----:B------:R-:W-:-:S02]  /*6cc40*/  LOP3.LUT P4, RZ, R26, 0x10000, RZ, 0xc0, !PT ;  /* 0x000100001aff7812 */ /* 0x000fc4000788c0ff */
[----:B------:R-:W-:Y:S02]  /*6cc50*/  @P0 LOP3.LUT R27, R27, 0x1000, RZ, 0xfc, !PT ;  /* 0x000010001b1b0812 */ /* 0x000fe400078efcff */
[C---:B------:R-:W-:Y:S02]  /*6cc60*/  LOP3.LUT P3, RZ, R26.reuse, 0x8000, RZ, 0xc0, !PT ;  /* 0x000080001aff7812 */ /* 0x040fe4000786c0ff */
[----:B------:R-:W-:Y:S01]  /*6cc70*/  LOP3.LUT P2, RZ, R26, 0x4000, RZ, 0xc0, !PT ;  /* 0x000040001aff7812 */ /* 0x000fe2000784c0ff */
[----:B------:R-:W-:Y:S01]  /*6cc80*/  ULDC UR27, c[0x0][0x228] ;  /* 0x00008a00001b7ab9 */ /* 0x000fe20000000800 */
[----:B------:R-:W-:Y:S02]  /*6cc90*/  @P1 LOP3.LUT R12, R12, 0x1, RZ, 0xfc, !PT ;  /* 0x000000010c0c1812 */ /* 0x000fe400078efcff */
[----:B------:R-:W-:Y:S02]  /*6cca0*/  LOP3.LUT P1, RZ, R26, 0x1000, RZ, 0xc0, !PT ;  /* 0x000010001aff7812 */ /* 0x000fe4000782c0ff */
[----:B------:R-:W-:-:S02]  /*6ccb0*/  LOP3.LUT R27, R27, 0xfffff7ff, RZ, 0xc0, !PT ;  /* 0xfffff7ff1b1b7812 */ /* 0x000fc400078ec0ff */
[----:B------:R-:W-:Y:S02]  /*6ccc0*/  ISETP.LT.AND P0, PT, R29, UR26, !P1 ;  /* 0x0000001a1d007c0c */ /* 0x000fe4000cf01270 */
[----:B------:R-:W-:Y:S02]  /*6ccd0*/  LOP3.LUT R26, R26, 0xfffffbff, RZ, 0xc0, !PT ;  /* 0xfffffbff1a1a7812 */ /* 0x000fe400078ec0ff */
[----:B------:R-:W-:Y:S01]  /*6cce0*/  LOP3.LUT R12, R12, 0xdfffffff, RZ, 0xc0, !PT ;  /* 0xdfffffff0c0c7812 */ /* 0x000fe200078ec0ff */
[----:B------:R1:W-:Y:S01]  /*6ccf0*/  STL [R1+0x1f60], R9 ;  /* 0x001f600901007387 */ /* 0x0003e20000100800 */
[----:B------:R-:W-:-:S03]  /*6cd00*/  ULDC UR26, c[0x0][0x228] ;  /* 0x00008a00001a7ab9 */ /* 0x000fc60000000800 */
[----:B------:R-:W-:Y:S02]  /*6cd10*/  @P1 LOP3.LUT R27, R27, 0x800, RZ, 0xfc, !PT ;  /* 0x000008001b1b1812 */ /* 0x000fe400078efcff */
[----:B------:R-:W-:Y:S02]  /*6cd20*/  LOP3.LUT P1, RZ, R17, 0x10000000, RZ, 0xc0, !PT ;  /* 0x1000000011ff7812 */ /* 0x000fe4000782c0ff */
[----:B------:R-:W-:Y:S02]  /*6cd30*/  @P0 LOP3.LUT R14, R14, 0x20000000, RZ, 0xfc, !PT ;  /* 0x200000000e0e0812 */ /* 0x000fe400078efcff */
[----:B------:R-:W-:Y:S02]  /*6cd40*/  ISETP.LT.AND P0, PT, R29, UR25, !P2 ;  /* 0x000000191d007c0c */ /* 0x000fe4000d701270 */
[----:B------:R-:W-:Y:S01]  /*6cd50*/  LOP3.LUT R27, R27, 0xffffdfff, RZ, 0xc0, !PT ;  /* 0xffffdfff1b1b7812 */ /* 0x000fe200078ec0ff */
[----:B------:R-:W-:-:S06]  /*6cd60*/  ULDC UR25, c[0x0][0x228] ;  /* 0x00008a0000197ab9 */ /* 0x000fcc0000000800 */
[----:B------:R-:W-:Y:S02]  /*6cd70*/  @P1 LOP3.LUT R26, R26, 0x400, RZ, 0xfc, !PT ;  /* 0x000004001a1a1812 */ /* 0x000fe400078efcff */
[----:B------:R-:W-:Y:S02]  /*6cd80*/  LOP3.LUT P1, RZ, R17, 0x400000, RZ, 0xc0, !PT ;  /* 0x0040000011ff7812 */ /* 0x000fe4000782c0ff */
[----:B------:R-:W-:Y:S02]  /*6cd90*/  LOP3.LUT R26, R26, 0xfffff7ff, RZ, 0xc0, !PT ;  /* 0xfffff7ff1a1a7812 */ /* 0x000fe400078ec0ff */
[----:B------:R-:W-:-:S09]  /*6cda0*/  LOP3.LUT R14, R14, 0xfbffffff, RZ, 0xc0, !PT ;  /* 0xfbffffff0e0e7812 */ /* 0x000fd200078ec0ff */
[----:B------:R-:W-:Y:S02]  /*6cdb0*/  @P1 LOP3.LUT R26, R26, 0x800, RZ, 0xfc, !PT ;  /* 0x000008001a1a1812 */ /* 0x000fe400078efcff */
[----:B------:R-:W-:Y:S02]  /*6cdc0*/  ISETP.LT.AND P1, PT, R29, UR24, !P3 ;  /* 0x000000181d007c0c */ /* 0x000fe4000df21270 */
[----:B------:R-:W-:Y:S02]  /*6cdd0*/  @P0 LOP3.LUT R14, R14, 0x4000000, RZ, 0xfc, !PT ;  /* 0x040000000e0e0812 */ /* 0x000fe400078efcff */
[----:B------:R-:W-:Y:S01]  /*6cde0*/  @P2 LOP3.LUT R27, R27, 0x2000, RZ, 0xfc, !PT ;  /* 0x000020001b1b2812 */ /* 0x000fe200078efcff */
[----:B------:R-:W-:Y:S01]  /*6cdf0*/  ULDC UR24, c[0x0][0x228] ;  /* 0x00008a0000187ab9 */ /* 0x000fe20000000800 */
[----:B------:R-:W-:-:S07]  /*6ce00*/  LOP3.LUT R14, R14, 0xff7fffff, RZ, 0xc0, !PT ;  /* 0xff7fffff0e0e7812 */ /* 0x000fce00078ec0ff */
[----:B------:R-:W-:Y:S02]  /*6ce10*/  @P1 LOP3.LUT R14, R14, 0x800000, RZ, 0xfc, !PT ;  /* 0x008000000e0e1812 */ /* 0x000fe400078efcff */
[----:B------:R-:W-:Y:S02]  /*6ce20*/  ISETP.LT.AND P1, PT, R29, UR23, !P4 ;  /* 0x000000171d007c0c */ /* 0x000fe4000e721270 */
[----:B------:R-:W-:Y:S02]  /*6ce30*/  LOP3.LUT R27, R27, 0xffffbfff, RZ, 0xc0, !PT ;  /* 0xffffbfff1b1b7812 */ /* 0x000fe400078ec0ff */
[C---:B------:R-:W-:Y:S02]  /*6ce40*/  LOP3.LUT P2, RZ, R17.reuse, 0x8000000, RZ, 0xc0, !PT ;  /* 0x0800000011ff7812 */ /* 0x040fe4000784c0ff */
[----:B------:R-:W-:Y:S02]  /*6ce50*/  LOP3.LUT R14, R14, 0xffefffff, RZ, 0xc0, !PT ;  /* 0xffefffff0e0e7812 */ /* 0x000fe400078ec0ff */
[----:B------:R-:W-:Y:S01]  /*6ce60*/  LOP3.LUT P0, RZ, R17, 0x20000000, RZ, 0xc0, !PT ;  /* 0x2000000011ff7812 */ /* 0x000fe2000780c0ff */
[----:B------:R-:W-:-:S04]  /*6ce70*/  ULDC UR23, c[0x0][0x228] ;  /* 0x00008a0000177ab9 */ /* 0x000fc80000000800 */
[----:B------:R-:W-:Y:S02]  /*6ce80*/  @P1 LOP3.LUT R14, R14, 0x100000, RZ, 0xfc, !PT ;  /* 0x001000000e0e1812 */ /* 0x000fe400078efcff */
[----:B------:R-:W-:Y:S02]  /*6ce90*/  ISETP.LT.AND P1, PT, R29, UR22, !P5 ;  /* 0x000000161d007c0c */ /* 0x000fe4000ef21270 */
[----:B------:R-:W-:Y:S02]  /*6cea0*/  @P3 LOP3.LUT R27, R27, 0x4000, RZ, 0xfc, !PT ;  /* 0x000040001b1b3812 */ /* 0x000fe400078efcff */
[----:B------:R-:W-:Y:S02]  /*6ceb0*/  ISETP.LT.AND P2, PT, R29, UR15, !P2 ;  /* 0x0000000f1d007c0c */ /* 0x000fe4000d741270 */
[----:B------:R-:W-:Y:S02]  /*6cec0*/  LOP3.LUT R14, R14, 0xfffdffff, RZ, 0xc0, !PT ;  /* 0xfffdffff0e0e7812 */ /* 0x000fe400078ec0ff */
[----:B------:R-:W-:-:S02]  /*6ced0*/  LOP3.LUT P3, RZ, R17, 0x4000000, RZ, 0xc0, !PT ;  /* 0x0400000011ff7812 */ /* 0x000fc4000786c0ff */
[----:B------:R-:W-:Y:S02]  /*6cee0*/  LOP3.LUT R27, R27, 0xffff7fff, RZ, 0xc0, !PT ;  /* 0xffff7fff1b1b7812 */ /* 0x000fe400078ec0ff */
[C---:B------:R-:W-:Y:S01]  /*6cef0*/  ISETP.LT.AND P0, PT, R29.reuse, UR13, !P0 ;  /* 0x0000000d1d007c0c */ /* 0x040fe2000c701270 */
[----:B------:R-:W-:Y:S01]  /*6cf00*/  ULDC UR15, c[0x0][0x228] ;  /* 0x00008a00000f7ab9 */ /* 0x000fe20000000800 */
[----:B------:R-:W-:Y:S01]  /*6cf10*/  ULDC UR22, c[0x0][0x228] ;  /* 0x00008a0000167ab9 */ /* 0x000fe20000000800 */
[----:B------:R-:W-:Y:S02]  /*6cf20*/  @P1 LOP3.LUT R14, R14, 0x20000, RZ, 0xfc, !PT ;  /* 0x000200000e0e1812 */ /* 0x000fe400078efcff */
[----:B------:R-:W-:Y:S02]  /*6cf30*/  ISETP.LT.AND P1, PT, R29, UR21, !P6 ;  /* 0x000000151d007c0c */ /* 0x000fe4000f721270 */
[----:B------:R-:W-:Y:S02]  /*6cf40*/  @P4 LOP3.LUT R27, R27, 0x8000, RZ, 0xfc, !PT ;  /* 0x000080001b1b4812 */ /* 0x000fe400078efcff */
[----:B------:R-:W-:-:S02]  /*6cf50*/  ISETP.LT.AND P3, PT, R29, UR16, !P3 ;  /* 0x000000101d007c0c */ /* 0x000fc4000df61270 */
[----:B------:R-:W-:Y:S02]  /*6cf60*/  LOP3.LUT R14, R14, 0xffffbfff, RZ, 0xc0, !PT ;  /* 0xffffbfff0e0e7812 */ /* 0x000fe400078ec0ff */
[----:B------:R-:W-:Y:S02]  /*6cf70*/  LOP3.LUT P4, RZ, R17, 0x2000000, RZ, 0xc0, !PT ;  /* 0x0200000011ff7812 */ /* 0x000fe4000788c0ff */
[----:B------:R-:W-:Y:S01]  /*6cf80*/  LOP3.LUT R27, R27, 0xfffeffff, RZ, 0xc0, !PT ;  /* 0xfffeffff1b1b7812 */ /* 0x000fe200078ec0ff */
[----:B------:R-:W-:Y:S01]  /*6cf90*/  ULDC UR16, c[0x0][0x228] ;  /* 0x00008a0000107ab9 */ /* 0x000fe20000000800 */
[----:B------:R-:W-:Y:S01]  /*6cfa0*/  ULDC UR13, c[0x0][0x228] ;  /* 0x00008a00000d7ab9 */ /* 0x000fe20000000800 */
[----:B------:R-:W-:Y:S01]  /*6cfb0*/  ULDC UR21, c[0x0][0x228] ;  /* 0x00008a0000157ab9 */ /* 0x000fe20000000800 */
[----:B------:R-:W-:Y:S02]  /*6cfc0*/  @P5 LOP3.LUT R27, R27, 0x10000, RZ, 0xfc, !PT ;  /* 0x000100001b1b5812 */ /* 0x000fe400078efcff */
[----:B------:R-:W-:-:S02]  /*6cfd0*/  @P1 LOP3.LUT R14, R14, 0x4000, RZ, 0xfc, !PT ;  /* 0x000040000e0e1812 */ /* 0x000fc400078efcff */
[----:B------:R-:W-:Y:S02]  /*6cfe0*/  LOP3.LUT P1, RZ, R26, 0x800, RZ, 0xc0, !PT ;  /* 0x000008001aff7812 */ /* 0x000fe4000782c0ff */
[----:B------:R-:W-:Y:S02]  /*6cff0*/  LOP3.LUT R27, R27, 0xfffdffff, RZ, 0xc0, !PT ;  /* 0xfffdffff1b1b7812 */ /* 0x000fe400078ec0ff */
[----:B------:R-:W-:Y:S02]  /*6d000*/  ISETP.LT.AND P1, PT, R29, UR20, !P1 ;  /* 0x000000141d007c0c */ /* 0x000fe4000cf21270 */
[----:B------:R-:W-:Y:S02]  /*6d010*/  @P6 LOP3.LUT R27, R27, 0x20000, RZ, 0xfc, !PT ;  /* 0x000200001b1b6812 */ /* 0x000fe400078efcff */
[----:B------:R-:W-:Y:S02]  /*6d020*/  LOP3.LUT P6, RZ, R17, 0x800000, RZ, 0xc0, !PT ;  /* 0x0080000011ff7812 */ /* 0x000fe400078cc0ff */
[----:B------:R-:W-:-:S02]  /*6d030*/  LOP3.LUT R14, R14, 0xfffff7ff, RZ, 0xc0, !PT ;  /* 0xfffff7ff0e0e7812 */ /* 0x000fc400078ec0ff */
[----:B------:R-:W-:Y:S02]  /*6d040*/  @P3 LOP3.LUT R15, R15, 0x80000000, RZ, 0xfc, !PT ;  /* 0x800000000f0f3812 */ /* 0x000fe400078efcff */
[----:B------:R-:W-:Y:S02]  /*6d050*/  LOP3.LUT P5, RZ, R17, 0x1000000, RZ, 0xc0, !PT ;  /* 0x0100000011ff7812 */ /* 0x000fe400078ac0ff */
[C---:B------:R-:W-:Y:S02]  /*6d060*/  ISETP.LT.AND P6, PT, R29.reuse, UR19, !P6 ;  /* 0x000000131d007c0c */ /* 0x040fe4000f7c1270 */
[----:B------:R-:W-:Y:S01]  /*6d070*/  ISETP.LT.AND P4, PT, R29, UR17, !P4 ;  /* 0x000000111d007c0c */ /* 0x000fe2000e781270 */
[----:B------:R-:W-:Y:S01]  /*6d080*/  ULDC UR20, c[0x0][0x228] ;  /* 0x00008a0000147ab9 */ /* 0x000fe20000000800 */
[----:B------:R-:W-:Y:S02]  /*6d090*/  @P1 LOP3.LUT R14, R14, 0x800, RZ, 0xfc, !PT ;  /* 0x000008000e0e1812 */ /* 0x000fe400078efcff */
[----:B------:R-:W-:-:S02]  /*6d0a0*/  LOP3.LUT R27, R27, 0xf7ffffff, RZ, 0xc0, !PT ;  /* 0xf7ffffff1b1b7812 */ /* 0x000fc400078ec0ff */
[----:B------:R-:W-:Y:S02]  /*6d0b0*/  LOP3.LUT R15, R15, 0xefffffff, RZ, 0xc0, !PT ;  /* 0xefffffff0f0f7812 */ /* 0x000fe400078ec0ff */
[----:B------:R-:W-:Y:S02]  /*6d0c0*/  ISETP.LT.AND P5, PT, R29, UR18, !P5 ;  /* 0x000000121d007c0c */ /* 0x000fe4000efa1270 */
[----:B------:R-:W-:Y:S02]  /*6d0d0*/  LOP3.LUT R14, R14, 0xfffffeff, RZ, 0xc0, !PT ;  /* 0xfffffeff0e0e7812 */ /* 0x000fe400078ec0ff */
[----:B------:R-:W-:Y:S02]  /*6d0e0*/  LOP3.LUT P1, RZ, R26, 0x400, RZ, 0xc0, !PT ;  /* 0x000004001aff7812 */ /* 0x000fe4000782c0ff */
[----:B------:R-:W-:Y:S02]  /*6d0f0*/  @P2 LOP3.LUT R15, R15, 0x10000000, RZ, 0xfc, !PT ;  /* 0x100000000f0f2812 */ /* 0x000fe400078efcff */
[----:B------:R-:W-:-:S02]  /*6d100*/  LOP3.LUT P3, RZ, R16, 0x10000, RZ, 0xc0, !PT ;  /* 0x0001000010ff7812 */ /* 0x000fc4000786c0ff */
[----:B------:R-:W-:Y:S02]  /*6d110*/  @P6 LOP3.LUT R14, R14, 0x100, RZ, 0xfc, !PT ;  /* 0x000001000e0e6812 */ /* 0x000fe400078efcff */
[----:B------:R-:W-:Y:S01]  /*6d120*/  LOP3.LUT P6, RZ, R16, 0x2000, RZ, 0xc0, !PT ;  /* 0x0000200010ff7812 */ /* 0x000fe200078cc0ff */
[----:B------:R-:W-:Y:S01]  /*6d130*/  ULDC UR19, c[0x0][0x228] ;  /* 0x00008a0000137ab9 */ /* 0x000fe20000000800 */
[----:B------:R-:W-:Y:S01]  /*6d140*/  ULDC UR17, c[0x0][0x228] ;  /* 0x00008a0000117ab9 */ /* 0x000fe20000000800 */
[----:B------:R-:W-:-:S10]  /*6d150*/  ULDC UR18, c[0x0][0x228] ;  /* 0x00008a0000127ab9 */ /* 0x000fd40000000800 */
[----:B------:R-:W-:Y:S02]  /*6d160*/  @P6 LOP3.LUT R27, R27, 0x8000000, RZ, 0xfc, !PT ;  /* 0x080000001b1b6812 */ /* 0x000fe400078efcff */
[----:B------:R-:W-:Y:S02]  /*6d170*/  LOP3.LUT P6, RZ, R16, 0x1000, RZ, 0xc0, !PT ;  /* 0x0000100010ff7812 */ /* 0x000fe400078cc0ff */
[----:B------:R-:W-:-:S11]  /*6d180*/  LOP3.LUT R27, R27, 0xefffffff, RZ, 0xc0, !PT ;  /* 0xefffffff1b1b7812 */ /* 0x000fd600078ec0ff */
        /* <DEDUP_REMOVED lines=35> */
[----:B------:R-:W-:Y:S02]  /*6d3c0*/  LOP3.LUT R26, R26, 0xfffffeff, RZ, 0xc0, !PT ;  /* 0xfffffeff1a1a7812 */ /* 0x000fe400078ec0ff */
[----:B------:R-:W-:Y:S02]  /*6d3d0*/  ISETP.LT.AND P1, PT, R29, UR14, !P1 ;  /* 0x0000000e1d007c0c */ /* 0x000fe4000cf21270 */
[----:B------:R-:W-:Y:S02]  /*6d3e0*/  LOP3.LUT R15, R15, 0xfdffffff, RZ, 0xc0, !PT ;  /* 0xfdffffff0f0f7812 */ /* 0x000fe400078ec0ff */
[----:B------:R-:W-:-:S02]  /*6d3f0*/  LOP3.LUT R14, R14, 0xffffffdf, RZ, 0xc0, !PT ;  /* 0xffffffdf0e0e7812 */ /* 0x000fc400078ec0ff */
[----:B------:R-:W-:Y:S01]  /*6d400*/  LOP3.LUT P2, RZ, R16, 0x20000, RZ, 0xc0, !PT ;  /* 0x0002000010ff7812 */ /* 0x000fe2000784c0ff */
[----:B------:R-:W-:Y:S02]  /*6d410*/  ULDC UR14, c[0x0][0x228] ;  /* 0x00008a00000e7ab9 */ /* 0x000fe40000000800 */
[----:B------:R-:W-:Y:S02]  /*6d420*/  @P6 LOP3.LUT R26, R26, 0x100, RZ, 0xfc, !PT ;  /* 0x000001001a1a6812 */ /* 0x000fe400078efcff */
[----:B------:R-:W-:Y:S02]  /*6d430*/  LOP3.LUT P6, RZ, R17, 0x80000000, RZ, 0xc0, !PT ;  /* 0x8000000011ff7812 */ /* 0x000fe400078cc0ff */
[----:B------:R-:W-:Y:S02]  /*6d440*/  LOP3.LUT R26, R26, 0xfffffdff, RZ, 0xc0, !PT ;  /* 0xfffffdff1a1a7812 */ /* 0x000fe400078ec0ff */
[----:B------:R-:W-:-:S09]  /*6d450*/  @P1 LOP3.LUT R15, R15, 0x2000000, RZ, 0xfc, !PT ;  /* 0x020000000f0f1812 */ /* 0x000fd200078efcff */
[----:B------:R-:W-:Y:S02]  /*6d460*/  @P6 LOP3.LUT R26, R26, 0x200, RZ, 0xfc, !PT ;  /* 0x000002001a1a6812 */ /* 0x000fe400078efcff */
[----:B------:R-:W-:Y:S02]  /*6d470*/  LOP3.LUT P6, RZ, R17, 0x40000000, RZ, 0xc0, !PT ;  /* 0x4000000011ff7812 */ /* 0x000fe400078cc0ff */
[----:B------:R-:W-:Y:S02]  /*6d480*/  LOP3.LUT R15, R15, 0xffbfffff, RZ, 0xc0, !PT ;  /* 0xffbfffff0f0f7812 */ /* 0x000fe400078ec0ff */
[----:B------:R-:W-:Y:S02]  /*6d490*/  ISETP.LT.AND P6, PT, R29, UR12, !P6 ;  /* 0x0000000c1d007c0c */ /* 0x000fe4000f7c1270 */
[----:B------:R-:W-:Y:S02]  /*6d4a0*/  @P0 LOP3.LUT R15, R15, 0x400000, RZ, 0xfc, !PT ;  /* 0x004000000f0f0812 */ /* 0x000fe400078efcff */
[----:B------:R-:W-:-:S02]  /*6d4b0*/  @P5 LOP3.LUT R14, R14, 0x20, RZ, 0xfc, !PT ;  /* 0x000000200e0e5812 */ /* 0x000fc400078efcff */
[----:B------:R-:W-:Y:S02]  /*6d4c0*/  LOP3.LUT P1, RZ, R16, 0x40000, RZ, 0xc0, !PT ;  /* 0x0004000010ff7812 */ /* 0x000fe4000782c0ff */
[----:B------:R-:W-:Y:S02]  /*6d4d0*/  LOP3.LUT R17, R17, 0xfff7ffff, RZ, 0xc0, !PT ;  /* 0xfff7ffff11117812 */ /* 0x000fe400078ec0ff */
[----:B------:R-:W-:Y:S01]  /*6d4e0*/  LOP3.LUT R15, R15, 0xfff7ffff, RZ, 0xc0, !PT ;  /* 0xfff7ffff0f0f7812 */ /* 0x000fe200078ec0ff */
[----:B------:R-:W-:-:S03]  /*6d4f0*/  ULDC UR12, c[0x0][0x228] ;  /* 0x00008a00000c7ab9 */ /* 0x000fc60000000800 */
[----:B------:R-:W-:Y:S02]  /*6d500*/  @P6 LOP3.LUT R15, R15, 0x80000, RZ, 0xfc, !PT ;  /* 0x000800000f0f6812 */ /* 0x000fe400078efcff */
[----:B------:R-:W-:-:S04]  /*6d510*/  LOP3.LUT P6, RZ, R26, 0x200, RZ, 0xc0, !PT ;  /* 0x000002001aff7812 */ /* 0x000fc800078cc0ff */
[----:B------:R-:W-:Y:S02]  /*6d520*/  ISETP.LT.AND P6, PT, R29, UR11, !P6 ;  /* 0x0000000b1d007c0c */ /* 0x000fe4000f7c1270 */
[----:B------:R-:W-:Y:S02]  /*6d530*/  LOP3.LUT R15, R15, 0xfffeffff, RZ, 0xc0, !PT ;  /* 0xfffeffff0f0f7812 */ /* 0x000fe400078ec0ff */
[----:B------:R-:W-:Y:S02]  /*6d540*/  LOP3.LUT R14, R14, 0xfffffffb, RZ, 0xc0, !PT ;  /* 0xfffffffb0e0e7812 */ /* 0x000fe400078ec0ff */
[C---:B------:R-:W-:Y:S02]  /*6d550*/  LOP3.LUT P5, RZ, R16.reuse, 0x4000, RZ, 0xc0, !PT ;  /* 0x0000400010ff7812 */ /* 0x040fe400078ac0ff */
[----:B------:R-:W-:Y:S01]  /*6d560*/  LOP3.LUT P0, RZ, R16, 0x80000, RZ, 0xc0, !PT ;  /* 0x0008000010ff7812 */ /* 0x000fe2000780c0ff */
[----:B------:R-:W-:-:S04]  /*6d570*/  ULDC UR11, c[0x0][0x228] ;  /* 0x00008a00000b7ab9 */ /* 0x000fc80000000800 */
[----:B------:R-:W-:Y:S02]  /*6d580*/  @P6 LOP3.LUT R15, R15, 0x10000, RZ, 0xfc, !PT ;  /* 0x000100000f0f6812 */ /* 0x000fe400078efcff */
[----:B------:R-:W-:-:S04]  /*6d590*/  LOP3.LUT P6, RZ, R26, 0x100, RZ, 0xc0, !PT ;  /* 0x000001001aff7812 */ /* 0x000fc800078cc0ff */
[----:B------:R-:W-:Y:S02]  /*6d5a0*/  ISETP.LT.AND P6, PT, R29, UR10, !P6 ;  /* 0x0000000a1d007c0c */ /* 0x000fe4000f7c1270 */
[----:B------:R-:W-:Y:S02]  /*6d5b0*/  LOP3.LUT R15, R15, 0xffffdfff, RZ, 0xc0, !PT ;  /* 0xffffdfff0f0f7812 */ /* 0x000fe400078ec0ff */
[----:B------:R-:W-:Y:S02]  /*6d5c0*/  @P4 LOP3.LUT R14, R14, 0x4, RZ, 0xfc, !PT ;  /* 0x000000040e0e4812 */ /* 0x000fe400078efcff */
[----:B------:R-:W-:Y:S01]  /*6d5d0*/  ISETP.LT.AND P1, PT, R29, UR53, !P1 ;  /* 0x000000351d007c0c */ /* 0x000fe2000cf21270 */
[----:B------:R-:W-:-:S06]  /*6d5e0*/  ULDC UR10, c[0x0][0x228] ;  /* 0x00008a00000a7ab9 */ /* 0x000fcc0000000800 */
[----:B------:R-:W-:Y:S02]  /*6d5f0*/  @P6 LOP3.LUT R15, R15, 0x2000, RZ, 0xfc, !PT ;  /* 0x000020000f0f6812 */ /* 0x000fe400078efcff */
[----:B------:R-:W-:-:S04]  /*6d600*/  LOP3.LUT P6, RZ, R26, 0x80, RZ, 0xc0, !PT ;  /* 0x000000801aff7812 */ /* 0x000fc800078cc0ff */
[----:B------:R-:W-:Y:S02]  /*6d610*/  ISETP.LT.AND P6, PT, R29, UR9, !P6 ;  /* 0x000000091d007c0c */ /* 0x000fe4000f7c1270 */
[----:B------:R-:W-:Y:S02]  /*6d620*/  LOP3.LUT R15, R15, 0xfffffbff, RZ, 0xc0, !PT ;  /* 0xfffffbff0f0f7812 */ /* 0x000fe400078ec0ff */
[----:B------:R-:W-:Y:S02]  /*6d630*/  LOP3.LUT P4, RZ, R16, 0x8000, RZ, 0xc0, !PT ;  /* 0x0000800010ff7812 */ /* 0x000fe4000788c0ff */
[----:B------:R-:W-:Y:S01]  /*6d640*/  LOP3.LUT R14, R14, 0x7fffffff, RZ, 0xc0, !PT ;  /* 0x7fffffff0e0e7812 */ /* 0x000fe200078ec0ff */
[----:B------:R-:W-:-:S06]  /*6d650*/  ULDC UR9, c[0x0][0x228] ;  /* 0x00008a0000097ab9 */ /* 0x000fcc0000000800 */
[----:B------:R-:W-:Y:S02]  /*6d660*/  @P6 LOP3.LUT R15, R15, 0x400, RZ, 0xfc, !PT ;  /* 0x000004000f0f6812 */ /* 0x000fe400078efcff */
[----:B------:R-:W-:-:S04]  /*6d670*/  LOP3.LUT P6, RZ, R26, 0x40, RZ, 0xc0, !PT ;  /* 0x000000401aff7812 */ /* 0x000fc800078cc0ff */
[----:B------:R-:W-:Y:S02]  /*6d680*/  ISETP.LT.AND P6, PT, R29, UR8, !P6 ;  /* 0x000000081d007c0c */ /* 0x000fe4000f7c1270 */
[----:B------:R-:W-:Y:S02]  /*6d690*/  LOP3.LUT R15, R15, 0xffffff7f, RZ, 0xc0, !PT ;  /* 0xffffff7f0f0f7812 */ /* 0x000fe400078ec0ff */
[----:B------:R-:W-:Y:S01]  /*6d6a0*/  LOP3.LUT R16, R16, 0xbfffffff, RZ, 0xc0, !PT ;  /* 0xbfffffff10107812 */ /* 0x000fe200078ec0ff */
[----:B------:R-:W-:-:S08]  /*6d6b0*/  ULDC UR8, c[0x0][0x228] ;  /* 0x00008a0000087ab9 */ /* 0x000fd00000000800 */
        /* <DEDUP_REMOVED lines=32> */
[----:B------:R-:W-:Y:S01]  /*6d8c0*/  ISETP.LT.AND P6, PT, R29, UR15, !P6 ;  /* 0x0000000f1d007c0c */ /* 0x000fe2000f7c1270 */
[----:B------:R-:W-:-:S12]  /*6d8d0*/  ULDC UR15, c[0x0][0x228] ;  /* 0x00008a00000f7ab9 */ /* 0x000fd80000000800 */
        /* <DEDUP_REMOVED lines=13> */
[----:B------:R-:W-:-:S11]  /*6d9b0*/  LOP3.LUT R17, R17, 0xfffffbff, RZ, 0xc0, !PT ;  /* 0xfffffbff11117812 */ /* 0x000fd600078ec0ff */
[----:B------:R-:W-:Y:S02]  /*6d9c0*/  @P6 LOP3.LUT R17, R17, 0x400, RZ, 0xfc, !PT ;  /* 0x0000040011116812 */ /* 0x000fe400078efcff */
[----:B------:R-:W-:-:S04]  /*6d9d0*/  LOP3.LUT P6, RZ, R27, 0x8000000, RZ, 0xc0, !PT ;  /* 0x080000001bff7812 */ /* 0x000fc800078cc0ff */
[----:B------:R-:W-:Y:S02]  /*6d9e0*/  ISETP.LT.AND P6, PT, R29, UR31, !P6 ;  /* 0x0000001f1d007c0c */ /* 0x000fe4000f7c1270 */
[----:B------:R-:W-:-:S11]  /*6d9f0*/  LOP3.LUT R17, R17, 0xffffff7f, RZ, 0xc0, !PT ;  /* 0xffffff7f11117812 */ /* 0x000fd600078ec0ff */
[----:B------:R-:W-:Y:S02]  /*6da00*/  @P6 LOP3.LUT R17, R17, 0x80, RZ, 0xfc, !PT ;  /* 0x0000008011116812 */ /* 0x000fe400078efcff */
[C---:B------:R-:W-:Y:S02]  /*6da10*/  ISETP.LT.AND P6, PT, R29.reuse, UR37, !P5 ;  /* 0x000000251d007c0c */ /* 0x040fe4000efc1270 */
[C---:B------:R-:W-:Y:S02]  /*6da20*/  ISETP.LT.AND P5, PT, R29.reuse, UR41, !P4 ;  /* 0x000000291d007c0c */ /* 0x040fe4000e7a1270 */
[C---:B------:R-:W-:Y:S02]  /*6da30*/  ISETP.LT.AND P4, PT, R29.reuse, UR45, !P3 ;  /* 0x0000002d1d007c0c */ /* 0x040fe4000df81270 */
[----:B------:R-:W-:-:S11]  /*6da40*/  ISETP.LT.AND P3, PT, R29, UR49, !P2 ;  /* 0x000000311d007c0c */ /* 0x000fd6000d761270 */
[----:B------:R-:W-:-:S04]  /*6da50*/  @P4 LOP3.LUT R11, R11, 0x40000000, RZ, 0xfc, !PT ;  /* 0x400000000b0b4812 */ /* 0x000fc800078efcff */
[----:B------:R-:W-:-:S04]  /*6da60*/  LOP3.LUT R11, R11, 0xf7ffffff, RZ, 0xc0, !PT ;  /* 0xf7ffffff0b0b7812 */ /* 0x000fc800078ec0ff */
[----:B------:R-:W-:-:S04]  /*6da70*/  @P3 LOP3.LUT R11, R11, 0x8000000, RZ, 0xfc, !PT ;  /* 0x080000000b0b3812 */ /* 0x000fc800078efcff */
[----:B------:R-:W-:-:S04]  /*6da80*/  LOP3.LUT R11, R11, 0xfeffffff, RZ, 0xc0, !PT ;  /* 0xfeffffff0b0b7812 */ /* 0x000fc800078ec0ff */
[----:B------:R-:W-:Y:S02]  /*6da90*/  @P1 LOP3.LUT R11, R11, 0x1000000, RZ, 0xfc, !PT ;  /* 0x010000000b0b1812 */ /* 0x000fe400078efcff */
[----:B------:R-:W-:Y:S02]  /*6daa0*/  LOP3.LUT P1, RZ, R13, 0x8000, RZ, 0xc0, !PT ;  /* 0x000080000dff7812 */ /* 0x000fe4000782c0ff */
[----:B------:R-:W-:Y:S02]  /*6dab0*/  LOP3.LUT R17, R17, 0xffffffef, RZ, 0xc0, !PT ;  /* 0xffffffef11117812 */ /* 0x000fe400078ec0ff */
[----:B------:R-:W-:Y:S02]  /*6dac0*/  LOP3.LUT R27, R27, 0xfbffffff, RZ, 0xc0, !PT ;  /* 0xfbffffff1b1b7812 */ /* 0x000fe400078ec0ff */
[----:B------:R-:W-:Y:S02]  /*6dad0*/  @P6 LOP3.LUT R17, R17, 0x10, RZ, 0xfc, !PT ;  /* 0x0000001011116812 */ /* 0x000fe400078efcff */
[----:B------:R-:W-:-:S05]  /*6dae0*/  LOP3.LUT P6, RZ, R13, 0x40, RZ, 0xc0, !PT ;  /* 0x000000400dff7812 */ /* 0x000fca00078cc0ff */
[----:B------:R-:W-:-:S04]  /*6daf0*/  @P1 LOP3.LUT R27, R27, 0x4000000, RZ, 0xfc, !PT ;  /* 0x040000001b1b1812 */ /* 0x000fc800078efcff */
[----:B------:R-:W-:-:S04]  /*6db00*/  LOP3.LUT R27, R27, 0xfffbffff, RZ, 0xc0, !PT ;  /* 0xfffbffff1b1b7812 */ /* 0x000fc800078ec0ff */
        /* <DEDUP_REMOVED lines=18> */
[----:B------:R-:W-:-:S04]  /*6dc30*/  LOP3.LUT P1, RZ, R13, 0x10000, RZ, 0xc0, !PT ;  /* 0x000100000dff7812 */ /* 0x000fc8000782c0ff */
[----:B------:R-:W-:Y:S01]  /*6dc40*/  ISETP.LT.AND P1, PT, R20, UR23, !P1 ;  /* 0x0000001714007c0c */ /* 0x000fe2000cf21270 */
[----:B------:R-:W-:-:S04]  /*6dc50*/  ULDC UR23, c[0x0][0x228] ;  /* 0x00008a0000177ab9 */ /* 0x000fc80000000800 */
[----:B------:R-:W-:Y:S02]  /*6dc60*/  @P6 LOP3.LUT R27, R27, 0x1000000, RZ, 0xfc, !PT ;  /* 0x010000001b1b6812 */ /* 0x000fe400078efcff */
[----:B------:R-:W-:Y:S02]  /*6dc70*/  LOP3.LUT P6, RZ, R13, 0x2000, RZ, 0xc0, !PT ;  /* 0x000020000dff7812 */ /* 0x000fe400078cc0ff */
[----:B------:R-:W-:-:S04]  /*6dc80*/  LOP3.LUT R27, R27, 0xfdffffff, RZ, 0xc0, !PT ;  /* 0xfdffffff1b1b7812 */ /* 0x000fc800078ec0ff */
[----:B------:R-:W-:-:S07]  /*6dc90*/  @P1 LOP3.LUT R10, R10, 0x40000, RZ, 0xfc, !PT ;  /* 0x000400000a0a1812 */ /* 0x000fce00078efcff */
[----:B------:R-:W-:-:S04]  /*6dca0*/  @P6 LOP3.LUT R27, R27, 0x2000000, RZ, 0xfc, !PT ;  /* 0x020000001b1b6812 */ /* 0x000fc800078efcff */
[----:B------:R-:W-:-:S04]  /*6dcb0*/  LOP3.LUT P1, RZ, R27, 0x4000000, RZ, 0xc0, !PT ;  /* 0x040000001bff7812 */ /* 0x000fc8000782c0ff */
[----:B------:R-:W-:Y:S02]  /*6dcc0*/  ISETP.LT.AND P1, PT, R20, UR19, !P1 ;  /* 0x0000001314007c0c */ /* 0x000fe4000cf21270 */
[----:B------:R-:W-:Y:S02]  /*6dcd0*/  LOP3.LUT P6, RZ, R13, 0x4000, RZ, 0xc0, !PT ;  /* 0x000040000dff7812 */ /* 0x000fe400078cc0ff */
[----:B------:R-:W-:Y:S01]  /*6dce0*/  LOP3.LUT R10, R10, 0xffff7fff, RZ, 0xc0, !PT ;  /* 0xffff7fff0a0a7812 */ /* 0x000fe200078ec0ff */
[----:B------:R-:W-:Y:S01]  /*6dcf0*/  ULDC UR19, c[0x0][0x228] ;  /* 0x00008a0000137ab9 */ /* 0x000fe20000000800 */
[----:B------:R-:W-:Y:S01]  /*6dd00*/  ISETP.LT.AND P6, PT, R20, UR15, !P6 ;  /* 0x0000000f14007c0c */ /* 0x000fe2000f7c1270 */
[----:B------:R-:W-:-:S06]  /*6dd10*/  ULDC UR15, c[0x0][0x228] ;  /* 0x00008a00000f7ab9 */ /* 0x000fcc0000000800 */
[----:B------:R-:W-:-:S04]  /*6dd20*/  @P1 LOP3.LUT R10, R10, 0x8000, RZ, 0xfc, !PT ;  /* 0x000080000a0a1812 */ /* 0x000fc800078efcff */
[----:B------:R-:W-:-:S04]  /*6dd30*/  LOP3.LUT R10, R10, 0xffffefff, RZ, 0xc0, !PT ;  /* 0xffffefff0a0a7812 */ /* 0x000fc800078ec0ff */
        /* <DEDUP_REMOVED lines=28> */
[----:B------:R-:W-:Y:S02]  /*6df00*/  LOP3.LUT R12, R12, 0xfbffffff, RZ, 0xc0, !PT ;  /* 0xfbffffff0c0c7812 */ /* 0x000fe400078ec0ff */
[----:B------:R-:W-:Y:S02]  /*6df10*/  @P5 LOP3.LUT R17, R17, 0x2, RZ, 0xfc, !PT ;  /* 0x0000000211115812 */ /* 0x000fe400078efcff */
[----:B------:R-:W-:Y:S02]  /*6df20*/  LOP3.LUT P4, RZ, R13, 0x10, RZ, 0xc0, !PT ;  /* 0x000000100dff7812 */ /* 0x000fe4000788c0ff */
[----:B------:R-:W-:Y:S01]  /*6df30*/  ISETP.LT.AND P2, PT, R29, UR57, !P0 ;  /* 0x000000391d007c0c */ /* 0x000fe2000c741270 */
[----:B------:R-:W-:-:S04]  /*6df40*/  ULDC UR23, c[0x0][0x228] ;  /* 0x00008a0000177ab9 */ /* 0x000fc80000000800 */
[----:B------:R-:W-:Y:S02]  /*6df50*/  @P6 LOP3.LUT R12, R12, 0x4000000, RZ, 0xfc, !PT ;  /* 0x040000000c0c6812 */ /* 0x000fe400078efcff */
[----:B------:R-:W-:-:S04]  /*6df60*/  LOP3.LUT P6, RZ, R27, 0x80000, RZ, 0xc0, !PT ;  /* 0x000800001bff7812 */ /* 0x000fc800078cc0ff */
[----:B------:R-:W-:Y:S02]  /*6df70*/  ISETP.LT.AND P6, PT, R20, UR19, !P6 ;  /* 0x0000001314007c0c */ /* 0x000fe4000f7c1270 */
[----:B------:R-:W-:Y:S02]  /*6df80*/  LOP3.LUT R12, R12, 0xff7fffff, RZ, 0xc0, !PT ;  /* 0xff7fffff0c0c7812 */ /* 0x000fe400078ec0ff */
[C---:B------:R-:W-:Y:S02]  /*6df90*/  LOP3.LUT P5, RZ, R13.reuse, 0x20, RZ, 0xc0, !PT ;  /* 0x000000200dff7812 */ /* 0x040fe400078ac0ff */
[----:B------:R-:W-:Y:S02]  /*6dfa0*/  ISETP.LT.AND P4, PT, R20, UR23, !P4 ;  /* 0x0000001714007c0c */ /* 0x000fe4000e781270 */
[----:B------:R-:W-:Y:S02]  /*6dfb0*/  LOP3.LUT P0, RZ, R16, 0x100000, RZ, 0xc0, !PT ;  /* 0x0010000010ff7812 */ /* 0x000fe4000780c0ff */
[----:B------:R-:W-:Y:S01]  /*6dfc0*/  LOP3.LUT P3, RZ, R13, 0x8, RZ, 0xc0, !PT ;  /* 0x000000080dff7812 */ /* 0x000fe2000786c0ff */
[----:B------:R-:W-:-:S02]  /*6dfd0*/  ULDC UR19, c[0x0][0x228] ;  /* 0x00008a0000137ab9 */ /* 0x000fc40000000800 */
[----:B------:R-:W-:Y:S02]  /*6dfe0*/  @P6 LOP3.LUT R12, R12, 0x800000, RZ, 0xfc, !PT ;  /* 0x008000000c0c6812 */ /* 0x000fe400078efcff */
[----:B------:R-:W-:Y:S02]  /*6dff0*/  LOP3.LUT P6, RZ, R27, 0x40000, RZ, 0xc0, !PT ;  /* 0x000400001bff7812 */ /* 0x000fe400078cc0ff */
[----:B------:R-:W-:Y:S02]  /*6e000*/  ISETP.LT.AND P5, PT, R20, UR11, !P5 ;  /* 0x0000000b14007c0c */ /* 0x000fe4000efa1270 */
[----:B------:R-:W-:Y:S02]  /*6e010*/  ISETP.LT.AND P0, PT, R29, UR61, !P0 ;  /* 0x0000003d1d007c0c */ /* 0x000fe4000c701270 */
[----:B------:R-:W-:Y:S02]  /*6e020*/  LOP3.LUT R12, R12, 0xffefffff, RZ, 0xc0, !PT ;  /* 0xffefffff0c0c7812 */ /* 0x000fe400078ec0ff */
[----:B------:R-:W-:-:S02]  /*6e030*/  ISETP.LT.AND P6, PT, R20, UR15, !P6 ;  /* 0x0000000f14007c0c */ /* 0x000fc4000f7c1270 */
[----:B------:R-:W-:Y:S02]  /*6e040*/  LOP3.LUT R11, R11, 0xffdfffff, RZ, 0xc0, !PT ;  /* 0xffdfffff0b0b7812 */ /* 0x000fe400078ec0ff */
[----:B------:R-:W-:Y:S01]  /*6e050*/  ISETP.LT.AND P3, PT, R20, UR19, !P3 ;  /* 0x0000001314007c0c */ /* 0x000fe2000df61270 */
[----:B------:R-:W-:Y:S01]  /*6e060*/  ULDC UR15, c[0x0][0x228] ;  /* 0x00008a00000f7ab9 */ /* 0x000fe20000000800 */
[----:B------:R-:W-:Y:S01]  /*6e070*/  ULDC UR11, c[0x0][0x228] ;  /* 0x00008a00000b7ab9 */ /* 0x000fe20000000800 */
[----:B------:R-:W-:Y:S01]  /*6e080*/  LOP3.LUT P1, RZ, R13, 0x1, RZ, 0xc0, !PT ;  /* 0x000000010dff7812 */ /* 0x000fe2000782c0ff */
[----:B------:R-:W-:Y:S01]  /*6e090*/  ULDC UR23, c[0x0][0x228] ;  /* 0x00008a0000177ab9 */ /* 0x000fe20000000800 */
[----:B------:R-:W2:Y:S04]  /*6e0a0*/  LDL.LU R29, [R1+0x1fe4] ;  /* 0x001fe400011d7983 */ /* 0x000ea80000300800 */
[----:B------:R-:W-:-:S02]  /*6e0b0*/  @P6 LOP3.LUT R12, R12, 0x100000, RZ, 0xfc, !PT ;  /* 0x001000000c0c6812 */ /* 0x000fc400078efcff */
[----:B------:R-:W-:Y:S01]  /*6e0c0*/  @P2 LOP3.LUT R11, R11, 0x200000, RZ, 0xfc, !PT ;  /* 0x002000000b0b2812 */ /* 0x000fe200078efcff */
[----:B------:R-:W-:Y:S01]  /*6e0d0*/  ULDC UR19, c[0x0][0x228] ;  /* 0x00008a0000137ab9 */ /* 0x000fe20000000800 */
[----:B------:R-:W-:-:S04]  /*6e0e0*/  LOP3.LUT R12, R12, 0xfffdffff, RZ, 0xc0, !PT ;  /* 0xfffdffff0c0c7812 */ /* 0x000fc800078ec0ff */
[----:B------:R-:W-:Y:S02]  /*6e0f0*/  @P5 LOP3.LUT R12, R12, 0x20000, RZ, 0xfc, !PT ;  /* 0x000200000c0c5812 */ /* 0x000fe400078efcff */
[----:B------:R-:W-:Y:S02]  /*6e100*/  LOP3.LUT P2, RZ, R13, 0x4, RZ, 0xc0, !PT ;  /* 0x000000040dff7812 */ /* 0x000fe4000784c0ff */
[----:B------:R-:W-:Y:S02]  /*6e110*/  LOP3.LUT R12, R12, 0xffffbfff, RZ, 0xc0, !PT ;  /* 0xffffbfff0c0c7812 */ /* 0x000fe400078ec0ff */
[----:B------:R-:W-:Y:S02]  /*6e120*/  LOP3.LUT R11, R11, 0xfffbffff, RZ, 0xc0, !PT ;  /* 0xfffbffff0b0b7812 */ /* 0x000fe400078ec0ff */
[----:B------:R-:W-:Y:S02]  /*6e130*/  @P4 LOP3.LUT R12, R12, 0x4000, RZ, 0xfc, !PT ;  /* 0x000040000c0c4812 */ /* 0x000fe400078efcff */
[----:B------:R-:W-:-:S02]  /*6e140*/  ISETP.LT.AND P2, PT, R20, UR15, !P2 ;  /* 0x0000000f14007c0c */ /* 0x000fc4000d741270 */
[----:B------:R-:W-:Y:S02]  /*6e150*/  @P0 LOP3.LUT R11, R11, 0x40000, RZ, 0xfc, !PT ;  /* 0x000400000b0b0812 */ /* 0x000fe400078efcff */
[----:B------:R-:W-:Y:S02]  /*6e160*/  LOP3.LUT R12, R12, 0xfffff7ff, RZ, 0xc0, !PT ;  /* 0xfffff7ff0c0c7812 */ /* 0x000fe400078ec0ff */
[----:B------:R-:W-:Y:S02]  /*6e170*/  LOP3.LUT P0, RZ, R13, 0x2, RZ, 0xc0, !PT ;  /* 0x000000020dff7812 */ /* 0x000fe4000780c0ff */
[----:B------:R-:W-:Y:S01]  /*6e180*/  ISETP.LT.AND P1, PT, R20, UR23, !P1 ;  /* 0x0000001714007c0c */ /* 0x000fe2000cf21270 */
[----:B------:R-:W-:Y:S01]  /*6e190*/  ULDC UR15, c[0x0][0x228] ;  /* 0x00008a00000f7ab9 */ /* 0x000fe20000000800 */
[----:B------:R-:W-:Y:S02]  /*6e1a0*/  @P3 LOP3.LUT R12, R12, 0x800, RZ, 0xfc, !PT ;  /* 0x000008000c0c3812 */ /* 0x000fe400078efcff */
[----:B------:R-:W-:Y:S01]  /*6e1b0*/  ISETP.LT.AND P0, PT, R20, UR11, !P0 ;  /* 0x0000000b14007c0c */ /* 0x000fe2000c701270 */
[----:B------:R-:W-:Y:S01]  /*6e1c0*/  ULDC UR11, c[0x0][0x228] ;  /* 0x00008a00000b7ab9 */ /* 0x000fe20000000800 */
[----:B------:R-:W-:-:S02]  /*6e1d0*/  LOP3.LUT P6, RZ, R27, 0x20000, RZ, 0xc0, !PT ;  /* 0x000200001bff7812 */ /* 0x000fc400078cc0ff */
[----:B------:R-:W-:Y:S02]  /*6e1e0*/  LOP3.LUT R12, R12, 0xfffffeff, RZ, 0xc0, !PT ;  /* 0xfffffeff0c0c7812 */ /* 0x000fe400078ec0ff */
[C---:B------:R-:W-:Y:S02]  /*6e1f0*/  LOP3.LUT P5, RZ, R27.reuse, 0x10000, RZ, 0xc0, !PT ;  /* 0x000100001bff7812 */ /* 0x040fe400078ac0ff */
[----:B------:R-:W-:Y:S01]  /*6e200*/  LOP3.LUT P4, RZ, R27, 0x8000, RZ, 0xc0, !PT ;  /* 0x000080001bff7812 */ /* 0x000fe2000788c0ff */
[----:B------:R-:W-:Y:S01]  /*6e210*/  ULDC UR23, c[0x0][0x228] ;  /* 0x00008a0000177ab9 */ /* 0x000fe20000000800 */
        /* <DEDUP_REMOVED lines=8> */
[----:B------:R-:W-:Y:S01]  /*6e2a0*/  LOP3.LUT P3, RZ, R27, 0x4000, RZ, 0xc0, !PT ;  /* 0x000040001bff7812 */ /* 0x000fe2000786c0ff */
[----:B------:R-:W-:Y:S01]  /*6e2b0*/  ULDC UR19, c[0x0][0x228] ;  /* 0x00008a0000137ab9 */ /* 0x000fe20000000800 */
[----:B------:R-:W-:-:S07]  /*6e2c0*/  @P0 LOP3.LUT R28, R28, 0x800, RZ, 0xfc, !PT ;  /* 0x000008001c1c0812 */ /* 0x000fce00078efcff */
[----:B------:R-:W-:Y:S02]  /*6e2d0*/  @P1 LOP3.LUT R14, R14, 0x80000000, RZ, 0xfc, !PT ;  /* 0x800000000e0e1812 */ /* 0x000fe400078efcff */
[C---:B------:R-:W-:Y:S02]  /*6e2e0*/  LOP3.LUT P1, RZ, R27.reuse, 0x800, RZ, 0xc0, !PT ;  /* 0x000008001bff7812 */ /* 0x040fe4000782c0ff */
[----:B------:R-:W-:Y:S02]  /*6e2f0*/  LOP3.LUT R28, R28, 0xfffffbff, RZ, 0xc0, !PT ;  /* 0xfffffbff1c1c7812 */ /* 0x000fe400078ec0ff */
[----:B------:R-:W-:Y:S02]  /*6e300*/  ISETP.LT.AND P0, PT, R20, UR15, !P1 ;  /* 0x0000000f14007c0c */ /* 0x000fe4000cf01270 */
[----:B------:R-:W-:Y:S02]  /*6e310*/  LOP3.LUT R14, R14, 0xefffffff, RZ, 0xc0, !PT ;  /* 0xefffffff0e0e7812 */ /* 0x000fe400078ec0ff */
[----:B------:R-:W-:Y:S01]  /*6e320*/  LOP3.LUT R27, R27, 0xfffffbff, RZ, 0xc0, !PT ;  /* 0xfffffbff1b1b7812 */ /* 0x000fe200078ec0ff */
[----:B------:R-:W-:-:S04]  /*6e330*/  ULDC UR15, c[0x0][0x228] ;  /* 0x00008a00000f7ab9 */ /* 0x000fc80000000800 */
[----:B------:R-:W-:Y:S02]  /*6e340*/  @P1 LOP3.LUT R28, R28, 0x400, RZ, 0xfc, !PT ;  /* 0x000004001c1c1812 */ /* 0x000fe400078efcff */
[----:B------:R-:W-:Y:S02]  /*6e350*/  LOP3.LUT P1, RZ, R17, 0x8000000, RZ, 0xc0, !PT ;  /* 0x0800000011ff7812 */ /* 0x000fe4000782c0ff */
[----:B------:R-:W-:Y:S02]  /*6e360*/  @P0 LOP3.LUT R14, R14, 0x10000000, RZ, 0xfc, !PT ;  /* 0x100000000e0e0812 */ /* 0x000fe400078efcff */
[----:B------:R-:W-:Y:S02]  /*6e370*/  ISETP.LT.AND P0, PT, R20, UR11, !P2 ;  /* 0x0000000b14007c0c */ /* 0x000fe4000d701270 */
[----:B------:R-:W-:Y:S01]  /*6e380*/  LOP3.LUT R28, R28, 0xffffefff, RZ, 0xc0, !PT ;  /* 0xffffefff1c1c7812 */ /* 0x000fe200078ec0ff */
[----:B------:R-:W-:Y:S01]  /*6e390*/  ULDC UR11, c[0x0][0x228] ;  /* 0x00008a00000b7ab9 */ /* 0x000fe20000000800 */
[----:B------:R-:W-:-:S05]  /*6e3a0*/  LOP3.LUT R14, R14, 0xfdffffff, RZ, 0xc0, !PT ;  /* 0xfdffffff0e0e7812 */ /* 0x000fca00078ec0ff */
[----:B------:R-:W-:Y:S02]  /*6e3b0*/  @P1 LOP3.LUT R27, R27, 0x400, RZ, 0xfc, !PT ;  /* 0x000004001b1b1812 */ /* 0x000fe400078efcff */
[----:B------:R-:W-:Y:S02]  /*6e3c0*/  ISETP.LT.AND P1, PT, R20, UR23, !P3 ;  /* 0x0000001714007c0c */ /* 0x000fe4000df21270 */
[----:B------:R-:W-:Y:S01]  /*6e3d0*/  @P2 LOP3.LUT R28, R28, 0x1000, RZ, 0xfc, !PT ;  /* 0x000010001c1c2812 */ /* 0x000fe200078efcff */
[----:B------:R-:W-:Y:S01]  /*6e3e0*/  ULDC UR23, c[0x0][0x228] ;  /* 0x00008a0000177ab9 */ /* 0x000fe20000000800 */
[----:B------:R-:W-:-:S04]  /*6e3f0*/  @P0 LOP3.LUT R14, R14, 0x2000000, RZ, 0xfc, !PT ;  /* 0x020000000e0e0812 */ /* 0x000fc800078efcff */
[----:B------:R-:W-:Y:S02]  /*6e400*/  LOP3.LUT R14, R14, 0xffbfffff, RZ, 0xc0, !PT ;  /* 0xffbfffff0e0e7812 */ /* 0x000fe400078ec0ff */
[----:B------:R-:W-:-:S03]  /*6e410*/  LOP3.LUT R28, R28, 0xffffdfff, RZ, 0xc0, !PT ;  /* 0xffffdfff1c1c7812 */ /* 0x000fc600078ec0ff */
[----:B------:R-:W-:Y:S02]  /*6e420*/  @P1 LOP3.LUT R14, R14, 0x400000, RZ, 0xfc, !PT ;  /* 0x004000000e0e1812 */ /* 0x000fe400078efcff */
[----:B------:R-:W-:Y:S02]  /*6e430*/  ISETP.LT.AND P1, PT, R20, UR19, !P4 ;  /* 0x0000001314007c0c */ /* 0x000fe4000e721270 */
[----:B------:R-:W-:Y:S02]  /*6e440*/  @P3 LOP3.LUT R28, R28, 0x2000, RZ, 0xfc, !PT ;  /* 0x000020001c1c3812 */ /* 0x000fe400078efcff */
[----:B------:R-:W-:Y:S02]  /*6e450*/  LOP3.LUT P2, RZ, R17, 0x4000000, RZ, 0xc0, !PT ;  /* 0x0400000011ff7812 */ /* 0x000fe4000784c0ff */
[----:B------:R-:W-:Y:S01]  /*6e460*/  LOP3.LUT R14, R14, 0xfff7ffff, RZ, 0xc0, !PT ;  /* 0xfff7ffff0e0e7812 */ /* 0x000fe200078ec0ff */
[----:B------:R-:W-:Y:S01]  /*6e470*/  ULDC UR19, c[0x0][0x228] ;  /* 0x00008a0000137ab9 */ /* 0x000fe20000000800 */
[----:B------:R-:W-:-:S04]  /*6e480*/  LOP3.LUT R28, R28, 0xffffbfff, RZ, 0xc0, !PT ;  /* 0xffffbfff1c1c7812 */ /* 0x000fc800078ec0ff */
[----:B------:R-:W-:Y:S02]  /*6e490*/  @P4 LOP3.LUT R28, R28, 0x4000, RZ, 0xfc, !PT ;  /* 0x000040001c1c4812 */ /* 0x000fe400078efcff */
[----:B------:R-:W-:Y:S02]  /*6e4a0*/  @P1 LOP3.LUT R14, R14, 0x80000, RZ, 0xfc, !PT ;  /* 0x000800000e0e1812 */ /* 0x000fe400078efcff */
[----:B------:R-:W-:Y:S02]  /*6e4b0*/  ISETP.LT.AND P1, PT, R20, UR15, !P5 ;  /* 0x0000000f14007c0c */ /* 0x000fe4000ef21270 */
[----:B------:R-:W-:Y:S02]  /*6e4c0*/  LOP3.LUT R28, R28, 0xffff7fff, RZ, 0xc0, !PT ;  /* 0xffff7fff1c1c7812 */ /* 0x000fe400078ec0ff */
[----:B------:R-:W-:Y:S02]  /*6e4d0*/  LOP3.LUT P4, RZ, R17, 0x1000000, RZ, 0xc0, !PT ;  /* 0x0100000011ff7812 */ /* 0x000fe4000788c0ff */
[----:B------:R-:W-:Y:S01]  /*6e4e0*/  LOP3.LUT R14, R14, 0xfffeffff, RZ, 0xc0, !PT ;  /* 0xfffeffff0e0e7812 */ /* 0x000fe200078ec0ff */
[----:B------:R-:W-:Y:S01]  /*6e4f0*/  ULDC UR15, c[0x0][0x228] ;  /* 0x00008a00000f7ab9 */ /* 0x000fe20000000800 */
[----:B------:R-:W-:-:S04]  /*6e500*/  @P5 LOP3.LUT R28, R28, 0x8000, RZ, 0xfc, !PT ;  /* 0x000080001c1c5812 */ /* 0x000fc800078efcff */
[----:B------:R-:W-:Y:S02]  /*6e510*/  LOP3.LUT R28, R28, 0xfffeffff, RZ, 0xc0, !PT ;  /* 0xfffeffff1c1c7812 */ /* 0x000fe400078ec0ff */
[----:B------:R-:W-:Y:S02]  /*6e520*/  @P1 LOP3.LUT R14, R14, 0x10000, RZ, 0xfc, !PT ;  /* 0x000100000e0e1812 */ /* 0x000fe400078efcff */
[----:B------:R-:W-:Y:S02]  /*6e530*/  ISETP.LT.AND P1, PT, R20, UR11, !P6 ;  /* 0x0000000b14007c0c */ /* 0x000fe4000f721270 */
[----:B------:R-:W-:Y:S02]  /*6e540*/  @P6 LOP3.LUT R28, R28, 0x10000, RZ, 0xfc, !PT ;  /* 0x000100001c1c6812 */ /* 0x000fe400078efcff */
[----:B------:R-:W-:Y:S02]  /*6e550*/  LOP3.LUT P6, RZ, R17, 0x400000, RZ, 0xc0, !PT ;  /* 0x0040000011ff7812 */ /* 0x000fe400078cc0ff */
[----:B------:R-:W-:-:S02]  /*6e560*/  LOP3.LUT R14, R14, 0xffffdfff, RZ, 0xc0, !PT ;  /* 0xffffdfff0e0e7812 */ /* 0x000fc400078ec0ff */
[C---:B------:R-:W-:Y:S02]  /*6e570*/  LOP3.LUT P5, RZ, R17.reuse, 0x800000, RZ, 0xc0, !PT ;  /* 0x0080000011ff7812 */ /* 0x040fe400078ac0ff */
[C---:B------:R-:W-:Y:S02]  /*6e580*/  LOP3.LUT P0, RZ, R17.reuse, 0x10000000, RZ, 0xc0, !PT ;  /* 0x1000000011ff7812 */ /* 0x040fe4000780c0ff */
[----:B------:R-:W-:Y:S02]  /*6e590*/  ISETP.LT.AND P6, PT, R20, UR23, !P6 ;  /* 0x0000001714007c0c */ /* 0x000fe4000f7c1270 */
[----:B------:R-:W-:Y:S01]  /*6e5a0*/  LOP3.LUT R28, R28, 0xfbffffff, RZ, 0xc0, !PT ;  /* 0xfbffffff1c1c7812 */ /* 0x000fe200078ec0ff */
[----:B------:R-:W-:Y:S01]  /*6e5b0*/  ULDC UR23, c[0x0][0x228] ;  /* 0x00008a0000177ab9 */ /* 0x000fe20000000800 */
[----:B------:R-:W-:Y:S02]  /*6e5c0*/  ISETP.LT.AND P4, PT, R20, UR15, !P4 ;  /* 0x0000000f14007c0c */ /* 0x000fe4000e781270 */
[----:B------:R-:W-:Y:S01]  /*6e5d0*/  LOP3.LUT P3, RZ, R17, 0x2000000, RZ, 0xc0, !PT ;  /* 0x0200000011ff7812 */ /* 0x000fe2000786c0ff */
[----:B------:R-:W-:Y:S01]  /*6e5e0*/  ULDC UR11, c[0x0][0x228] ;  /* 0x00008a00000b7ab9 */ /* 0x000fe20000000800 */
[----:B------:R-:W-:-:S02]  /*6e5f0*/  @P1 LOP3.LUT R14, R14, 0x2000, RZ, 0xfc, !PT ;  /* 0x000020000e0e1812 */ /* 0x000fc400078efcff */
[C---:B------:R-:W-:Y:S02]  /*6e600*/  ISETP.LT.AND P2, PT, R20.reuse, UR23, !P2 ;  /* 0x0000001714007c0c */ /* 0x040fe4000d741270 */
[C---:B------:R-:W-:Y:S02]  /*6e610*/  LOP3.LUT P1, RZ, R27.reuse, 0x400, RZ, 0xc0, !PT ;  /* 0x000004001bff7812 */ /* 0x040fe4000782c0ff */
[----:B------:R-:W-:Y:S02]  /*6e620*/  ISETP.LT.AND P5, PT, R20, UR19, !P5 ;  /* 0x0000001314007c0c */ /* 0x000fe4000efa1270 */
[----:B------:R-:W-:Y:S02]  /*6e630*/  LOP3.LUT R14, R14, 0xfffffbff, RZ, 0xc0, !PT ;  /* 0xfffffbff0e0e7812 */ /* 0x000fe400078ec0ff */
[----:B------:R-:W-:Y:S01]  /*6e640*/  LOP3.LUT R27, R27, 0xfffffffe, RZ, 0xc0, !PT ;  /* 0xfffffffe1b1b7812 */ /* 0x000fe200078ec0ff */
[----:B------:R-:W-:Y:S01]  /*6e650*/  ULDC UR19, c[0x0][0x228] ;  /* 0x00008a0000137ab9 */ /* 0x000fe20000000800 */
[----:B------:R-:W-:Y:S01]  /*6e660*/  ULDC UR15, c[0x0][0x228] ;  /* 0x00008a00000f7ab9 */ /* 0x000fe20000000800 */
[----:B------:R-:W-:-:S02]  /*6e670*/  @P6 LOP3.LUT R14, R14, 0x400, RZ, 0xfc, !PT ;  /* 0x000004000e0e6812 */ /* 0x000fc400078efcff */
[----:B------:R-:W-:Y:S02]  /*6e680*/  LOP3.LUT P6, RZ, R16, 0x2000, RZ, 0xc0, !PT ;  /* 0x0000200010ff7812 */ /* 0x000fe400078cc0ff */
[C---:B------:R-:W-:Y:S02]  /*6e690*/  ISETP.LT.AND P3, PT, R20.reuse, UR11, !P3 ;  /* 0x0000000b14007c0c */ /* 0x040fe4000df61270 */
[C---:B------:R-:W-:Y:S01]  /*6e6a0*/  ISETP.LT.AND P1, PT, R20.reuse, UR19, !P1 ;  /* 0x0000001314007c0c */ /* 0x040fe2000cf21270 */
[----:B------:R-:W-:Y:S01]  /*6e6b0*/  ULDC UR23, c[0x0][0x228] ;  /* 0x00008a0000177ab9 */ /* 0x000fe20000000800 */
[----:B------:R-:W-:Y:S02]  /*6e6c0*/  @P2 LOP3.LUT R15, R15, 0x40000000, RZ, 0xfc, !PT ;  /* 0x400000000f0f2812 */ /* 0x000fe400078efcff */
[----:B------:R-:W-:Y:S01]  /*6e6d0*/  ISETP.LT.AND P0, PT, R20, UR15, !P0 ;  /* 0x0000000f14007c0c */ /* 0x000fe2000c701270 */
[----:B------:R-:W-:Y:S01]  /*6e6e0*/  ULDC UR11, c[0x0][0x228] ;  /* 0x00008a00000b7ab9 */ /* 0x000fe20000000800 */
[----:B------:R-:W-:-:S03]  /*6e6f0*/  ULDC UR19, c[0x0][0x228] ;  /* 0x00008a0000137ab9 */ /* 0x000fc60000000800 */
[----:B------:R-:W-:Y:S02]  /*6e700*/  @P6 LOP3.LUT R28, R28, 0x4000000, RZ, 0xfc, !PT ;  /* 0x040000001c1c6812 */ /* 0x000fe400078efcff */
[----:B------:R-:W-:Y:S02]  /*6e710*/  LOP3.LUT P6, RZ, R16, 0x1000, RZ, 0xc0, !PT ;  /* 0x0000100010ff7812 */ /* 0x000fe400078cc0ff */
[----:B------:R-:W-:Y:S01]  /*6e720*/  LOP3.LUT R15, R15, 0xf7ffffff, RZ, 0xc0, !PT ;  /* 0xf7ffffff0f0f7812 */ /* 0x000fe200078ec0ff */
[----:B------:R-:W-:Y:S01]  /*6e730*/  ULDC UR15, c[0x0][0x228] ;  /* 0x00008a00000f7ab9 */ /* 0x000fe20000000800 */
[----:B------:R-:W-:-:S09]  /*6e740*/  LOP3.LUT R28, R28, 0xf7ffffff, RZ, 0xc0, !PT ;  /* 0xf7ffffff1c1c7812 */ /* 0x000fd200078ec0ff */
        /* <DEDUP_REMOVED lines=13> */
[----:B------:R-:W-:-:S13]  /*6e820*/  LOP3.LUT P6, RZ, R16, 0x80, RZ, 0xc0, !PT ;  /* 0x0000008010ff7812 */ /* 0x000fda00078cc0ff */
        /* <DEDUP_REMOVED lines=32> */
[----:B------:R-:W-:Y:S01]  /*6ea30*/  @P0 LOP3.LUT R15, R15, 0x1000000, RZ, 0xfc, !PT ;  /* 0x010000000f0f0812 */ /* 0x000fe200078efcff */
[----:B------:R-:W-:-:S03]  /*6ea40*/  ULDC UR11, c[0x0][0x228] ;  /* 0x00008a00000b7ab9 */ /* 0x000fc60000000800 */
[----:B------:R-:W-:-:S07]  /*6ea50*/  LOP3.LUT R15, R15, 0xffdfffff, RZ, 0xc0, !PT ;  /* 0xffdfffff0f0f7812 */ /* 0x000fce00078ec0ff */
        /* <DEDUP_REMOVED lines=24> */
[----:B------:R-:W-:Y:S02]  /*6ebe0*/  LOP3.LUT R15, R15, 0xffffffbf, RZ, 0xc0, !PT ;  /* 0xffffffbf0f0f7812 */ /* 0x000fe400078ec0ff */
[----:B------:R-:W-:Y:S02]  /*6ebf0*/  @P5 LOP3.LUT R14, R14, 0x80, RZ, 0xfc, !PT ;  /* 0x000000800e0e5812 */ /* 0x000fe400078efcff */
[C---:B------:R-:W-:Y:S02]  /*6ec00*/  LOP3.LUT P2, RZ, R16.reuse, 0x20000, RZ, 0xc0, !PT ;  /* 0x0002000010ff7812 */ /* 0x040fe4000784c0ff */
[C---:B------:R-:W-:Y:S02]  /*6ec10*/  LOP3.LUT P1, RZ, R16.reuse, 0x40000, RZ, 0xc0, !PT ;  /* 0x0004000010ff7812 */ /* 0x040fe4000782c0ff */
[----:B------:R-:W-:-:S02]  /*6ec20*/  LOP3.LUT P0, RZ, R16, 0x80000, RZ, 0xc0, !PT ;  /* 0x0008000010ff7812 */ /* 0x000fc4000780c0ff */
[----:B------:R-:W-:Y:S02]  /*6ec30*/  LOP3.LUT R17, R17, 0xffdfffff, RZ, 0xc0, !PT ;  /* 0xffdfffff11117812 */ /* 0x000fe400078ec0ff */
[----:B------:R-:W-:Y:S01]  /*6ec40*/  LOP3.LUT R11, R11, 0xdfffffff, RZ, 0xc0, !PT ;  /* 0xdfffffff0b0b7812 */ /* 0x000fe200078ec0ff */
[----:B------:R-:W-:Y:S01]  /*6ec50*/  ULDC UR23, c[0x0][0x228] ;  /* 0x00008a0000177ab9 */ /* 0x000fe20000000800 */
[----:B------:R-:W-:Y:S02]  /*6ec60*/  @P6 LOP3.LUT R15, R15, 0x40, RZ, 0xfc, !PT ;  /* 0x000000400f0f6812 */ /* 0x000fe400078efcff */
[----:B------:R-:W-:-:S04]  /*6ec70*/  LOP3.LUT P6, RZ, R27, 0x10, RZ, 0xc0, !PT ;  /* 0x000000101bff7812 */ /* 0x000fc800078cc0ff */
[----:B------:R-:W-:Y:S02]  /*6ec80*/  ISETP.LT.AND P6, PT, R20, UR19, !P6 ;  /* 0x0000001314007c0c */ /* 0x000fe4000f7c1270 */
[----:B------:R-:W-:Y:S02]  /*6ec90*/  LOP3.LUT R15, R15, 0xfffffff7, RZ, 0xc0, !PT ;  /* 0xfffffff70f0f7812 */ /* 0x000fe400078ec0ff */
[----:B------:R-:W-:Y:S02]  /*6eca0*/  LOP3.LUT R14, R14, 0xffffffef, RZ, 0xc0, !PT ;  /* 0xffffffef0e0e7812 */ /* 0x000fe400078ec0ff */
[----:B------:R-:W-:Y:S02]  /*6ecb0*/  LOP3.LUT P5, RZ, R16, 0x4000, RZ, 0xc0, !PT ;  /* 0x0000400010ff7812 */ /* 0x000fe400078ac0ff */
[----:B------:R-:W-:Y:S02]  /*6ecc0*/  ISETP.LT.AND P1, PT, R20, UR54, !P1 ;  /* 0x0000003614007c0c */ /* 0x000fe4000cf21270 */
[----:B------:R-:W-:Y:S01]  /*6ecd0*/  LOP3.LUT R10, R10, 0xfffdffff, RZ, 0xc0, !PT ;  /* 0xfffdffff0a0a7812 */ /* 0x000fe200078ec0ff */
[----:B------:R-:W-:-:S02]  /*6ece0*/  ULDC UR19, c[0x0][0x228] ;  /* 0x00008a0000137ab9 */ /* 0x000fc40000000800 */
[----:B------:R-:W-:Y:S02]  /*6ecf0*/  @P6 LOP3.LUT R15, R15, 0x8, RZ, 0xfc, !PT ;  /* 0x000000080f0f6812 */ /* 0x000fe400078efcff */
[----:B------:R-:W-:-:S04]  /*6ed00*/  LOP3.LUT P6, RZ, R27, 0x8, RZ, 0xc0, !PT ;  /* 0x000000081bff7812 */ /* 0x000fc800078cc0ff */
[----:B------:R-:W-:Y:S02]  /*6ed10*/  ISETP.LT.AND P6, PT, R20, UR15, !P6 ;  /* 0x0000000f14007c0c */ /* 0x000fe4000f7c1270 */
[----:B------:R-:W-:Y:S02]  /*6ed20*/  LOP3.LUT R15, R15, 0xfffffffe, RZ, 0xc0, !PT ;  /* 0xfffffffe0f0f7812 */ /* 0x000fe400078ec0ff */
[----:B------:R-:W-:Y:S01]  /*6ed30*/  @P4 LOP3.LUT R14, R14, 0x10, RZ, 0xfc, !PT ;  /* 0x000000100e0e4812 */ /* 0x000fe200078efcff */
[----:B------:R-:W-:-:S08]  /*6ed40*/  ULDC UR15, c[0x0][0x228] ;  /* 0x00008a00000f7ab9 */ /* 0x000fd00000000800 */
[----:B------:R-:W-:Y:S02]  /*6ed50*/  @P6 LOP3.LUT R15, R15, 0x1, RZ, 0xfc, !PT ;  /* 0x000000010f0f6812 */ /* 0x000fe400078efcff */
[----:B------:R-:W-:Y:S02]  /*6ed60*/  LOP3.LUT P6, RZ, R27, 0x4, RZ, 0xc0, !PT ;  /* 0x000000041bff7812 */ /* 0x000fe400078cc0ff */
[----:B------:R-:W-:Y:S02]  /*6ed70*/  LOP3.LUT R14, R14, 0xfffffffd, RZ, 0xc0, !PT ;  /* 0xfffffffd0e0e7812 */ /* 0x000fe400078ec0ff */
[----:B------:R-:W-:Y:S02]  /*6ed80*/  ISETP.LT.AND P6, PT, R20, UR11, !P6 ;  /* 0x0000000b14007c0c */ /* 0x000fe4000f7c1270 */
[----:B------:R-:W-:Y:S02]  /*6ed90*/  @P3 LOP3.LUT R14, R14, 0x2, RZ, 0xfc, !PT ;  /* 0x000000020e0e3812 */ /* 0x000fe400078efcff */
[----:B------:R-:W-:-:S02]  /*6eda0*/  LOP3.LUT P4, RZ, R16, 0x8000, RZ, 0xc0, !PT ;  /* 0x0000800010ff7812 */ /* 0x000fc4000788c0ff */
[C---:B------:R-:W-:Y:S02]  /*6edb0*/  LOP3.LUT P3, RZ, R16.reuse, 0x10000, RZ, 0xc0, !PT ;  /* 0x0001000010ff7812 */ /* 0x040fe4000786c0ff */
[----:B------:R-:W-:Y:S01]  /*6edc0*/  LOP3.LUT R16, R16, 0xdfffffff, RZ, 0xc0, !PT ;  /* 0xdfffffff10107812 */ /* 0x000fe200078ec0ff */
[----:B------:R-:W-:-:S04]  /*6edd0*/  ULDC UR11, c[0x0][0x228] ;  /* 0x00008a00000b7ab9 */ /* 0x000fc80000000800 */
[----:B------:R-:W-:Y:S02]  /*6ede0*/  @P6 LOP3.LUT R16, R16, 0x20000000, RZ, 0xfc, !PT ;  /* 0x2000000010106812 */ /* 0x000fe400078efcff */
[----:B------:R-:W-:-:S04]  /*6edf0*/  LOP3.LUT P6, RZ, R27, 0x2, RZ, 0xc0, !PT ;  /* 0x000000021bff7812 */ /* 0x000fc800078cc0ff */
[----:B------:R-:W-:Y:S02]  /*6ee00*/  ISETP.LT.AND P6, PT, R20, UR4, !P6 ;  /* 0x0000000414007c0c */ /* 0x000fe4000f7c1270 */
[----:B------:R-:W-:Y:S02]  /*6ee10*/  LOP3.LUT R16, R16, 0xfbffffff, RZ, 0xc0, !PT ;  /* 0xfbffffff10107812 */ /* 0x000fe400078ec0ff */
[----:B------:R-:W-:Y:S02]  /*6ee20*/  LOP3.LUT R12, R12, 0x7fffffff, RZ, 0xc0, !PT ;  /* 0x7fffffff0c0c7812 */ /* 0x000fe400078ec0ff */
[----:B------:R-:W-:Y:S02]  /*6ee30*/  LOP3.LUT R14, R14, 0xbfffffff, RZ, 0xc0, !PT ;  /* 0xbfffffff0e0e7812 */ /* 0x000fe400078ec0ff */
[----:B--2---:R-:W-:Y:S02]  /*6ee40*/  LOP3.LUT R29, R29, 0xfffffdff, RZ, 0xc0, !PT ;  /* 0xfffffdff1d1d7812 */ /* 0x004fe400078ec0ff */
[----:B------:R-:W-:Y:S01]  /*6ee50*/  LOP3.LUT R15, R15, 0xdfffffff, RZ, 0xc0, !PT ;  /* 0xdfffffff0f0f7812 */ /* 0x000fe200078ec0ff */
[----:B------:R-:W-:-:S02]  /*6ee60*/  ULDC UR4, c[0x0][0x228] ;  /* 0x00008a0000047ab9 */ /* 0x000fc40000000800 */
[----:B------:R-:W-:Y:S02]  /*6ee70*/  @P6 LOP3.LUT R16, R16, 0x4000000, RZ, 0xfc, !PT ;  /* 0x0400000010106812 */ /* 0x000fe400078efcff */
[----:B------:R-:W-:-:S04]  /*6ee80*/  LOP3.LUT P6, RZ, R27, 0x1, RZ, 0xc0, !PT ;  /* 0x000000011bff7812 */ /* 0x000fc800078cc0ff */
[----:B------:R-:W-:Y:S02]  /*6ee90*/  ISETP.LT.AND P6, PT, R20, UR8, !P6 ;  /* 0x0000000814007c0c */ /* 0x000fe4000f7c1270 */
[----:B------:R-:W-:-:S11]  /*6eea0*/  LOP3.LUT R16, R16, 0xff7fffff, RZ, 0xc0, !PT ;  /* 0xff7fffff10107812 */ /* 0x000fd600078ec0ff */
[----:B------:R-:W-:Y:S02]  /*6eeb0*/  @P6 LOP3.LUT R16, R16, 0x800000, RZ, 0xfc, !PT ;  /* 0x0080000010106812 */ /* 0x000fe400078efcff */
[----:B------:R-:W-:-:S04]  /*6eec0*/  LOP3.LUT P6, RZ, R28, 0x80000000, RZ, 0xc0, !PT ;  /* 0x800000001cff7812 */ /* 0x000fc800078cc0ff */
[----:B------:R-:W-:-:S13]  /*6eed0*/  ISETP.LT.AND P6, PT, R20, UR12, !P6 ;  /* 0x0000000c14007c0c */ /* 0x000fda000f7c1270 */
        /* <DEDUP_REMOVED lines=53> */
[C---:B------:R-:W-:Y:S02]  /*6f230*/  LOP3.LUT P6, RZ, R13.reuse, 0x1000, RZ, 0xc0, !PT ;  /* 0x000010000dff7812 */ /* 0x040fe400078cc0ff */
        /* <DEDUP_REMOVED lines=55> */
[----:B------:R-:W-:Y:S02]  /*6f5b0*/  LOP3.LUT P5, RZ, R13, 0x20, RZ, 0xc0, !PT ;  /* 0x000000200dff7812 */ /* 0x000fe400078ac0ff */
[----:B------:R-:W-:Y:S02]  /*6f5c0*/  ISETP.LT.AND P4, PT, R19, UR23, !P4 ;  /* 0x0000001713007c0c */ /* 0x000fe4000e781270 */
[----:B------:R-:W-:Y:S02]  /*6f5d0*/  LOP3.LUT P0, RZ, R16, 0x100000, RZ, 0xc0, !PT ;  /* 0x0010000010ff7812 */ /* 0x000fe4000780c0ff */
[----:B------:R-:W-:Y:S01]  /*6f5e0*/  LOP3.LUT P3, RZ, R13, 0x8, RZ, 0xc0, !PT ;  /* 0x000000080dff7812 */ /* 0x000fe2000786c0ff */
[----:B------:R-:W-:-:S02]  /*6f5f0*/  ULDC UR19, c[0x0][0x228] ;  /* 0x00008a0000137ab9 */ /* 0x000fc40000000800 */
[----:B------:R-:W-:Y:S02]  /*6f600*/  @P6 LOP3.LUT R12, R12, 0x400000, RZ, 0xfc, !PT ;  /* 0x004000000c0c6812 */ /* 0x000fe400078efcff */
[----:B------:R-:W-:Y:S02]  /*6f610*/  LOP3.LUT P6, RZ, R28, 0x20000, RZ, 0xc0, !PT ;  /* 0x000200001cff7812 */ /* 0x000fe400078cc0ff */
[C---:B------:R-:W-:Y:S02]  /*6f620*/  ISETP.LT.AND P5, PT, R19.reuse, UR11, !P5 ;  /* 0x0000000b13007c0c */ /* 0x040fe4000efa1270 */
        /* <DEDUP_REMOVED lines=8> */
[----:B------:R-:W-:-:S05]  /*6f6b0*/  ULDC UR23, c[0x0][0x228] ;  /* 0x00008a0000177ab9 */ /* 0x000fca0000000800 */
[----:B------:R-:W-:Y:S02]  /*6f6c0*/  @P6 LOP3.LUT R12, R12, 0x80000, RZ, 0xfc, !PT ;  /* 0x000800000c0c6812 */ /* 0x000fe400078efcff */
        /* <DEDUP_REMOVED lines=12> */
[C---:B------:R-:W-:Y:S01]  /*6f790*/  ISETP.LT.AND P1, PT, R19.reuse, UR23, !P1 ;  /* 0x0000001713007c0c */ /* 0x040fe2000cf21270 */
        /* <DEDUP_REMOVED lines=21> */
[----:B------:R-:W-:Y:S02]  /*6f8f0*/  LOP3.LUT P1, RZ, R28, 0x400, RZ, 0xc0, !PT ;  /* 0x000004001cff7812 */ /* 0x000fe4000782c0ff */
        /* <DEDUP_REMOVED lines=41> */
[----:B------:R-:W-:Y:S02]  /*6fb90*/  LOP3.LUT P0, RZ, R17, 0x10000000, RZ, 0xc0, !PT ;  /* 0x1000000011ff7812 */ /* 0x000fe4000780c0ff */
        /* <DEDUP_REMOVED lines=8> */
[----:B------:R-:W-:Y:S02]  /*6fc20*/  LOP3.LUT P1, RZ, R28, 0x200, RZ, 0xc0, !PT ;  /* 0x000002001cff7812 */ /* 0x000fe4000782c0ff */
        /* <DEDUP_REMOVED lines=8> */
[----:B------:R-:W-:Y:S01]  /*6fcb0*/  ISETP.LT.AND P1, PT, R19, UR19, !P1 ;  /* 0x0000001313007c0c */ /* 0x000fe2000cf21270 */
        /* <DEDUP_REMOVED lines=82> */
[----:B------:R-:W-:Y:S01]  /*701e0*/  LOP3.LUT P0, RZ, R16, 0x80000, RZ, 0xc0, !PT ;  /* 0x0008000010ff7812 */ /* 0x000fe2000780c0ff */
[----:B------:R-:W-:-:S02]  /*701f0*/  ULDC UR11, c[0x0][0x228] ;  /* 0x00008a00000b7ab9 */ /* 0x000fc40000000800 */
[----:B------:R-:W-:Y:S02]  /*70200*/  @P6 LOP3.LUT R15, R15, 0x100, RZ, 0xfc, !PT ;  /* 0x000001000f0f6812 */ /* 0x000fe400078efcff */
[----:B------:R-:W-:-:S04]  /*70210*/  LOP3.LUT P6, RZ, R28, 0x10, RZ, 0xc0, !PT ;  /* 0x000000101cff7812 */ /* 0x000fc800078cc0ff */
[----:B------:R-:W-:Y:S02]  /*70220*/  ISETP.LT.AND P6, PT, R19, UR23, !P6 ;  /* 0x0000001713007c0c */ /* 0x000fe4000f7c1270 */
[----:B------:R-:W-:Y:S02]  /*70230*/  LOP3.LUT R15, R15, 0xffffffdf, RZ, 0xc0, !PT ;  /* 0xffffffdf0f0f7812 */ /* 0x000fe400078ec0ff */
[----:B------:R-:W-:Y:S02]  /*70240*/  LOP3.LUT R14, R14, 0xfffffff7, RZ, 0xc0, !PT ;  /* 0xfffffff70e0e7812 */ /* 0x000fe400078ec0ff */
[----:B------:R-:W-:Y:S02]  /*70250*/  LOP3.LUT P5, RZ, R16, 0x4000, RZ, 0xc0, !PT ;  /* 0x0000400010ff7812 */ /* 0x000fe400078ac0ff */
[----:B------:R-:W-:Y:S02]  /*70260*/  LOP3.LUT R17, R17, 0xffefffff, RZ, 0xc0, !PT ;  /* 0xffefffff11117812 */ /* 0x000fe400078ec0ff */
[----:B------:R-:W-:Y:S01]  /*70270*/  LOP3.LUT R11, R11, 0x7fffffff, RZ, 0xc0, !PT ;  /* 0x7fffffff0b0b7812 */ /* 0x000fe200078ec0ff */
[----:B------:R-:W-:-:S02]  /*70280*/  ULDC UR23, c[0x0][0x228] ;  /* 0x00008a0000177ab9 */ /* 0x000fc40000000800 */
        /* <DEDUP_REMOVED lines=19> */
[----:B------:R-:W-:Y:S01]  /*703c0*/  LOP3.LUT R16, R16, 0xefffffff, RZ, 0xc0, !PT ;  /* 0xefffffff10107812 */ /* 0x000fe200078ec0ff */
[----:B------:R-:W-:Y:S01]  /*703d0*/  STL [R1+0x1f64], R10 ;  /* 0x001f640a01007387 */ /* 0x000fe20000100800 */
[----:B------:R-:W-:-:S09]  /*703e0*/  ULDC UR11, c[0x0][0x228] ;  /* 0x00008a00000b7ab9 */ /* 0x000fd20000000800 */
        /* <DEDUP_REMOVED lines=34> */
[----:B------:R-:W-:Y:S02]  /*70610*/  ISETP.LT.AND P2, PT, R19, UR59, !P0 ;  /* 0x0000003b13007c0c */ /* 0x000fe4000c741270 */
[----:B------:R-:W-:Y:S02]  /*70620*/  LOP3.LUT P0, RZ, R13, 0x8000, RZ, 0xc0, !PT ;  /* 0x000080000dff7812 */ /* 0x000fe4000780c0ff */
[----:B------:R-:W-:-:S05]  /*70630*/  LOP3.LUT R29, R29, 0xfeffffff, RZ, 0xc0, !PT ;  /* 0xfeffffff1d1d7812 */ /* 0x000fca00078ec0ff */
[----:B------:R-:W-:Y:S02]  /*70640*/  @P6 LOP3.LUT R11, R11, 0x80000000, RZ, 0xfc, !PT ;  /* 0x800000000b0b6812 */ /* 0x000fe400078efcff */
[----:B------:R-:W-:-:S04]  /*70650*/  LOP3.LUT P6, RZ, R13, 0x40, RZ, 0xc0, !PT ;  /* 0x000000400dff7812 */ /* 0x000fc800078cc0ff */
[----:B------:R-:W-:-:S04]  /*70660*/  @P0 LOP3.LUT R29, R29, 0x1000000, RZ, 0xfc, !PT ;  /* 0x010000001d1d0812 */ /* 0x000fc800078efcff */
[----:B------:R-:W-:-:S05]  /*70670*/  LOP3.LUT R29, R29, 0xfffeffff, RZ, 0xc0, !PT ;  /* 0xfffeffff1d1d7812 */ /* 0x000fca00078ec0ff */
        /* <DEDUP_REMOVED lines=9> */
[----:B------:R-:W-:-:S04]  /*70710*/  LOP3.LUT R17, R17, 0xfffffffb, RZ, 0xc0, !PT ;  /* 0xfffffffb11117812 */ /* 0x000fc800078ec0ff */
[----:B------:R-:W-:-:S05]  /*70720*/  @P5 LOP3.LUT R17, R17, 0x4, RZ, 0xfc, !PT ;  /* 0x0000000411115812 */ /* 0x000fca00078efcff */
[----:B------:R-:W-:Y:S02]  /*70730*/  @P6 LOP3.LUT R29, R29, 0x80000, RZ, 0xfc, !PT ;  /* 0x000800001d1d6812 */ /* 0x000fe400078efcff */
[----:B------:R-:W-:Y:S02]  /*70740*/  LOP3.LUT P6, RZ, R13, 0x400, RZ, 0xc0, !PT ;  /* 0x000004000dff7812 */ /* 0x000fe400078cc0ff */
[----:B------:R-:W-:Y:S02]  /*70750*/  ISETP.LT.AND P5, PT, R19, UR47, !P3 ;  /* 0x0000002f13007c0c */ /* 0x000fe4000dfa1270 */
[----:B------:R-:W-:Y:S02]  /*70760*/  LOP3.LUT R29, R29, 0xffefffff, RZ, 0xc0, !PT ;  /* 0xffefffff1d1d7812 */ /* 0x000fe400078ec0ff */
[----:B------:R-:W-:Y:S02]  /*70770*/  LOP3.LUT R11, R11, 0xefffffff, RZ, 0xc0, !PT ;  /* 0xefffffff0b0b7812 */ /* 0x000fe400078ec0ff */
[----:B------:R-:W-:-:S05]  /*70780*/  ISETP.LT.AND P3, PT, R19, UR55, !P1 ;  /* 0x0000003713007c0c */ /* 0x000fca000cf61270 */
[----:B------:R-:W-:Y:S02]  /*70790*/  @P6 LOP3.LUT R29, R29, 0x100000, RZ, 0xfc, !PT ;  /* 0x001000001d1d6812 */ /* 0x000fe400078efcff */
[----:B------:R-:W-:Y:S02]  /*707a0*/  LOP3.LUT P6, RZ, R13, 0x800, RZ, 0xc0, !PT ;  /* 0x000008000dff7812 */ /* 0x000fe400078cc0ff */
[----:B------:R-:W-:Y:S02]  /*707b0*/  @P5 LOP3.LUT R11, R11, 0x10000000, RZ, 0xfc, !PT ;  /* 0x100000000b0b5812 */ /* 0x000fe400078efcff */
[----:B------:R-:W-:Y:S02]  /*707c0*/  LOP3.LUT R29, R29, 0xffdfffff, RZ, 0xc0, !PT ;  /* 0xffdfffff1d1d7812 */ /* 0x000fe400078ec0ff */
[----:B------:R-:W-:-:S04]  /*707d0*/  LOP3.LUT R11, R11, 0xfdffffff, RZ, 0xc0, !PT ;  /* 0xfdffffff0b0b7812 */ /* 0x000fc800078ec0ff */
[----:B------:R-:W-:-:S03]  /*707e0*/  @P4 LOP3.LUT R11, R11, 0x2000000, RZ, 0xfc, !PT ;  /* 0x020000000b0b4812 */ /* 0x000fc600078efcff */
[----:B------:R-:W-:Y:S02]  /*707f0*/  @P6 LOP3.LUT R29, R29, 0x200000, RZ, 0xfc, !PT ;  /* 0x002000001d1d6812 */ /* 0x000fe400078efcff */
[----:B------:R-:W-:Y:S02]  /*70800*/  LOP3.LUT P6, RZ, R13, 0x1000, RZ, 0xc0, !PT ;  /* 0x000010000dff7812 */ /* 0x000fe400078cc0ff */
[----:B------:R-:W-:Y:S02]  /*70810*/  LOP3.LUT R11, R11, 0xffbfffff, RZ, 0xc0, !PT ;  /* 0xffbfffff0b0b7812 */ /* 0x000fe400078ec0ff */
[----:B------:R-:W-:Y:S02]  /*70820*/  LOP3.LUT P1, RZ, R16, 0x100000, RZ, 0xc0, !PT ;  /* 0x0010000010ff7812 */ /* 0x000fe4000782c0ff */
[----:B------:R-:W-:Y:S02]  /*70830*/  @P3 LOP3.LUT R11, R11, 0x400000, RZ, 0xfc, !PT ;  /* 0x004000000b0b3812 */ /* 0x000fe400078efcff */
[----:B------:R-:W-:-:S02]  /*70840*/  LOP3.LUT R29, R29, 0xffbfffff, RZ, 0xc0, !PT ;  /* 0xffbfffff1d1d7812 */ /* 0x000fc400078ec0ff */
[----:B------:R-:W-:Y:S02]  /*70850*/  ISETP.LT.AND P1, PT, R19, UR4, !P1 ;  /* 0x0000000413007c0c */ /* 0x000fe4000cf21270 */
[----:B------:R-:W-:Y:S02]  /*70860*/  LOP3.LUT P0, RZ, R13, 0x10000, RZ, 0xc0, !PT ;  /* 0x000100000dff7812 */ /* 0x000fe4000780c0ff */
[----:B------:R-:W-:Y:S01]  /*70870*/  LOP3.LUT R11, R11, 0xfff7ffff, RZ, 0xc0, !PT ;  /* 0xfff7ffff0b0b7812 */ /* 0x000fe200078ec0ff */
[----:B------:R-:W-:Y:S01]  /*70880*/  STL [R1+0x1f68], R12 ;  /* 0x001f680c01007387 */ /* 0x000fe20000100800 */
[C---:B------:R-:W-:Y:S02]  /*70890*/  LOP3.LUT P5, RZ, R13.reuse, 0x20, RZ, 0xc0, !PT ;  /* 0x000000200dff7812 */ /* 0x040fe400078ac0ff */
[----:B------:R-:W-:Y:S02]  /*708a0*/  LOP3.LUT P4, RZ, R13, 0x10, RZ, 0xc0, !PT ;  /* 0x000000100dff7812 */ /* 0x000fe4000788c0ff */
[----:B------:R-:W-:-:S02]  /*708b0*/  @P6 LOP3.LUT R29, R29, 0x400000, RZ, 0xfc, !PT ;  /* 0x004000001d1d6812 */ /* 0x000fc400078efcff */
[----:B------:R-:W-:Y:S02]  /*708c0*/  @P2 LOP3.LUT R11, R11, 0x80000, RZ, 0xfc, !PT ;  /* 0x000800000b0b2812 */ /* 0x000fe400078efcff */
[----:B------:R-:W-:Y:S02]  /*708d0*/  LOP3.LUT P6, RZ, R13, 0x2000, RZ, 0xc0, !PT ;  /* 0x000020000dff7812 */ /* 0x000fe400078cc0ff */
[----:B------:R-:W-:Y:S02]  /*708e0*/  ISETP.LT.AND P0, PT, R18, UR23, !P0 ;  /* 0x0000001712007c0c */ /* 0x000fe4000c701270 */
[----:B------:R-:W-:Y:S02]  /*708f0*/  LOP3.LUT R29, R29, 0xff7fffff, RZ, 0xc0, !PT ;  /* 0xff7fffff1d1d7812 */ /* 0x000fe400078ec0ff */
[----:B------:R-:W-:Y:S01]  /*70900*/  LOP3.LUT R11, R11, 0xfffeffff, RZ, 0xc0, !PT ;  /* 0xfffeffff0b0b7812 */ /* 0x000fe200078ec0ff */
[----:B------:R-:W-:Y:S01]  /*70910*/  STL [R1+0x1f6c], R14 ;  /* 0x001f6c0e01007387 */ /* 0x000fe20000100800 */
[----:B------:R-:W-:Y:S01]  /*70920*/  ULDC UR23, c[0x0][0x228] ;  /* 0x00008a0000177ab9 */ /* 0x000fe20000000800 */
[----:B------:R-:W-:-:S02]  /*70930*/  LOP3.LUT P3, RZ, R13, 0x8, RZ, 0xc0, !PT ;  /* 0x000000080dff7812 */ /* 0x000fc4000786c0ff */
[----:B------:R-:W-:Y:S01]  /*70940*/  @P1 LOP3.LUT R11, R11, 0x10000, RZ, 0xfc, !PT ;  /* 0x000100000b0b1812 */ /* 0x000fe200078efcff */
[----:B------:R-:W-:-:S03]  /*70950*/  ULDC UR4, c[0x0][0x228] ;  /* 0x00008a0000047ab9 */ /* 0x000fc60000000800 */
[----:B------:R-:W-:Y:S02]  /*70960*/  LOP3.LUT R11, R11, 0xffff7fff, RZ, 0xc0, !PT ;  /* 0xffff7fff0b0b7812 */ /* 0x000fe400078ec0ff */
[----:B------:R-:W-:Y:S02]  /*70970*/  @P6 LOP3.LUT R29, R29, 0x800000, RZ, 0xfc, !PT ;  /* 0x008000001d1d6812 */ /* 0x000fe400078efcff */
[----:B------:R-:W-:Y:S02]  /*70980*/  @P0 LOP3.LUT R11, R11, 0x8000, RZ, 0xfc, !PT ;  /* 0x000080000b0b0812 */ /* 0x000fe400078efcff */
[----:B------:R-:W-:-:S04]  /*70990*/  LOP3.LUT P0, RZ, R29, 0x1000000, RZ, 0xc0, !PT ;  /* 0x010000001dff7812 */ /* 0x000fc8000780c0ff */
[C---:B------:R-:W-:Y:S02]  /*709a0*/  ISETP.LT.AND P0, PT, R18.reuse, UR19, !P0 ;  /* 0x0000001312007c0c */ /* 0x040fe4000c701270 */
[----:B------:R-:W-:Y:S02]  /*709b0*/  LOP3.LUT P6, RZ, R13, 0x4000, RZ, 0xc0, !PT ;  /* 0x000040000dff7812 */ /* 0x000fe400078cc0ff */
[----:B------:R-:W-:Y:S01]  /*709c0*/  LOP3.LUT R11, R11, 0xffffbfff, RZ, 0xc0, !PT ;  /* 0xffffbfff0b0b7812 */ /* 0x000fe200078ec0ff */
[----:B------:R-:W-:Y:S04]  /*709d0*/  STL [R1+0x1f70], R15 ;  /* 0x001f700f01007387 */ /* 0x000fe80000100800 */
[----:B0-----:R-:W2:Y:S01]  /*709e0*/  LDL.LU R0, [R1] ;  /* 0x0000000001007983 */ /* 0x001ea20000300800 */
[----:B------:R-:W-:Y:S01]  /*709f0*/  ISETP.LT.AND P6, PT, R18, UR15, !P6 ;  /* 0x0000000f12007c0c */ /* 0x000fe2000f7c1270 */
[----:B------:R-:W-:Y:S01]  /*70a00*/  ULDC UR19, c[0x0][0x228] ;  /* 0x00008a0000137ab9 */ /* 0x000fe20000000800 */
[----:B------:R-:W-:Y:S01]  /*70a10*/  ULDC UR15, c[0x0][0x228] ;  /* 0x00008a00000f7ab9 */ /* 0x000fe20000000800 */
[----:B------:R-:W-:-:S02]  /*70a20*/  LOP3.LUT P2, RZ, R13, 0x4, RZ, 0xc0, !PT ;  /* 0x000000040dff7812 */ /* 0x000fc4000784c0ff */
[----:B------:R-:W-:Y:S01]  /*70a30*/  LOP3.LUT P1, RZ, R13, 0x2, RZ, 0xc0, !PT ;  /* 0x000000020dff7812 */ /* 0x000fe2000782c0ff */
[----:B------:R-:W3:Y:S04]  /*70a40*/  LDL.LU R20, [R1+0x1388] ;  /* 0x0013880001147983 */ /* 0x000ee80000300800 */
[----:B------:R-:W4:Y:S04]  /*70a50*/  LDL.LU R19, [R1+0x1318] ;  /* 0x0013180001137983 */ /* 0x000f280000300800 */
[----:B------:R-:W4:Y:S01]  /*70a60*/  LDL.LU R26, [R1+0x1bc] ;  /* 0x0001bc00011a7983 */ /* 0x000f220000300800 */
[----:B------:R-:W-:-:S03]  /*70a70*/  @P0 LOP3.LUT R11, R11, 0x4000, RZ, 0xfc, !PT ;  /* 0x000040000b0b0812 */ /* 0x000fc600078efcff */
[----:B-1----:R-:W4:Y:S01]  /*70a80*/  LDL.LU R9, [R1+0x1224] ;  /* 0x0012240001097983 */ /* 0x002f220000300800 */
[----:B------:R-:W-:Y:S02]  /*70a90*/  LOP3.LUT P0, RZ, R13, 0x1, RZ, 0xc0, !PT ;  /* 0x000000010dff7812 */ /* 0x000fe4000780c0ff */
[----:B------:R-:W-:Y:S01]  /*70aa0*/  LOP3.LUT R11, R11, 0xffffdfff, RZ, 0xc0, !PT ;  /* 0xffffdfff0b0b7812 */ /* 0x000fe200078ec0ff */
[----:B------:R-:W4:Y:S01]  /*70ab0*/  LDL.LU R8, [R1+0x12d0] ;  /* 0x0012d00001087983 */ /* 0x000f220000300800 */
[----:B------:R-:W-:-:S03]  /*70ac0*/  LOP3.LUT R13, R13, 0x7fffffff, RZ, 0xc0, !PT ;  /* 0x7fffffff0d0d7812 */ /* 0x000fc600078ec0ff */
[----:B------:R-:W4:Y:S01]  /*70ad0*/  LDL.LU R25, [R1+0x12dc] ;  /* 0x0012dc0001197983 */ /* 0x000f220000300800 */
[----:B------:R-:W-:Y:S02]  /*70ae0*/  @P6 LOP3.LUT R11, R11, 0x2000, RZ, 0xfc, !PT ;  /* 0x000020000b0b6812 */ /* 0x000fe400078efcff */
[----:B------:R-:W-:Y:S01]  /*70af0*/  LOP3.LUT P6, RZ, R29, 0x800000, RZ, 0xc0, !PT ;  /* 0x008000001dff7812 */ /* 0x000fe200078cc0ff */
[----:B------:R-:W4:Y:S04]  /*70b00*/  LDL.LU R4, [R1+0x12f4] ;  /* 0x0012f40001047983 */ /* 0x000f280000300800 */
[----:B------:R-:W4:Y:S01]  /*70b10*/  LDL.LU R6, [R1+0x12d8] ;  /* 0x0012d80001067983 */ /* 0x000f220000300800 */
[----:B------:R-:W-:Y:S02]  /*70b20*/  LOP3.LUT R11, R11, 0xffffefff, RZ, 0xc0, !PT ;  /* 0xffffefff0b0b7812 */ /* 0x000fe400078ec0ff */
[----:B------:R-:W-:Y:S01]  /*70b30*/  ISETP.LT.AND P6, PT, R18, UR11, !P6 ;  /* 0x0000000b12007c0c */ /* 0x000fe2000f7c1270 */
[----:B------:R-:W-:Y:S01]  /*70b40*/  ULDC UR11, c[0x0][0x228] ;  /* 0x00008a00000b7ab9 */ /* 0x000fe20000000800 */
[----:B------:R-:W4:Y:S04]  /*70b50*/  LDL.LU R7, [R1+0x1b0] ;  /* 0x0001b00001077983 */ /* 0x000f280000300800 */
[----:B------:R-:W4:Y:S04]  /*70b60*/  LDL.LU R3, [R1+0x1b4] ;  /* 0x0001b40001037983 */ /* 0x000f280000300800 */
[----:B------:R-:W4:Y:S04]  /*70b70*/  LDL.LU R2, [R1+0x1228] ;  /* 0x0012280001027983 */ /* 0x000f280000300800 */
[----:B------:R-:W4:Y:S01]  /*70b80*/  LDL.LU R22, [R1+0x13ec] ;  /* 0x0013ec0001167983 */ /* 0x000f220000300800 */
[----:B------:R-:W-:-:S02]  /*70b90*/  @P6 LOP3.LUT R11, R11, 0x1000, RZ, 0xfc, !PT ;  /* 0x000010000b0b6812 */ /* 0x000fc400078efcff */
        /* <DEDUP_REMOVED lines=21> */
[C---:B------:R-:W-:Y:S02]  /*70cf0*/  ISETP.LT.AND P6, PT, R18.reuse, UR23, !P6 ;  /* 0x0000001712007c0c */ /* 0x040fe4000f7c1270 */
[----:B------:R-:W-:Y:S02]  /*70d00*/  LOP3.LUT R11, R11, 0xffffff7f, RZ, 0xc0, !PT ;  /* 0xffffff7f0b0b7812 */ /* 0x000fe400078ec0ff */
[----:B------:R-:W-:Y:S01]  /*70d10*/  ISETP.LT.AND P5, PT, R18, UR11, !P5 ;  /* 0x0000000b12007c0c */ /* 0x000fe2000efa1270 */
[----:B------:R-:W-:Y:S01]  /*70d20*/  ULDC UR23, c[0x0][0x228] ;  /* 0x00008a0000177ab9 */ /* 0x000fe20000000800 */
[----:B------:R-:W-:-:S07]  /*70d30*/  ULDC UR11, c[0x0][0x228] ;  /* 0x00008a00000b7ab9 */ /* 0x000fce0000000800 */
        /* <DEDUP_REMOVED lines=11> */
[C---:B------:R-:W-:Y:S01]  /*70df0*/  ISETP.LT.AND P3, PT, R18.reuse, UR19, !P3 ;  /* 0x0000001312007c0c */ /* 0x040fe2000df61270 */
[----:B------:R-:W-:Y:S01]  /*70e00*/  ULDC UR15, c[0x0][0x228] ;  /* 0x00008a00000f7ab9 */ /* 0x000fe20000000800 */
[----:B------:R-:W-:-:S07]  /*70e10*/  ISETP.LT.AND P0, PT, R18, UR23, !P0 ;  /* 0x0000001712007c0c */ /* 0x000fce000c701270 */
[----:B------:R-:W-:Y:S02]  /*70e20*/  @P6 LOP3.LUT R11, R11, 0x20, RZ, 0xfc, !PT ;  /* 0x000000200b0b6812 */ /* 0x000fe400078efcff */
[C---:B------:R-:W-:Y:S02]  /*70e30*/  ISETP.LT.AND P2, PT, R18.reuse, UR15, !P2 ;  /* 0x0000000f12007c0c */ /* 0x040fe4000d741270 */
[----:B------:R-:W-:Y:S01]  /*70e40*/  ISETP.LT.AND P1, PT, R18, UR11, !P1 ;  /* 0x0000000b12007c0c */ /* 0x000fe2000cf21270 */
[----:B------:R-:W-:Y:S01]  /*70e50*/  ULDC UR19, c[0x0][0x228] ;  /* 0x00008a0000137ab9 */ /* 0x000fe20000000800 */
[----:B------:R-:W-:Y:S02]  /*70e60*/  LOP3.LUT R11, R11, 0xffffffef, RZ, 0xc0, !PT ;  /* 0xffffffef0b0b7812 */ /* 0x000fe400078ec0ff */
[----:B------:R-:W-:Y:S01]  /*70e70*/  @P0 LOP3.LUT R13, R13, 0x80000000, RZ, 0xfc, !PT ;  /* 0x800000000d0d0812 */ /* 0x000fe200078efcff */
[----:B------:R-:W-:Y:S01]  /*70e80*/  ULDC UR15, c[0x0][0x228] ;  /* 0x00008a00000f7ab9 */ /* 0x000fe20000000800 */
[----:B------:R-:W-:Y:S01]  /*70e90*/  ULDC UR11, c[0x0][0x228] ;  /* 0x00008a00000b7ab9 */ /* 0x000fe20000000800 */
[----:B------:R-:W-:Y:S01]  /*70ea0*/  @P5 LOP3.LUT R11, R11, 0x10, RZ, 0xfc, !PT ;  /* 0x000000100b0b5812 */ /* 0x000fe200078efcff */
[----:B------:R-:W-:-:S03]  /*70eb0*/  ULDC UR23, c[0x0][0x228] ;  /* 0x00008a0000177ab9 */ /* 0x000fc60000000800 */
[----:B------:R-:W-:-:S04]  /*70ec0*/  LOP3.LUT R11, R11, 0xfffffff7, RZ, 0xc0, !PT ;  /* 0xfffffff70b0b7812 */ /* 0x000fc800078ec0ff */
[----:B------:R-:W-:-:S04]  /*70ed0*/  @P4 LOP3.LUT R11, R11, 0x8, RZ, 0xfc, !PT ;  /* 0x000000080b0b4812 */ /* 0x000fc800078efcff */
[----:B------:R-:W-:-:S04]  /*70ee0*/  LOP3.LUT R11, R11, 0xfffffffb, RZ, 0xc0, !PT ;  /* 0xfffffffb0b0b7812 */ /* 0x000fc800078ec0ff */
[----:B------:R-:W-:-:S04]  /*70ef0*/  @P3 LOP3.LUT R11, R11, 0x4, RZ, 0xfc, !PT ;  /* 0x000000040b0b3812 */ /* 0x000fc800078efcff */
[----:B------:R-:W-:Y:S02]  /*70f00*/  LOP3.LUT R11, R11, 0xfffffffd, RZ, 0xc0, !PT ;  /* 0xfffffffd0b0b7812 */ /* 0x000fe400078ec0ff */
[----:B------:R-:W-:Y:S02]  /*70f10*/  LOP3.LUT P0, RZ, R29, 0x200, RZ, 0xc0, !PT ;  /* 0x000002001dff7812 */ /* 0x000fe4000780c0ff */
[----:B------:R-:W-:Y:S02]  /*70f20*/  @P2 LOP3.LUT R11, R11, 0x2, RZ, 0xfc, !PT ;  /* 0x000000020b0b2812 */ /* 0x000fe400078efcff */
[----:B------:R-:W-:Y:S02]  /*70f30*/  ISETP.LT.AND P0, PT, R18, UR19, !P0 ;  /* 0x0000001312007c0c */ /* 0x000fe4000c701270 */
[----:B------:R-:W-:Y:S02]  /*70f40*/  LOP3.LUT R13, R13, 0xbfffffff, RZ, 0xc0, !PT ;  /* 0xbfffffff0d0d7812 */ /* 0x000fe400078ec0ff */
[----:B------:R-:W-:-:S02]  /*70f50*/  LOP3.LUT P2, RZ, R29, 0x800, RZ, 0xc0, !PT ;  /* 0x000008001dff7812 */ /* 0x000fc4000784c0ff */
[----:B------:R-:W-:Y:S02]  /*70f60*/  LOP3.LUT R11, R11, 0xfffffffe, RZ, 0xc0, !PT ;  /* 0xfffffffe0b0b7812 */ /* 0x000fe400078ec0ff */
[C---:B------:R-:W-:Y:S02]  /*70f70*/  LOP3.LUT P3, RZ, R29.reuse, 0x1000, RZ, 0xc0, !PT ;  /* 0x000010001dff7812 */ /* 0x040fe4000786c0ff */
[----:B------:R-:W-:Y:S01]  /*70f80*/  LOP3.LUT P4, RZ, R29, 0x2000, RZ, 0xc0, !PT ;  /* 0x000020001dff7812 */ /* 0x000fe2000788c0ff */
[----:B------:R-:W-:Y:S01]  /*70f90*/  ULDC UR19, c[0x0][0x228] ;  /* 0x00008a0000137ab9 */ /* 0x000fe20000000800 */
[----:B------:R-:W-:Y:S02]  /*70fa0*/  @P1 LOP3.LUT R11, R11, 0x1, RZ, 0xfc, !PT ;  /* 0x000000010b0b1812 */ /* 0x000fe400078efcff */
[----:B------:R-:W-:-:S04]  /*70fb0*/  LOP3.LUT P1, RZ, R29, 0x400, RZ, 0xc0, !PT ;  /* 0x000004001dff7812 */ /* 0x000fc8000782c0ff */
[C---:B------:R-:W-:Y:S02]  /*70fc0*/  ISETP.LT.AND P1, PT, R18.reuse, UR15, !P1 ;  /* 0x0000000f12007c0c */ /* 0x040fe4000cf21270 */
[----:B------:R-:W-:Y:S02]  /*70fd0*/  @P0 LOP3.LUT R13, R13, 0x40000000, RZ, 0xfc, !PT ;  /* 0x400000000d0d0812 */ /* 0x000fe400078efcff */
[C---:B------:R-:W-:Y:S02]  /*70fe0*/  ISETP.LT.AND P2, PT, R18.reuse, UR11, !P2 ;  /* 0x0000000b12007c0c */ /* 0x040fe4000d741270 */
[C---:B------:R-:W-:Y:S02]  /*70ff0*/  ISETP.LT.AND P3, PT, R18.reuse, UR23, !P3 ;  /* 0x0000001712007c0c */ /* 0x040fe4000df61270 */
[----:B------:R-:W-:Y:S02]  /*71000*/  ISETP.LT.AND P4, PT, R18, UR19, !P4 ;  /* 0x0000001312007c0c */ /* 0x000fe4000e781270 */
[----:B------:R-:W-:-:S02]  /*71010*/  LOP3.LUT R13, R13, 0xdfffffff, RZ, 0xc0, !PT ;  /* 0xdfffffff0d0d7812 */ /* 0x000fc400078ec0ff */
[----:B------:R-:W-:Y:S01]  /*71020*/  LOP3.LUT P5, RZ, R29, 0x4000, RZ, 0xc0, !PT ;  /* 0x000040001dff7812 */ /* 0x000fe200078ac0ff */
[----:B------:R-:W-:Y:S01]  /*71030*/  ULDC UR15, c[0x0][0x228] ;  /* 0x00008a00000f7ab9 */ /* 0x000fe20000000800 */
[----:B------:R-:W-:Y:S02]  /*71040*/  LOP3.LUT P0, RZ, R17, 0x20000000, RZ, 0xc0, !PT ;  /* 0x2000000011ff7812 */ /* 0x000fe4000780c0ff */
[----:B------:R-:W-:Y:S01]  /*71050*/  LOP3.LUT P6, RZ, R29, 0x8000, RZ, 0xc0, !PT ;  /* 0x000080001dff7812 */ /* 0x000fe200078cc0ff */
[----:B------:R-:W-:Y:S01]  /*71060*/  ULDC UR11, c[0x0][0x228] ;  /* 0x00008a00000b7ab9 */ /* 0x000fe20000000800 */
[----:B------:R-:W-:Y:S01]  /*71070*/  ULDC UR23, c[0x0][0x228] ;  /* 0x00008a0000177ab9 */ /* 0x000fe20000000800 */
[----:B------:R-:W-:Y:S01]  /*71080*/  ULDC UR19, c[0x0][0x228] ;  /* 0x00008a0000137ab9 */ /* 0x000fe20000000800 */
[----:B------:R-:W-:-:S04]  /*71090*/  @P1 LOP3.LUT R13, R13, 0x20000000, RZ, 0xfc, !PT ;  /* 0x200000000d0d1812 */ /* 0x000fc800078efcff */
[----:B------:R-:W-:-:S04]  /*710a0*/  LOP3.LUT R13, R13, 0xefffffff, RZ, 0xc0, !PT ;  /* 0xefffffff0d0d7812 */ /* 0x000fc800078ec0ff */
[----:B------:R-:W-:-:S04]  /*710b0*/  @P2 LOP3.LUT R13, R13, 0x10000000, RZ, 0xfc, !PT ;  /* 0x100000000d0d2812 */ /* 0x000fc800078efcff */
[----:B------:R-:W-:Y:S02]  /*710c0*/  LOP3.LUT R13, R13, 0xf7ffffff, RZ, 0xc0, !PT ;  /* 0xf7ffffff0d0d7812 */ /* 0x000fe400078ec0ff */
[C---:B------:R-:W-:Y:S02]  /*710d0*/  ISETP.LT.AND P5, PT, R18.reuse, UR15, !P5 ;  /* 0x0000000f12007c0c */ /* 0x040fe4000efa1270 */
[----:B------:R-:W-:Y:S02]  /*710e0*/  ISETP.LT.AND P6, PT, R18, UR11, !P6 ;  /* 0x0000000b12007c0c */ /* 0x000fe4000f7c1270 */
[----:B------:R-:W-:Y:S02]  /*710f0*/  LOP3.LUT R29, R29, 0xfffffeff, RZ, 0xc0, !PT ;  /* 0xfffffeff1d1d7812 */ /* 0x000fe400078ec0ff */
[----:B------:R-:W-:Y:S01]  /*71100*/  @P3 LOP3.LUT R13, R13, 0x8000000, RZ, 0xfc, !PT ;  /* 0x080000000d0d3812 */ /* 0x000fe200078efcff */
[----:B------:R-:W-:Y:S01]  /*71110*/  ULDC UR15, c[0x0][0x228] ;  /* 0x00008a00000f7ab9 */ /* 0x000fe20000000800 */
[----:B------:R-:W-:-:S02]  /*71120*/  ULDC UR11, c[0x0][0x228] ;  /* 0x00008a00000b7ab9 */ /* 0x000fc40000000800 */
[----:B------:R-:W-:-:S04]  /*71130*/  LOP3.LUT R13, R13, 0xfbffffff, RZ, 0xc0, !PT ;  /* 0xfbffffff0d0d7812 */ /* 0x000fc800078ec0ff */
[----:B------:R-:W-:-:S04]  /*71140*/  @P4 LOP3.LUT R13, R13, 0x4000000, RZ, 0xfc, !PT ;  /* 0x040000000d0d4812 */ /* 0x000fc800078efcff */
[----:B------:R-:W-:Y:S02]  /*71150*/  LOP3.LUT R13, R13, 0xfdffffff, RZ, 0xc0, !PT ;  /* 0xfdffffff0d0d7812 */ /* 0x000fe400078ec0ff */
[----:B------:R-:W-:Y:S02]  /*71160*/  @P0 LOP3.LUT R29, R29, 0x100, RZ, 0xfc, !PT ;  /* 0x000001001d1d0812 */ /* 0x000fe400078efcff */
[----:B------:R-:W-:Y:S02]  /*71170*/  LOP3.LUT P0, RZ, R17, 0x400000, RZ, 0xc0, !PT ;  /* 0x0040000011ff7812 */ /* 0x000fe4000780c0ff */
[----:B------:R-:W-:Y:S02]  /*71180*/  @P5 LOP3.LUT R13, R13, 0x2000000, RZ, 0xfc, !PT ;  /* 0x020000000d0d5812 */ /* 0x000fe400078efcff */
[----:B------:R-:W-:Y:S02]  /*71190*/  ISETP.LT.AND P0, PT, R18, UR23, !P0 ;  /* 0x0000001712007c0c */ /* 0x000fe4000c701270 */
[----:B------:R-:W-:-:S02]  /*711a0*/  LOP3.LUT P5, RZ, R17, 0x1000000, RZ, 0xc0, !PT ;  /* 0x0100000011ff7812 */ /* 0x000fc400078ac0ff */
[----:B------:R-:W-:Y:S02]  /*711b0*/  LOP3.LUT R13, R13, 0xfeffffff, RZ, 0xc0, !PT ;  /* 0xfeffffff0d0d7812 */ /* 0x000fe400078ec0ff */
[C---:B------:R-:W-:Y:S02]  /*711c0*/  LOP3.LUT P4, RZ, R17.reuse, 0x2000000, RZ, 0xc0, !PT ;  /* 0x0200000011ff7812 */ /* 0x040fe4000788c0ff */
[C---:B------:R-:W-:Y:S02]  /*711d0*/  LOP3.LUT P3, RZ, R17.reuse, 0x4000000, RZ, 0xc0, !PT ;  /* 0x0400000011ff7812 */ /* 0x040fe4000786c0ff */
[----:B------:R-:W-:Y:S02]  /*711e0*/  LOP3.LUT P2, RZ, R17, 0x8000000, RZ, 0xc0, !PT ;  /* 0x0800000011ff7812 */ /* 0x000fe4000784c0ff */
[----:B------:R-:W-:Y:S02]  /*711f0*/  @P6 LOP3.LUT R13, R13, 0x1000000, RZ, 0xfc, !PT ;  /* 0x010000000d0d6812 */ /* 0x000fe400078efcff */
[----:B------:R-:W-:-:S02]  /*71200*/  LOP3.LUT P6, RZ, R17, 0x800000, RZ, 0xc0, !PT ;  /* 0x0080000011ff7812 */ /* 0x000fc400078cc0ff */
[----:B------:R-:W-:Y:S01]  /*71210*/  LOP3.LUT P1, RZ, R17, 0x10000000, RZ, 0xc0, !PT ;  /* 0x1000000011ff7812 */ /* 0x000fe2000782c0ff */
[----:B------:R-:W-:Y:S01]  /*71220*/  ULDC UR23, c[0x0][0x228] ;  /* 0x00008a0000177ab9 */ /* 0x000fe20000000800 */
[----:B------:R-:W-:Y:S02]  /*71230*/  LOP3.LUT R13, R13, 0xff7fffff, RZ, 0xc0, !PT ;  /* 0xff7fffff0d0d7812 */ /* 0x000fe400078ec0ff */
[C---:B------:R-:W-:Y:S02]  /*71240*/  ISETP.LT.AND P6, PT, R18.reuse, UR19, !P6 ;  /* 0x0000001312007c0c */ /* 0x040fe4000f7c1270 */
[C---:B------:R-:W-:Y:S02]  /*71250*/  ISETP.LT.AND P5, PT, R18.reuse, UR15, !P5 ;  /* 0x0000000f12007c0c */ /* 0x040fe4000efa1270 */
[----:B------:R-:W-:Y:S02]  /*71260*/  ISETP.LT.AND P4, PT, R18, UR11, !P4 ;  /* 0x0000000b12007c0c */ /* 0x000fe4000e781270 */
[----:B------:R-:W-:Y:S01]  /*71270*/  @P0 LOP3.LUT R13, R13, 0x800000, RZ, 0xfc, !PT ;  /* 0x008000000d0d0812 */ /* 0x000fe200078efcff */
[----:B------:R-:W-:Y:S01]  /*71280*/  ULDC UR19, c[0x0][0x228] ;  /* 0x00008a0000137ab9 */ /* 0x000fe20000000800 */
[----:B------:R-:W-:Y:S01]  /*71290*/  ULDC UR15, c[0x0][0x228] ;  /* 0x00008a00000f7ab9 */ /* 0x000fe20000000800 */
[----:B------:R-:W-:Y:S01]  /*712a0*/  ULDC UR11, c[0x0][0x228] ;  /* 0x00008a00000b7ab9 */ /* 0x000fe20000000800 */
[----:B------:R-:W-:-:S04]  /*712b0*/  LOP3.LUT R13, R13, 0xffbfffff, RZ, 0xc0, !PT ;  /* 0xffbfffff0d0d7812 */ /* 0x000fc800078ec0ff */
[----:B------:R-:W-:-:S04]  /*712c0*/  @P6 LOP3.LUT R13, R13, 0x400000, RZ, 0xfc, !PT ;  /* 0x004000000d0d6812 */ /* 0x000fc800078efcff */
[----:B------:R-:W-:-:S04]  /*712d0*/  LOP3.LUT R13, R13, 0xffdfffff, RZ, 0xc0, !PT ;  /* 0xffdfffff0d0d7812 */ /* 0x000fc800078ec0ff */
[----:B------:R-:W-:-:S04]  /*712e0*/  @P5 LOP3.LUT R13, R13, 0x200000, RZ, 0xfc, !PT ;  /* 0x002000000d0d5812 */ /* 0x000fc800078efcff */
[----:B------:R-:W-:Y:S02]  /*712f0*/  LOP3.LUT R13, R13, 0xffefffff, RZ, 0xc0, !PT ;  /* 0xffefffff0d0d7812 */ /* 0x000fe400078ec0ff */
[----:B------:R-:W-:Y:S02]  /*71300*/  LOP3.LUT P0, RZ, R29, 0x100, RZ, 0xc0, !PT ;  /* 0x000001001dff7812 */ /* 0x000fe4000780c0ff */
[----:B------:R-:W-:Y:S02]  /*71310*/  @P4 LOP3.LUT R13, R13, 0x100000, RZ, 0xfc, !PT ;  /* 0x001000000d0d4812 */ /* 0x000fe400078efcff */
[C---:B------:R-:W-:Y:S02]  /*71320*/  ISETP.LT.AND P4, PT, R18.reuse, UR23, !P3 ;  /* 0x0000001712007c0c */ /* 0x040fe4000df81270 */
[C---:B------:R-:W-:Y:S02]  /*71330*/  ISETP.LT.AND P3, PT, R18.reuse, UR19, !P2 ;  /* 0x0000001312007c0c */ /* 0x040fe4000d761270 */
[----:B------:R-:W-:-:S02]  /*71340*/  ISETP.LT.AND P2, PT, R18, UR15, !P1 ;  /* 0x0000000f12007c0c */ /* 0x000fc4000cf41270 */
[----:B------:R-:W-:Y:S02]  /*71350*/  ISETP.LT.AND P1, PT, R18, UR11, !P0 ;  /* 0x0000000b12007c0c */ /* 0x000fe4000c721270 */
[----:B------:R-:W-:Y:S02]  /*71360*/  LOP3.LUT P0, RZ, R16, 0x4000, RZ, 0xc0, !PT ;  /* 0x0000400010ff7812 */ /* 0x000fe4000780c0ff */
[----:B--2---:R-:W-:Y:S02]  /*71370*/  LOP3.LUT R0, R0, 0xfeffffff, RZ, 0xc0, !PT ;  /* 0xfeffffff00007812 */ /* 0x004fe400078ec0ff */
[----:B------:R-:W-:Y:S02]  /*71380*/  LOP3.LUT R29, R29, 0xfffffffe, RZ, 0xc0, !PT ;  /* 0xfffffffe1d1d7812 */ /* 0x000fe400078ec0ff */
[----:B------:R-:W-:Y:S01]  /*71390*/  LOP3.LUT R13, R13, 0xfff7ffff, RZ, 0xc0, !PT ;  /* 0xfff7ffff0d0d7812 */ /* 0x000fe200078ec0ff */
[----:B------:R-:W-:Y:S01]  /*713a0*/  ULDC UR23, c[0x0][0x228] ;  /* 0x00008a0000177ab9 */ /* 0x000fe20000000800 */
[----:B------:R-:W-:Y:S01]  /*713b0*/  ULDC UR19, c[0x0][0x228] ;  /* 0x00008a0000137ab9 */ /* 0x000fe20000000800 */
[----:B------:R-:W-:Y:S01]  /*713c0*/  ULDC UR15, c[0x0][0x228] ;  /* 0x00008a00000f7ab9 */ /* 0x000fe20000000800 */
[----:B------:R-:W-:-:S03]  /*713d0*/  ULDC UR11, c[0x0][0x228] ;  /* 0x00008a00000b7ab9 */ /* 0x000fc60000000800 */
        /* <DEDUP_REMOVED lines=41> */
[----:B------:R-:W-:-:S04]  /*71670*/  @P4 LOP3.LUT R13, R13, 0x80000, RZ, 0xfc, !PT ;  /* 0x000800000d0d4812 */ /* 0x000fc800078efcff */
[----:B------:R-:W-:-:S05]  /*71680*/  LOP3.LUT R13, R13, 0xfffbffff, RZ, 0xc0, !PT ;  /* 0xfffbffff0d0d7812 */ /* 0x000fca00078ec0ff */
        /* <DEDUP_REMOVED lines=75> */
[----:B------:R-:W-:Y:S01]  /*71b40*/  LOP3.LUT R13, R13, 0xfffffffe, RZ, 0xc0, !PT ;  /* 0xfffffffe0d0d7812 */ /* 0x000fe200078ec0ff */
[----:B------:R-:W-:Y:S04]  /*71b50*/  STL [R1+0x1f74], R11 ;  /* 0x001f740b01007387 */ /* 0x000fe80000100800 */
[----:B------:R0:W-:Y:S04]  /*71b60*/  STL [R1], R0 ;  /* 0x0000000001007387 */ /* 0x0001e80000100800 */
[----:B------:R-:W-:Y:S04]  /*71b70*/  STL [R1+0x1f78], R17 ;  /* 0x001f781101007387 */ /* 0x000fe80000100800 */
[----:B------:R-:W-:Y:S01]  /*71b80*/  STL [R1+0x1f7c], R16 ;  /* 0x001f7c1001007387 */ /* 0x000fe20000100800 */
[----:B------:R-:W-:-:S02]  /*71b90*/  @P0 LOP3.LUT R13, R13, 0x1, RZ, 0xfc, !PT ;  /* 0x000000010d0d0812 */ /* 0x000fc400078efcff */
[----:B------:R-:W-:-:S03]  /*71ba0*/  LOP3.LUT P0, RZ, R0, 0x1000000, RZ, 0xc0, !PT ;  /* 0x0100000000ff7812 */ /* 0x000fc6000780c0ff */
[----:B------:R-:W-:Y:S04]  /*71bb0*/  STL [R1+0x1f80], R13 ;  /* 0x001f800d01007387 */ /* 0x000fe80000100800 */
[----:B------:R-:W2:Y:S04]  /*71bc0*/  LDL.LU R21, [R1+0x14c0] ;  /* 0x0014c00001157983 */ /* 0x000ea80000300800 */
[----:B------:R-:W2:Y:S04]  /*71bd0*/  LDL.LU R24, [R1+0x14cc] ;  /* 0x0014cc0001187983 */ /* 0x000ea80000300800 */
[----:B------:R-:W2:Y:S04]  /*71be0*/  LDL.LU R23, [R1+0x14e4] ;  /* 0x0014e40001177983 */ /* 0x000ea80000300800 */
[----:B0-----:R-:W2:Y:S01]  /*71bf0*/  LDL.LU R0, [R1+0x1220] ;  /* 0x0012200001007983 */ /* 0x001ea20000300800 */
[----:B------:R-:W-:-:S02]  /*71c00*/  LOP3.LUT P1, RZ, R16, 0x8000, RZ, 0xc0, !PT ;  /* 0x0000800010ff7812 */ /* 0x000fc4000782c0ff */
[C---:B------:R-:W-:Y:S02]  /*71c10*/  LOP3.LUT P2, RZ, R16.reuse, 0x10000, RZ, 0xc0, !PT ;  /* 0x0001000010ff7812 */ /* 0x040fe4000784c0ff */
[C---:B------:R-:W-:Y:S02]  /*71c20*/  LOP3.LUT P3, RZ, R16.reuse, 0x20000, RZ, 0xc0, !PT ;  /* 0x0002000010ff7812 */ /* 0x040fe4000786c0ff */
[C---:B------:R-:W-:Y:S02]  /*71c30*/  LOP3.LUT P4, RZ, R16.reuse, 0x40000, RZ, 0xc0, !PT ;  /* 0x0004000010ff7812 */ /* 0x040fe4000788c0ff */
[C---:B------:R-:W-:Y:S02]  /*71c40*/  LOP3.LUT P5, RZ, R16.reuse, 0x80000, RZ, 0xc0, !PT ;  /* 0x0008000010ff7812 */ /* 0x040fe400078ac0ff */
[----:B------:R-:W-:Y:S02]  /*71c50*/  LOP3.LUT P6, RZ, R16, 0x100000, RZ, 0xc0, !PT ;  /* 0x0010000010ff7812 */ /* 0x000fe400078cc0ff */
[----:B---3--:R-:W-:-:S02]  /*71c60*/  LOP3.LUT R20, R20, 0xffff, RZ, 0xc0, !PT ;  /* 0x0000ffff14147812 */ /* 0x008fc400078ec0ff */
[----:B----4-:R-:W-:Y:S02]  /*71c70*/  LOP3.LUT R28, R19, 0xffff, RZ, 0xc0, !PT ;  /* 0x0000ffff131c7812 */ /* 0x010fe400078ec0ff */
[C---:B------:R-:W-:Y:S02]  /*71c80*/  ISETP.LT.AND P0, PT, R18.reuse, UR40, !P0 ;  /* 0x0000002812007c0c */ /* 0x040fe4000c701270 */
[C---:B------:R-:W-:Y:S02]  /*71c90*/  ISETP.LT.AND P1, PT, R18.reuse, UR44, !P1 ;  /* 0x0000002c12007c0c */ /* 0x040fe4000cf21270 */
[C---:B------:R-:W-:Y:S02]  /*71ca0*/  ISETP.LT.AND P2, PT, R18.reuse, UR48, !P2 ;  /* 0x0000003012007c0c */ /* 0x040fe4000d741270 */
[C---:B------:R-:W-:Y:S02]  /*71cb0*/  ISETP.LT.AND P3, PT, R18.reuse, UR52, !P3 ;  /* 0x0000003412007c0c */ /* 0x040fe4000df61270 */
[----:B------:R-:W-:-:S02]  /*71cc0*/  ISETP.LT.AND P4, PT, R18, UR56, !P4 ;  /* 0x0000003812007c0c */ /* 0x000fc4000e781270 */
[C---:B------:R-:W-:Y:S02]  /*71cd0*/  ISETP.LT.AND P5, PT, R18.reuse, UR60, !P5 ;  /* 0x0000003c12007c0c */ /* 0x040fe4000efa1270 */
[----:B------:R-:W-:Y:S02]  /*71ce0*/  ISETP.LT.AND P6, PT, R18, UR4, !P6 ;  /* 0x0000000412007c0c */ /* 0x000fe4000f7c1270 */
[----:B------:R-:W-:Y:S02]  /*71cf0*/  SHF.R.U32.HI R19, RZ, 0x8, R20 ;  /* 0x00000008ff137819 */ /* 0x000fe40000011614 */
[----:B------:R-:W-:Y:S01]  /*71d00*/  SHF.R.U32.HI R18, RZ, 0x8, R28 ;  /* 0x00000008ff127819 */ /* 0x000fe2000001161c */
[----:B------:R-:W3:Y:S01]  /*71d10*/  LDL.LU R5, [R1+0x1214] ;  /* 0x0012140001057983 */ /* 0x000ee20000300800 */
[----:B------:R-:W-:Y:S02]  /*71d20*/  LOP3.LUT R19, R19, 0xffff, RZ, 0xc0, !PT ;  /* 0x0000ffff13137812 */ /* 0x000fe400078ec0ff */
[----:B------:R-:W-:-:S04]  /*71d30*/  LOP3.LUT R18, R18, 0xffff, RZ, 0xc0, !PT ;  /* 0x0000ffff12127812 */ /* 0x000fc800078ec0ff */
[----:B------:R-:W-:Y:S02]  /*71d40*/  PRMT R10, R19, 0x3340, R18 ;  /* 0x00003340130a7816 */ /* 0x000fe40000000012 */
[----:B------:R-:W-:-:S03]  /*71d50*/  PRMT R19, R6, 0x3340, R1 ;  /* 0x0000334006137816 */ /* 0x000fc60000000001 */
[----:B------:R-:W-:Y:S04]  /*71d60*/  STL [R1+0xdc], R10 ;  /* 0x0000dc0a01007387 */ /* 0x000fe80000100800 */
[----:B------:R-:W4:Y:S01]  /*71d70*/  LDL.LU R6, [R1+0x1334] ;  /* 0x0013340001067983 */ /* 0x000f220000300800 */
[----:B------:R-:W-:Y:S02]  /*71d80*/  PRMT R28, R20, 0x3340, R28 ;  /* 0x00003340141c7816 */ /* 0x000fe4000000001c */
[----:B------:R-:W-:Y:S02]  /*71d90*/  PRMT R27, R3, 0x3340, R7 ;  /* 0x00003340031b7816 */ /* 0x000fe40000000007 */
[----:B------:R-:W-:Y:S02]  /*71da0*/  PRMT R25, R25, 0x3340, R8 ;  /* 0x0000334019197816 */ /* 0x000fe40000000008 */
[--C-:B------:R-:W-:Y:S01]  /*71db0*/  PRMT R20, R4, 0x3340, R1.reuse ;  /* 0x0000334004147816 */ /* 0x100fe20000000001 */
[----:B------:R-:W4:Y:S01]  /*71dc0*/  LDL.LU R7, [R1+0x1a4] ;  /* 0x0001a40001077983 */ /* 0x000f220000300800 */
[----:B------:R-:W-:-:S03]  /*71dd0*/  PRMT R18, R2, 0x3340, R1 ;  /* 0x0000334002127816 */ /* 0x000fc60000000001 */
[----:B------:R-:W4:Y:S04]  /*71de0*/  LDL.LU R3, [R1+0x1218] ;  /* 0x0012180001037983 */ /* 0x000f280000300800 */
[----:B------:R-:W4:Y:S01]  /*71df0*/  LDL.LU R2, [R1+0x1488] ;  /* 0x0014880001027983 */ /* 0x000f220000300800 */
[----:B------:R-:W-:Y:S02]  /*71e00*/  PRMT R26, R9, 0x3340, R26 ;  /* 0x00003340091a7816 */ /* 0x000fe4000000001a */
[----:B------:R-:W-:Y:S02]  /*71e10*/  PRMT R4, R25, 0x5410, R20 ;  /* 0x0000541019047816 */ /* 0x000fe40000000014 */
[----:B------:R-:W-:-:S03]  /*71e20*/  PRMT R8, R26, 0x5410, R19 ;  /* 0x000054101a087816 */ /* 0x000fc60000000013 */
[----:B------:R0:W-:Y:S04]  /*71e30*/  STL [R1+0x10c], R4 ;  /* 0x00010c0401007387 */ /* 0x0001e80000100800 */
[----:B------:R-:W-:Y:S01]  /*71e40*/  STL [R1+0x108], R8 ;  /* 0x0001080801007387 */ /* 0x000fe20000100800 */
[----:B0-----:R-:W-:Y:S02]  /*71e50*/  PRMT R4, R27, 0x5410, R18 ;  /* 0x000054101b047816 */ /* 0x001fe40000000012 */
[----:B--2---:R-:W-:-:S04]  /*71e60*/  LOP3.LUT R0, R0, 0xffff, RZ, 0xc0, !PT ;  /* 0x0000ffff00007812 */ /* 0x004fc800078ec0ff */
[----:B------:R-:W-:Y:S01]  /*71e70*/  PRMT R18, R0, 0x3340, R1 ;  /* 0x0000334000127816 */ /* 0x000fe20000000001 */
[----:B------:R0:W-:Y:S04]  /*71e80*/  STL [R1+0x24], R0 ;  /* 0x0000240001007387 */ /* 0x0001e80000100800 */
[----:B------:R1:W-:Y:S04]  /*71e90*/  STL [R1+0x104], R4 ;  /* 0x0001040401007387 */ /* 0x0003e80000100800 */
        /* <DEDUP_REMOVED lines=9> */
[----:B-1----:R-:W-:-:S03]  /*71f30*/  PRMT R4, R28, 0x5410, R18 ;  /* 0x000054101c047816 */ /* 0x002fc60000000012 */
[----:B------:R-:W2:Y:S01]  /*71f40*/  LDL.LU R15, [R1+0x12b0] ;  /* 0x0012b000010f7983 */ /* 0x000ea20000300800 */
[----:B---3--:R-:W-:Y:S02]  /*71f50*/  LOP3.LUT R14, R5, 0xffff, RZ, 0xc0, !PT ;  /* 0x0000ffff050e7812 */ /* 0x008fe400078ec0ff */
[--C-:B------:R-:W-:Y:S01]  /*71f60*/  PRMT R22, R22, 0x3340, R1.reuse ;  /* 0x0000334016167816 */ /* 0x100fe20000000001 */
[----:B------:R-:W3:Y:S04]  /*71f70*/  LDL.LU R12, [R1+0x1338] ;  /* 0x00133800010c7983 */ /* 0x000ee80000300800 */
[----:B------:R-:W3:Y:S04]  /*71f80*/  LDL.LU R28, [R1+0x1ac] ;  /* 0x0001ac00011c7983 */ /* 0x000ee80000300800 */
[----:B------:R-:W3:Y:S04]  /*71f90*/  LDL.LU R10, [R1+0x12a4] ;  /* 0x0012a400010a7983 */ /* 0x000ee80000300800 */
[----:B------:R-:W-:Y:S01]  /*71fa0*/  STL [R1+0x110], R4 ;  /* 0x0001100401007387 */ /* 0x000fe20000100800 */
[----:B------:R-:W-:-:S03]  /*71fb0*/  PRMT R18, R14, 0x3340, R1 ;  /* 0x000033400e127816 */ /* 0x000fc60000000001 */
[----:B------:R0:W-:Y:S01]  /*71fc0*/  STL [R1+0x1fe0], R14 ;  /* 0x001fe00e01007387 */ /* 0x0001e20000100800 */
[----:B----4-:R-:W-:-:S03]  /*71fd0*/  PRMT R5, R6, 0x5410, R22 ;  /* 0x0000541006057816 */ /* 0x010fc60000000016 */
[----:B0-----:R-:W4:Y:S04]  /*71fe0*/  LDL.LU R14, [R1+0x14bc] ;  /* 0x0014bc00010e7983 */ /* 0x001f280000300800 */
[----:B------:R-:W3:Y:S01]  /*71ff0*/  LDL.LU R22, [R1+0x1a8] ;  /* 0x0001a80001167983 */ /* 0x000ee20000300800 */
[----:B------:R-:W-:Y:S02]  /*72000*/  PRMT R21, R21, 0x3340, R1 ;  /* 0x0000334015157816 */ /* 0x000fe40000000001 */
[----:B------:R-:W-:Y:S01]  /*72010*/  PRMT R4, R7, 0x5410, R18 ;  /* 0x0000541007047816 */ /* 0x000fe20000000012 */
[----:B------:R-:W-:Y:S01]  /*72020*/  STL [R1+0x114], R5 ;  /* 0x0001140501007387 */ /* 0x000fe20000100800 */
[----:B------:R-:W-:-:S03]  /*72030*/  PRMT R2, R2, 0x5410, R21 ;  /* 0x0000541002027816 */ /* 0x000fc60000000015 */
[----:B------:R0:W-:Y:S04]  /*72040*/  STL [R1+0x1214], R4 ;  /* 0x0012140401007387 */ /* 0x0001e80000100800 */
[----:B------:R-:W4:Y:S04]  /*72050*/  LDL.LU R9, [R1+0x12c0] ;  /* 0x0012c00001097983 */ /* 0x000f280000300800 */
[----:B------:R-:W4:Y:S04]  /*72060*/  LDL.LU R8, [R1+0x1b8] ;  /* 0x0001b80001087983 */ /* 0x000f280000300800 */
[----:B------:R1:W-:Y:S01]  /*72070*/  STL [R1+0x1218], R2 ;  /* 0x0012180201007387 */ /* 0x0003e20000100800 */
[----:B------:R-:W-:-:S03]  /*72080*/  LOP3.LUT R13, R3, 0xffff, RZ, 0xc0, !PT ;  /* 0x0000ffff030d7812 */ /* 0x000fc600078ec0ff */
[----:B0-----:R-:W4:Y:S04]  /*72090*/  LDL.LU R4, [R1+0x12f0] ;  /* 0x0012f00001047983 */ /* 0x001f280000300800 */
[----:B------:R-:W4:Y:S04]  /*720a0*/  LDL.LU R5, [R1+0x144c] ;  /* 0x00144c0001057983 */ /* 0x000f280000300800 */
[----:B------:R-:W4:Y:S04]  /*720b0*/  LDL.LU R6, [R1+0x131c] ;  /* 0x00131c0001067983 */ /* 0x000f280000300800 */
[----:B------:R-:W4:Y:S04]  /*720c0*/  LDL.LU R7, [R1+0x1398] ;  /* 0x0013980001077983 */ /* 0x000f280000300800 */
[----:B------:R-:W4:Y:S04]  /*720d0*/  LDL.LU R3, [R1+0x1454] ;  /* 0x0014540001037983 */ /* 0x000f280000300800 */
[----:B-1----:R-:W4:Y:S01]  /*720e0*/  LDL.LU R2, [R1+0x1324] ;  /* 0x0013240001027983 */ /* 0x002f220000300800 */
[----:B--2---:R-:W-:-:S03]  /*720f0*/  LOP3.LUT R11, R0, 0xffff, RZ, 0xc0, !PT ;  /* 0x0000ffff000b7812 */ /* 0x004fc600078ec0ff */
[----:B------:R-:W2:Y:S01]  /*72100*/  LDL.LU R0, [R1+0x13a4] ;  /* 0x0013a40001007983 */ /* 0x000ea20000300800 */
[--C-:B------:R-:W-:Y:S02]  /*72110*/  PRMT R18, R13, 0x3340, R1.reuse ;  /* 0x000033400d127816 */ /* 0x100fe40000000001 */
[--C-:B------:R-:W-:Y:S02]  /*72120*/  PRMT R24, R24, 0x3340, R1.reuse ;  /* 0x0000334018187816 */ /* 0x100fe40000000001 */
[--C-:B------:R-:W-:Y:S02]  /*72130*/  PRMT R23, R23, 0x3340, R1.reuse ;  /* 0x0000334017177816 */ /* 0x100fe40000000001 */
[----:B------:R-:W-:Y:S02]  /*72140*/  PRMT R19, R19, 0x5410, R26 ;  /* 0x0000541013137816 */ /* 0x000fe4000000001a */
[----:B---3--:R-:W-:Y:S02]  /*72150*/  PRMT R22, R22, 0x5410, R18 ;  /* 0x0000541016167816 */ /* 0x008fe40000000012 */
[----:B------:R-:W-:-:S02]  /*72160*/  PRMT R18, R11, 0x3340, R1 ;  /* 0x000033400b127816 */ /* 0x000fc40000000001 */
[----:B----4-:R-:W-:Y:S02]  /*72170*/  PRMT R21, R14, 0x5410, R24 ;  /* 0x000054100e157816 */ /* 0x010fe40000000018 */
[----:B------:R-:W-:Y:S01]  /*72180*/  PRMT R18, R28, 0x5410, R18 ;  /* 0x000054101c127816 */ /* 0x000fe20000000012 */
[----:B------:R-:W-:Y:S01]  /*72190*/  STL [R1+0x121c], R22 ;  /* 0x00121c1601007387 */ /* 0x000fe20000100800 */
[----:B------:R-:W-:-:S03]  /*721a0*/  PRMT R14, R27, 0x5410, R23 ;  /* 0x000054101b0e7816 */ /* 0x000fc60000000017 */
[----:B------:R0:W-:Y:S04]  /*721b0*/  STL [R1+0x1220], R21 ;  /* 0x0012201501007387 */ /* 0x0001e80000100800 */
[----:B------:R1:W-:Y:S04]  /*721c0*/  STL [R1+0x1224], R18 ;  /* 0x0012241201007387 */ /* 0x0003e80000100800 */
[----:B------:R-:W-:Y:S04]  /*721d0*/  STL [R1+0x1228], R14 ;  /* 0x0012280e01007387 */ /* 0x000fe80000100800 */
[----:B------:R3:W-:Y:S01]  /*721e0*/  STL [R1+0xfcc], R19 ;  /* 0x000fcc1301007387 */ /* 0x0007e20000100800 */
[----:B0-----:R-:W-:-:S02]  /*721f0*/  LOP3.LUT R21, R17, 0xffff, RZ, 0xc0, !PT ;  /* 0x0000ffff11157812 */ /* 0x001fc400078ec0ff */
[----:B-1----:R-:W-:Y:S02]  /*72200*/  PRMT R18, R20, 0x5410, R25 ;  /* 0x0000541014127816 */ /* 0x002fe40000000019 */
[----:B------:R-:W-:Y:S02]  /*72210*/  LOP3.LUT R25, R15, 0xffff, RZ, 0xc0, !PT ;  /* 0x0000ffff0f197812 */ /* 0x000fe400078ec0ff */
[----:B------:R-:W-:Y:S01]  /*72220*/  LOP3.LUT R20, R12, 0xffff, RZ, 0xc0, !PT ;  /* 0x0000ffff0c147812 */ /* 0x000fe200078ec0ff */
[----:B------:R0:W-:Y:S03]  /*72230*/  STL [R1+0xfd4], R18 ;  /* 0x000fd41201007387 */ /* 0x0001e60000100800 */
[----:B---3--:R-:W-:Y:S02]  /*72240*/  PRMT R19, R21, 0x3340, R20 ;  /* 0x0000334015137816 */ /* 0x008fe40000000014 */
[----:B------:R-:W-:-:S02]  /*72250*/  LOP3.LUT R10, R10, 0xffff, RZ, 0xc0, !PT ;  /* 0x0000ffff0a0a7812 */ /* 0x000fc400078ec0ff */
[----:B------:R-:W-:Y:S02]  /*72260*/  PRMT R14, R16, 0x5410, R29 ;  /* 0x00005410100e7816 */ /* 0x000fe4000000001d */
[----:B------:R-:W-:Y:S02]  /*72270*/  SHF.R.U32.HI R21, RZ, 0x8, R21 ;  /* 0x00000008ff157819 */ /* 0x000fe40000011615 */
[----:B0-----:R-:W-:-:S04]  /*72280*/  PRMT R18, R25, 0x3340, R1 ;  /* 0x0000334019127816 */ /* 0x001fc80000000001 */
[----:B------:R-:W-:Y:S02]  /*72290*/  PRMT R12, R19, 0x5410, R18 ;  /* 0x00005410130c7816 */ /* 0x000fe40000000012 */
[----:B------:R-:W-:Y:S02]  /*722a0*/  SHF.R.U32.HI R19, RZ, 0x8, R20 ;  /* 0x00000008ff137819 */ /* 0x000fe40000011614 */
[----:B------:R-:W-:Y:S02]  /*722b0*/  PRMT R18, R10, 0x3340, R1 ;  /* 0x000033400a127816 */ /* 0x000fe40000000001 */
[----:B------:R-:W-:Y:S01]  /*722c0*/  LOP3.LUT R20, R21, 0xffff, RZ, 0xc0, !PT ;  /* 0x0000ffff15147812 */ /* 0x000fe200078ec0ff */
[----:B------:R-:W-:Y:S01]  /*722d0*/  STL [R1+0x1210], R14 ;  /* 0x0012100e01007387 */ /* 0x000fe20000100800 */
[----:B------:R-:W-:-:S03]  /*722e0*/  LOP3.LUT R19, R19, 0xffff, RZ, 0xc0, !PT ;  /* 0x0000ffff13137812 */ /* 0x000fc600078ec0ff */
[----:B------:R0:W-:Y:S01]  /*722f0*/  STL [R1+0x100], R12 ;  /* 0x0001000c01007387 */ /* 0x0001e20000100800 */
[----:B------:R-:W-:Y:S02]  /*72300*/  PRMT R4, R4, 0x5410, R8 ;  /* 0x0000541004047816 */ /* 0x000fe40000000008 */
[----:B------:R-:W-:Y:S02]  /*72310*/  LOP3.LUT R21, R5, 0xffff, RZ, 0xc0, !PT ;  /* 0x0000ffff05157812 */ /* 0x000fe400078ec0ff */
[----:B------:R-:W-:Y:S02]  /*72320*/  LOP3.LUT R26, R6, 0xffff, RZ, 0xc0, !PT ;  /* 0x0000ffff061a7812 */ /* 0x000fe400078ec0ff */
[----:B0-----:R-:W-:Y:S02]  /*72330*/  PRMT R12, R9, 0x5410, R18 ;  /* 0x00005410090c7816 */ /* 0x001fe40000000012 */
[----:B------:R-:W-:Y:S02]  /*72340*/  PRMT R9, R20, 0x3340, R19 ;  /* 0x0000334014097816 */ /* 0x000fe40000000013 */
[----:B------:R-:W-:Y:S01]  /*72350*/  LOP3.LUT R20, R7, 0xffff, RZ, 0xc0, !PT ;  /* 0x0000ffff07147812 */ /* 0x000fe200078ec0ff */
[----:B------:R-:W-:Y:S04]  /*72360*/  STL [R1+0x1238], R12 ;  /* 0x0012380c01007387 */ /* 0x000fe80000100800 */
[----:B------:R-:W-:Y:S04]  /*72370*/  STL [R1+0x74], R9 ;  /* 0x0000740901007387 */ /* 0x000fe80000100800 */
[----:B------:R0:W-:Y:S04]  /*72380*/  STL [R1+0xfd0], R4 ;  /* 0x000fd00401007387 */ /* 0x0001e80000100800 */
[----:B------:R-:W3:Y:S01]  /*72390*/  LDL.LU R29, [R1+0x126c] ;  /* 0x00126c00011d7983 */ /* 0x000ee20000300800 */
[----:B------:R-:W-:-:S02]  /*723a0*/  PRMT R18, R26, 0x3340, R1 ;  /* 0x000033401a127816 */ /* 0x000fc40000000001 */
[----:B------:R-:W-:Y:S01]  /*723b0*/  PRMT R19, R21, 0x3340, R20 ;  /* 0x0000334015137816 */ /* 0x000fe20000000014 */
[----:B------:R-:W3:Y:S01]  /*723c0*/  LDL.LU R16, [R1+0x1314] ;  /* 0x0013140001107983 */ /* 0x000ee20000300800 */
[----:B------:R-:W-:Y:S02]  /*723d0*/  LOP3.LUT R24, R3, 0xffff, RZ, 0xc0, !PT ;  /* 0x0000ffff03187812 */ /* 0x000fe400078ec0ff */
[----:B------:R-:W-:Y:S01]  /*723e0*/  LOP3.LUT R22, R2, 0xffff, RZ, 0xc0, !PT ;  /* 0x0000ffff02167812 */ /* 0x000fe200078ec0ff */
[----:B------:R-:W4:Y:S04]  /*723f0*/  LDL.LU R17, [R1+0x1414] ;  /* 0x0014140001117983 */ /* 0x000f280000300800 */
[----:B------:R-:W3:Y:S04]  /*72400*/  LDL.LU R15, [R1+0x12e8] ;  /* 0x0012e800010f7983 */ /* 0x000ee80000300800 */
[----:B0-----:R-:W3:Y:S01]  /*72410*/  LDL.LU R4, [R1+0x1364] ;  /* 0x0013640001047983 */ /* 0x001ee20000300800 */
[----:B--2---:R-:W-:-:S02]  /*72420*/  LOP3.LUT R23, R0, 0xffff, RZ, 0xc0, !PT ;  /* 0x0000ffff00177812 */ /* 0x004fc400078ec0ff */
[----:B------:R-:W-:Y:S02]  /*72430*/  PRMT R0, R19, 0x5410, R18 ;  /* 0x0000541013007816 */ /* 0x000fe40000000012 */
[----:B------:R-:W-:Y:S02]  /*72440*/  PRMT R18, R22, 0x3340, R1 ;  /* 0x0000334016127816 */ /* 0x000fe40000000001 */
[----:B------:R-:W-:-:S04]  /*72450*/  PRMT R19, R24, 0x3340, R23 ;  /* 0x0000334018137816 */ /* 0x000fc80000000017 */
[----:B------:R-:W-:Y:S02]  /*72460*/  PRMT R2, R19, 0x5410, R18 ;  /* 0x0000541013027816 */ /* 0x000fe40000000012 */
[----:B------:R-:W-:Y:S01]  /*72470*/  SHF.R.U32.HI R18, RZ, 0x8, R25 ;  /* 0x00000008ff127819 */ /* 0x000fe20000011619 */
[----:B------:R0:W-:Y:S03]  /*72480*/  STL [R1+0x1f84], R0 ;  /* 0x001f840001007387 */ /* 0x0001e60000100800 */
[----:B------:R-:W-:Y:S01]  /*72490*/  LOP3.LUT R18, R18, 0xffff, RZ, 0xc0, !PT ;  /* 0x0000ffff12127812 */ /* 0x000fe200078ec0ff */
[----:B------:R1:W-:Y:S04]  /*724a0*/  STL [R1+0x1f88], R2 ;  /* 0x001f880201007387 */ /* 0x0003e80000100800 */
[----:B------:R-:W2:Y:S04]  /*724b0*/  LDL.LU R12, [R1+0x1268] ;  /* 0x00126800010c7983 */ /* 0x000ea80000300800 */
[----:B------:R-:W2:Y:S01]  /*724c0*/  LDL.LU R9, [R1+0x1320] ;  /* 0x0013200001097983 */ /* 0x000ea20000300800 */
[----:B0-----:R-:W-:-:S05]  /*724d0*/  PRMT R0, R18, 0x3340, R1 ;  /* 0x0000334012007816 */ /* 0x001fca0000000001 */
[----:B------:R0:W-:Y:S04]  /*724e0*/  STL [R1+0x5c], R0 ;  /* 0x00005c0001007387 */ /* 0x0001e80000100800 */
[----:B------:R-:W2:Y:S04]  /*724f0*/  LDL.LU R7, [R1+0x1264] ;  /* 0x0012640001077983 */ /* 0x000ea80000300800 */
[----:B------:R-:W2:Y:S01]  /*72500*/  LDL.LU R3, [R1+0x1310] ;  /* 0x0013100001037983 */ /* 0x000ea20000300800 */
[----:B------:R-:W-:Y:S02]  /*72510*/  SHF.R.U32.HI R21, RZ, 0x8, R21 ;  /* 0x00000008ff157819 */ /* 0x000fe40000011615 */
[----:B------:R-:W-:-:S02]  /*72520*/  SHF.R.U32.HI R19, RZ, 0x8, R20 ;  /* 0x00000008ff137819 */ /* 0x000fc40000011614 */
[----:B------:R-:W-:Y:S02]  /*72530*/  LOP3.LUT R20, R21, 0xffff, RZ, 0xc0, !PT ;  /* 0x0000ffff15147812 */ /* 0x000fe400078ec0ff */
[----:B------:R-:W-:Y:S02]  /*72540*/  LOP3.LUT R19, R19, 0xffff, RZ, 0xc0, !PT ;  /* 0x0000ffff13137812 */ /* 0x000fe400078ec0ff */
[----:B------:R-:W-:Y:S02]  /*72550*/  SHF.R.U32.HI R18, RZ, 0x8, R23 ;  /* 0x00000008ff127819 */ /* 0x000fe40000011617 */
[----:B------:R-:W-:Y:S02]  /*72560*/  PRMT R5, R20, 0x3340, R19 ;  /* 0x0000334014057816 */ /* 0x000fe40000000013 */
[----:B------:R-:W-:Y:S02]  /*72570*/  SHF.R.U32.HI R19, RZ, 0x8, R24 ;  /* 0x00000008ff137819 */ /* 0x000fe40000011618 */
[----:B------:R-:W-:-:S02]  /*72580*/  SHF.R.U32.HI R20, RZ, 0x8, R22 ;  /* 0x00000008ff147819 */ /* 0x000fc40000011616 */
[----:B------:R-:W-:Y:S02]  /*72590*/  LOP3.LUT R18, R18, 0xffff, RZ, 0xc0, !PT ;  /* 0x0000ffff12127812 */ /* 0x000fe400078ec0ff */
[----:B------:R-:W-:Y:S02]  /*725a0*/  LOP3.LUT R19, R19, 0xffff, RZ, 0xc0, !PT ;  /* 0x0000ffff13137812 */ /* 0x000fe400078ec0ff */
[----:B------:R-:W-:Y:S01]  /*725b0*/  LOP3.LUT R20, R20, 0xffff, RZ, 0xc0, !PT ;  /* 0x0000ffff14147812 */ /* 0x000fe200078ec0ff */
[----:B------:R0:W-:Y:S01]  /*725c0*/  STL [R1+0x1fd0], R5 ;  /* 0x001fd00501007387 */ /* 0x0001e20000100800 */
[----:B------:R-:W-:-:S05]  /*725d0*/  PRMT R8, R19, 0x3340, R18 ;  /* 0x0000334013087816 */ /* 0x000fca0000000012 */
[----:B------:R-:W-:Y:S04]  /*725e0*/  STL [R1+0x1fd4], R8 ;  /* 0x001fd40801007387 */ /* 0x000fe80000100800 */
[----:B-1----:R-:W2:Y:S04]  /*725f0*/  LDL.LU R2, [R1+0x125c] ;  /* 0x00125c0001027983 */ /* 0x002ea80000300800 */
[----:B0-----:R-:W2:Y:S01]  /*72600*/  LDL.LU R0, [R1+0x12fc] ;  /* 0x0012fc0001007983 */ /* 0x001ea20000300800 */
[----:B------:R-:W-:-:S05]  /*72610*/  PRMT R5, R20, 0x3340, R1 ;  /* 0x0000334014057816 */ /* 0x000fca0000000001 */
[----:B------:R0:W-:Y:S04]  /*72620*/  STL [R1+0x58], R5 ;  /* 0x0000580501007387 */ /* 0x0001e80000100800 */
[----:B------:R-:W2:Y:S04]  /*72630*/  LDL.LU R14, [R1+0x1438] ;  /* 0x00143800010e7983 */ /* 0x000ea80000300800 */
[----:B------:R-:W2:Y:S04]  /*72640*/  LDL.LU R28, [R1+0x130c] ;  /* 0x00130c00011c7983 */ /* 0x000ea80000300800 */
[----:B------:R-:W2:Y:S01]  /*72650*/  LDL.LU R6, [R1+0x1380] ;  /* 0x0013800001067983 */ /* 0x000ea20000300800 */
[----:B----4-:R-:W-:-:S02]  /*72660*/  LOP3.LUT R21, R17, 0xffff, RZ, 0xc0, !PT ;  /* 0x0000ffff11157812 */ /* 0x010fc400078ec0ff */
[----:B---3--:R-:W-:Y:S02]  /*72670*/  LOP3.LUT R23, R15, 0xffff, RZ, 0xc0, !PT ;  /* 0x0000ffff0f177812 */ /* 0x008fe400078ec0ff */
[----:B------:R-:W-:Y:S02]  /*72680*/  LOP3.LUT R20, R4, 0xffff, RZ, 0xc0, !PT ;  /* 0x0000ffff04147812 */ /* 0x000fe400078ec0ff */
[----:B------:R-:W-:Y:S02]  /*72690*/  PRMT R18, R23, 0x3340, R1 ;  /* 0x0000334017127816 */ /* 0x000fe40000000001 */
[----:B------:R-:W-:Y:S02]  /*726a0*/  PRMT R19, R21, 0x3340, R20 ;  /* 0x0000334015137816 */ /* 0x000fe40000000014 */
[----:B0-----:R-:W-:Y:S02]  /*726b0*/  PRMT R5, R16, 0x5410, R29 ;  /* 0x0000541010057816 */ /* 0x001fe4000000001d */
[----:B------:R-:W-:-:S02]  /*726c0*/  SHF.R.U32.HI R21, RZ, 0x8, R21 ;  /* 0x00000008ff157819 */ /* 0x000fc40000011615 */
[----:B------:R-:W-:Y:S02]  /*726d0*/  PRMT R4, R19, 0x5410, R18 ;  /* 0x0000541013047816 */ /* 0x000fe40000000012 */
[----:B------:R-:W-:Y:S02]  /*726e0*/  SHF.R.U32.HI R18, RZ, 0x8, R26 ;  /* 0x00000008ff127819 */ /* 0x000fe4000001161a */
[----:B------:R-:W-:Y:S01]  /*726f0*/  SHF.R.U32.HI R19, RZ, 0x8, R20 ;  /* 0x00000008ff137819 */ /* 0x000fe20000011614 */
[----:B------:R0:W-:Y:S04]  /*72700*/  STL [R1+0xfa4], R5 ;  /* 0x000fa40501007387 */ /* 0x0001e80000100800 */
[----:B------:R-:W3:Y:S01]  /*72710*/  LDL.LU R27, [R1+0x1260] ;  /* 0x00126000011b7983 */ /* 0x000ee20000300800 */
[----:B------:R-:W-:-:S03]  /*72720*/  LOP3.LUT R18, R18, 0xffff, RZ, 0xc0, !PT ;  /* 0x0000ffff12127812 */ /* 0x000fc600078ec0ff */
[----:B------:R-:W3:Y:S01]  /*72730*/  LDL.LU R29, [R1+0x1304] ;  /* 0x00130400011d7983 */ /* 0x000ee20000300800 */
[----:B------:R-:W-:Y:S02]  /*72740*/  LOP3.LUT R20, R21, 0xffff, RZ, 0xc0, !PT ;  /* 0x0000ffff15147812 */ /* 0x000fe400078ec0ff */
[----:B------:R-:W-:Y:S02]  /*72750*/  LOP3.LUT R19, R19, 0xffff, RZ, 0xc0, !PT ;  /* 0x0000ffff13137812 */ /* 0x000fe400078ec0ff */
[----:B------:R-:W-:Y:S01]  /*72760*/  PRMT R8, R18, 0x3340, R1 ;  /* 0x0000334012087816 */ /* 0x000fe20000000001 */
[----:B------:R2:W-:Y:S01]  /*72770*/  STL [R1+0x1f8c], R4 ;  /* 0x001f8c0401007387 */ /* 0x0005e20000100800 */
[----:B0-----:R-:W-:-:S03]  /*72780*/  PRMT R5, R20, 0x3340, R19 ;  /* 0x0000334014057816 */ /* 0x001fc60000000013 */
[----:B------:R-:W-:Y:S04]  /*72790*/  STL [R1+0x54], R8 ;  /* 0x0000540801007387 */ /* 0x000fe80000100800 */
[----:B------:R-:W-:Y:S04]  /*727a0*/  STL [R1+0xc4], R5 ;  /* 0x0000c40501007387 */ /* 0x000fe80000100800 */
[----:B------:R-:W4:Y:S01]  /*727b0*/  LDL.LU R16, [R1+0x1258] ;  /* 0x0012580001107983 */ /* 0x000f220000300800 */
[----:B--2---:R-:W-:-:S05]  /*727c0*/  PRMT R4, R9, 0x5410, R12 ;  /* 0x0000541009047816 */ /* 0x004fca000000000c */
[----:B------:R-:W-:Y:S04]  /*727d0*/  STL [R1+0xfa0], R4 ;  /* 0x000fa00401007387 */ /* 0x000fe80000100800 */
[----:B------:R-:W4:Y:S01]  /*727e0*/  LDL.LU R17, [R1+0x12f8] ;  /* 0x0012f80001117983 */ /* 0x000f220000300800 */
[----:B------:R-:W-:-:S05]  /*727f0*/  PRMT R3, R3, 0x5410, R7 ;  /* 0x0000541003037816 */ /* 0x000fca0000000007 */
[----:B------:R0:W-:Y:S04]  /*72800*/  STL [R1+0xfc8], R3 ;  /* 0x000fc80301007387 */ /* 0x0001e80000100800 */
[----:B------:R-:W2:Y:S04]  /*72810*/  LDL.LU R15, [R1+0x1250] ;  /* 0x00125000010f7983 */ /* 0x000ea80000300800 */
[----:B------:R-:W2:Y:S04]  /*72820*/  LDL.LU R12, [R1+0x12e0] ;  /* 0x0012e000010c7983 */ /* 0x000ea80000300800 */
[----:B------:R-:W2:Y:S04]  /*72830*/  LDL.LU R9, [R1+0x147c] ;  /* 0x00147c0001097983 */ /* 0x000ea80000300800 */
[----:B------:R-:W2:Y:S04]  /*72840*/  LDL.LU R7, [R1+0x1344] ;  /* 0x0013440001077983 */ /* 0x000ea80000300800 */
[----:B0-----:R-:W2:Y:S01]  /*72850*/  LDL.LU R3, [R1+0x13f0] ;  /* 0x0013f00001037983 */ /* 0x001ea20000300800 */
[----:B------:R-:W-:-:S02]  /*72860*/  LOP3.LUT R22, R14, 0xffff, RZ, 0xc0, !PT ;  /* 0x0000ffff0e167812 */ /* 0x000fc400078ec0ff */
[----:B------:R-:W-:Y:S02]  /*72870*/  LOP3.LUT R20, R28, 0xffff, RZ, 0xc0, !PT ;  /* 0x0000ffff1c147812 */ /* 0x000fe400078ec0ff */
[----:B------:R-:W-:Y:S02]  /*72880*/  LOP3.LUT R21, R6, 0xffff, RZ, 0xc0, !PT ;  /* 0x0000ffff06157812 */ /* 0x000fe400078ec0ff */
[----:B------:R-:W-:Y:S02]  /*72890*/  PRMT R18, R20, 0x3340, R1 ;  /* 0x0000334014127816 */ /* 0x000fe40000000001 */
[----:B------:R-:W-:Y:S02]  /*728a0*/  PRMT R19, R22, 0x3340, R21 ;  /* 0x0000334016137816 */ /* 0x000fe40000000015 */
[----:B------:R-:W-:Y:S02]  /*728b0*/  SHF.R.U32.HI R20, RZ, 0x8, R20 ;  /* 0x00000008ff147819 */ /* 0x000fe40000011614 */
[----:B------:R-:W-:-:S02]  /*728c0*/  PRMT R6, R19, 0x5410, R18 ;  /* 0x0000541013067816 */ /* 0x000fc40000000012 */
[----:B------:R-:W-:Y:S02]  /*728d0*/  SHF.R.U32.HI R19, RZ, 0x8, R22 ;  /* 0x00000008ff137819 */ /* 0x000fe40000011616 */
[----:B------:R-:W-:Y:S02]  /*728e0*/  SHF.R.U32.HI R18, RZ, 0x8, R21 ;  /* 0x00000008ff127819 */ /* 0x000fe40000011615 */
[----:B------:R-:W-:Y:S02]  /*728f0*/  PRMT R0, R0, 0x5410, R2 ;  /* 0x0000541000007816 */ /* 0x000fe40000000002 */
[----:B------:R-:W-:Y:S02]  /*72900*/  LOP3.LUT R19, R19, 0xffff, RZ, 0xc0, !PT ;  /* 0x0000ffff13137812 */ /* 0x000fe400078ec0ff */
[----:B------:R-:W-:Y:S02]  /*72910*/  LOP3.LUT R18, R18, 0xffff, RZ, 0xc0, !PT ;  /* 0x0000ffff12127812 */ /* 0x000fe400078ec0ff */
[----:B------:R-:W-:-:S02]  /*72920*/  LOP3.LUT R20, R20, 0xffff, RZ, 0xc0, !PT ;  /* 0x0000ffff14147812 */ /* 0x000fc400078ec0ff */
[----:B------:R-:W-:Y:S02]  /*72930*/  PRMT R4, R19, 0x3340, R18 ;  /* 0x0000334013047816 */ /* 0x000fe40000000012 */
[----:B------:R-:W-:Y:S01]  /*72940*/  PRMT R2, R20, 0x3340, R1 ;  /* 0x0000334014027816 */ /* 0x000fe20000000001 */
[----:B------:R-:W-:Y:S04]  /*72950*/  STL [R1+0x1b0], R0 ;  /* 0x0001b00001007387 */ /* 0x000fe80000100800 */
[----:B------:R-:W-:Y:S04]  /*72960*/  STL [R1+0x1f90], R6 ;  /* 0x001f900601007387 */ /* 0x000fe80000100800 */
[----:B------:R0:W-:Y:S04]  /*72970*/  STL [R1+0xb0], R4 ;  /* 0x0000b00401007387 */ /* 0x0001e80000100800 */
[----:B0-----:R-:W2:Y:S04]  /*72980*/  LDL.LU R4, [R1+0x1254] ;  /* 0x0012540001047983 */ /* 0x001ea80000300800 */
[----:B------:R0:W-:Y:S04]  /*72990*/  STL [R1+0x50], R2 ;  /* 0x0000500201007387 */ /* 0x0001e80000100800 */
[----:B------:R-:W2:Y:S01]  /*729a0*/  LDL.LU R8, [R1+0x12ec] ;  /* 0x0012ec0001087983 */ /* 0x000ea20000300800 */
[----:B---3--:R-:W-:-:S05]  /*729b0*/  PRMT R0, R29, 0x5410, R27 ;  /* 0x000054101d007816 */ /* 0x008fca000000001b */
[----:B------:R1:W-:Y:S04]  /*729c0*/  STL [R1+0x1b4], R0 ;  /* 0x0001b40001007387 */ /* 0x0003e80000100800 */
[----:B------:R-:W3:Y:S04]  /*729d0*/  LDL.LU R24, [R1+0x124c] ;  /* 0x00124c0001187983 */ /* 0x000ee80000300800 */
[----:B------:R-:W3:Y:S04]  /*729e0*/  LDL.LU R5, [R1+0x12d4] ;  /* 0x0012d40001057983 */ /* 0x000ee80000300800 */
[----:B------:R-:W3:Y:S04]  /*729f0*/  LDL.LU R25, [R1+0x1248] ;  /* 0x0012480001197983 */ /* 0x000ee80000300800 */
[----:B0-----:R-:W3:Y:S04]  /*72a00*/  LDL.LU R2, [R1+0x12cc] ;  /* 0x0012cc0001027983 */ /* 0x001ee80000300800 */
[----:B-1----:R-:W3:Y:S04]  /*72a10*/  LDL.LU R0, [R1+0x148c] ;  /* 0x00148c0001007983 */ /* 0x002ee80000300800 */
[----:B------:R-:W3:Y:S04]  /*72a20*/  LDL.LU R14, [R1+0x1348] ;  /* 0x00134800010e7983 */ /* 0x000ee80000300800 */
[----:B------:R-:W3:Y:S01]  /*72a30*/  LDL.LU R28, [R1+0x13fc] ;  /* 0x0013fc00011c7983 */ /* 0x000ee20000300800 */
[----:B----4-:R-:W-:-:S02]  /*72a40*/  PRMT R16, R17, 0x5410, R16 ;  /* 0x0000541011107816 */ /* 0x010fc40000000010 */
[----:B--2---:R-:W-:Y:S02]  /*72a50*/  LOP3.LUT R21, R9, 0xffff, RZ, 0xc0, !PT ;  /* 0x0000ffff09157812 */ /* 0x004fe400078ec0ff */
[----:B------:R-:W-:Y:S02]  /*72a60*/  LOP3.LUT R22, R7, 0xffff, RZ, 0xc0, !PT ;  /* 0x0000ffff07167812 */ /* 0x000fe400078ec0ff */
[----:B------:R-:W-:Y:S02]  /*72a70*/  PRMT R6, R12, 0x5410, R15 ;  /* 0x000054100c067816 */ /* 0x000fe4000000000f */
[----:B------:R-:W-:Y:S02]  /*72a80*/  LOP3.LUT R20, R3, 0xffff, RZ, 0xc0, !PT ;  /* 0x0000ffff03147812 */ /* 0x000fe400078ec0ff */
[----:B------:R-:W-:Y:S02]  /*72a90*/  PRMT R18, R22, 0x3340, R1 ;  /* 0x0000334016127816 */ /* 0x000fe40000000001 */
[----:B------:R-:W-:Y:S01]  /*72aa0*/  PRMT R19, R21, 0x3340, R20 ;  /* 0x0000334015137816 */ /* 0x000fe20000000014 */
[----:B------:R0:W-:Y:S04]  /*72ab0*/  STL [R1+0x1b8], R16 ;  /* 0x0001b81001007387 */ /* 0x0001e80000100800 */
[----:B------:R-:W-:Y:S04]  /*72ac0*/  STL [R1+0x1bc], R6 ;  /* 0x0001bc0601007387 */ /* 0x000fe80000100800 */
[----:B------:R-:W2:Y:S01]  /*72ad0*/  LDL.LU R27, [R1+0x1244] ;  /* 0x00124400011b7983 */ /* 0x000ea20000300800 */
[----:B------:R-:W-:-:S03]  /*72ae0*/  PRMT R3, R19, 0x5410, R18 ;  /* 0x0000541013037816 */ /* 0x000fc60000000012 */
[----:B------:R-:W2:Y:S04]  /*72af0*/  LDL.LU R29, [R1+0x12c8] ;  /* 0x0012c800011d7983 */ /* 0x000ea80000300800 */
[----:B------:R1:W-:Y:S04]  /*72b00*/  STL [R1+0xfc], R3 ;  /* 0x0000fc0301007387 */ /* 0x0003e80000100800 */
[----:B0-----:R-:W4:Y:S04]  /*72b10*/  LDL.LU R16, [R1+0x1240] ;  /* 0x0012400001107983 */ /* 0x001f280000300800 */
[----:B------:R-:W4:Y:S04]  /*72b20*/  LDL.LU R17, [R1+0x12c4] ;  /* 0x0012c40001117983 */ /* 0x000f280000300800 */
[----:B------:R-:W4:Y:S04]  /*72b30*/  LDL.LU R15, [R1+0x1234] ;  /* 0x00123400010f7983 */ /* 0x000f280000300800 */
[----:B------:R-:W4:Y:S04]  /*72b40*/  LDL.LU R12, [R1+0x12b8] ;  /* 0x0012b800010c7983 */ /* 0x000f280000300800 */
[----:B------:R-:W4:Y:S04]  /*72b50*/  LDL.LU R9, [R1+0x1464] ;  /* 0x0014640001097983 */ /* 0x000f280000300800 */
[----:B-1----:R-:W4:Y:S04]  /*72b60*/  LDL.LU R3, [R1+0x1330] ;  /* 0x0013300001037983 */ /* 0x002f280000300800 */
[----:B------:R-:W4:Y:S01]  /*72b70*/  LDL.LU R7, [R1+0x13c0] ;  /* 0x0013c00001077983 */ /* 0x000f220000300800 */
[----:B------:R-:W-:-:S02]  /*72b80*/  SHF.R.U32.HI R18, RZ, 0x8, R23 ;  /* 0x00000008ff127819 */ /* 0x000fc40000011617 */
[----:B------:R-:W-:Y:S02]  /*72b90*/  SHF.R.U32.HI R21, RZ, 0x8, R21 ;  /* 0x00000008ff157819 */ /* 0x000fe40000011615 */
[----:B------:R-:W-:Y:S02]  /*72ba0*/  SHF.R.U32.HI R19, RZ, 0x8, R20 ;  /* 0x00000008ff137819 */ /* 0x000fe40000011614 */
[----:B------:R-:W-:Y:S02]  /*72bb0*/  LOP3.LUT R18, R18, 0xffff, RZ, 0xc0, !PT ;  /* 0x0000ffff12127812 */ /* 0x000fe400078ec0ff */
[----:B------:R-:W-:Y:S02]  /*72bc0*/  LOP3.LUT R20, R21, 0xffff, RZ, 0xc0, !PT ;  /* 0x0000ffff15147812 */ /* 0x000fe400078ec0ff */
[----:B------:R-:W-:Y:S02]  /*72bd0*/  LOP3.LUT R19, R19, 0xffff, RZ, 0xc0, !PT ;  /* 0x0000ffff13137812 */ /* 0x000fe400078ec0ff */
[----:B------:R-:W-:-:S02]  /*72be0*/  PRMT R21, R18, 0x3340, R1 ;  /* 0x0000334012157816 */ /* 0x000fc40000000001 */
[----:B------:R-:W-:-:S03]  /*72bf0*/  PRMT R18, R20, 0x3340, R19 ;  /* 0x0000334014127816 */ /* 0x000fc60000000013 */
[----:B------:R3:W-:Y:S04]  /*72c00*/  STL [R1+0x4c], R21 ;  /* 0x00004c1501007387 */ /* 0x0007e80000100800 */
[----:B------:R0:W-:Y:S01]  /*72c10*/  STL [R1+0xb8], R18 ;  /* 0x0000b81201007387 */ /* 0x0001e20000100800 */
[----:B------:R-:W-:-:S05]  /*72c20*/  PRMT R6, R8, 0x5410, R4 ;  /* 0x0000541008067816 */ /* 0x000fca0000000004 */
[----:B------:R-:W-:Y:S01]  /*72c30*/  STL [R1+0x1a4], R6 ;  /* 0x0001a40601007387 */ /* 0x000fe20000100800 */
[----:B---3--:R-:W-:Y:S02]  /*72c40*/  LOP3.LUT R21, R0, 0xffff, RZ, 0xc0, !PT ;  /* 0x0000ffff00157812 */ /* 0x008fe400078ec0ff */
[----:B------:R-:W-:Y:S02]  /*72c50*/  LOP3.LUT R23, R14, 0xffff, RZ, 0xc0, !PT ;  /* 0x0000ffff0e177812 */ /* 0x000fe400078ec0ff */
[----:B------:R-:W-:Y:S02]  /*72c60*/  LOP3.LUT R20, R28, 0xffff, RZ, 0xc0, !PT ;  /* 0x0000ffff1c147812 */ /* 0x000fe400078ec0ff */
[----:B0-----:R-:W-:Y:S02]  /*72c70*/  PRMT R18, R23, 0x3340, R1 ;  /* 0x0000334017127816 */ /* 0x001fe40000000001 */
[----:B------:R-:W-:Y:S02]  /*72c80*/  PRMT R19, R21, 0x3340, R20 ;  /* 0x0000334015137816 */ /* 0x000fe40000000014 */
[----:B------:R-:W-:-:S02]  /*72c90*/  PRMT R4, R5, 0x5410, R24 ;  /* 0x0000541005047816 */ /* 0x000fc40000000018 */
[----:B------:R-:W-:Y:S02]  /*72ca0*/  SHF.R.U32.HI R21, RZ, 0x8, R21 ;  /* 0x00000008ff157819 */ /* 0x000fe40000011615 */
[----:B------:R-:W-:Y:S02]  /*72cb0*/  PRMT R0, R19, 0x5410, R18 ;  /* 0x0000541013007816 */ /* 0x000fe40000000012 */
[----:B------:R-:W-:Y:S02]  /*72cc0*/  SHF.R.U32.HI R18, RZ, 0x8, R22 ;  /* 0x00000008ff127819 */ /* 0x000fe40000011616 */
[----:B------:R-:W-:Y:S02]  /*72cd0*/  SHF.R.U32.HI R19, RZ, 0x8, R20 ;  /* 0x00000008ff137819 */ /* 0x000fe40000011614 */
[----:B------:R-:W-:Y:S02]  /*72ce0*/  PRMT R2, R2, 0x5410, R25 ;  /* 0x0000541002027816 */ /* 0x000fe40000000019 */
[----:B------:R-:W-:-:S02]  /*72cf0*/  LOP3.LUT R20, R21, 0xffff, RZ, 0xc0, !PT ;  /* 0x0000ffff15147812 */ /* 0x000fc400078ec0ff */
[----:B------:R-:W-:Y:S02]  /*72d00*/  LOP3.LUT R18, R18, 0xffff, RZ, 0xc0, !PT ;  /* 0x0000ffff12127812 */ /* 0x000fe400078ec0ff */
[----:B------:R-:W-:Y:S01]  /*72d10*/  LOP3.LUT R19, R19, 0xffff, RZ, 0xc0, !PT ;  /* 0x0000ffff13137812 */ /* 0x000fe200078ec0ff */
[----:B------:R-:W-:Y:S04]  /*72d20*/  STL [R1+0x1a8], R4 ;  /* 0x0001a80401007387 */ /* 0x000fe80000100800 */
[----:B------:R0:W-:Y:S04]  /*72d30*/  STL [R1+0x1ac], R2 ;  /* 0x0001ac0201007387 */ /* 0x0001e80000100800 */
[----:B------:R1:W-:Y:S01]  /*72d40*/  STL [R1+0xf8], R0 ;  /* 0x0000f80001007387 */ /* 0x0003e20000100800 */
[----:B0-----:R-:W-:-:S02]  /*72d50*/  PRMT R2, R18, 0x3340, R1 ;  /* 0x0000334012027816 */ /* 0x001fc40000000001 */
[----:B-1----:R-:W-:-:S03]  /*72d60*/  PRMT R0, R20, 0x3340, R19 ;  /* 0x0000334014007816 */ /* 0x002fc60000000013 */
[----:B------:R4:W-:Y:S04]  /*72d70*/  STL [R1+0x48], R2 ;  /* 0x0000480201007387 */ /* 0x0009e80000100800 */
[----:B------:R0:W-:Y:S01]  /*72d80*/  STL [R1+0xc0], R0 ;  /* 0x0000c00001007387 */ /* 0x0001e20000100800 */
[----:B--2---:R-:W-:Y:S02]  /*72d90*/  PRMT R4, R29, 0x5410, R27 ;  /* 0x000054101d047816 */ /* 0x004fe4000000001b */
[----:B----4-:R-:W-:Y:S02]  /*72da0*/  PRMT R2, R17, 0x5410, R16 ;  /* 0x0000541011027816 */ /* 0x010fe40000000010 */
[----:B0-----:R-:W-:Y:S02]  /*72db0*/  PRMT R0, R12, 0x5410, R15 ;  /* 0x000054100c007816 */ /* 0x001fe4000000000f */
[----:B------:R-:W-:Y:S01]  /*72dc0*/  LOP3.LUT R22, R9, 0xffff, RZ, 0xc0, !PT ;  /* 0x0000ffff09167812 */ /* 0x000fe200078ec0ff */
[----:B------:R0:W-:Y:S04]  /*72dd0*/  STL [R1+0xa0], R4 ;  /* 0x0000a00401007387 */ /* 0x0001e80000100800 */
[----:B------:R-:W-:Y:S01]  /*72de0*/  STL [R1+0xa4], R2 ;  /* 0x0000a40201007387 */ /* 0x000fe20000100800 */
[----:B------:R-:W-:-:S02]  /*72df0*/  LOP3.LUT R20, R3, 0xffff, RZ, 0xc0, !PT ;  /* 0x0000ffff03147812 */ /* 0x000fc400078ec0ff */
[----:B------:R-:W-:Y:S01]  /*72e00*/  LOP3.LUT R21, R7, 0xffff, RZ, 0xc0, !PT ;  /* 0x0000ffff07157812 */ /* 0x000fe200078ec0ff */
[----:B------:R1:W-:Y:S04]  /*72e10*/  STL [R1+0xac], R0 ;  /* 0x0000ac0001007387 */ /* 0x0003e80000100800 */
[----:B------:R-:W2:Y:S01]  /*72e20*/  LDL.LU R6, [R1+0x1230] ;  /* 0x0012300001067983 */ /* 0x000ea20000300800 */
[----:B------:R-:W-:Y:S02]  /*72e30*/  PRMT R18, R20, 0x3340, R1 ;  /* 0x0000334014127816 */ /* 0x000fe40000000001 */
[----:B------:R-:W-:Y:S01]  /*72e40*/  PRMT R19, R22, 0x3340, R21 ;  /* 0x0000334016137816 */ /* 0x000fe20000000015 */
[----:B------:R-:W2:Y:S04]  /*72e50*/  LDL.LU R26, [R1+0x12b4] ;  /* 0x0012b400011a7983 */ /* 0x000ea80000300800 */
[----:B0-----:R-:W3:Y:S04]  /*72e60*/  LDL.LU R4, [R1+0x122c] ;  /* 0x00122c0001047983 */ /* 0x001ee80000300800 */
[----:B------:R-:W3:Y:S04]  /*72e70*/  LDL.LU R3, [R1+0x12a8] ;  /* 0x0012a80001037983 */ /* 0x000ee80000300800 */
[----:B------:R-:W4:Y:S04]  /*72e80*/  LDL.LU R8, [R1+0x1470] ;  /* 0x0014700001087983 */ /* 0x000f280000300800 */
[----:B------:R-:W2:Y:S04]  /*72e90*/  LDL.LU R14, [R1+0x133c] ;  /* 0x00133c00010e7983 */ /* 0x000ea80000300800 */
[----:B------:R-:W2:Y:S01]  /*72ea0*/  LDL.LU R24, [R1+0x13d8] ;  /* 0x0013d80001187983 */ /* 0x000ea20000300800 */
[----:B-1----:R-:W-:-:S03]  /*72eb0*/  PRMT R0, R19, 0x5410, R18 ;  /* 0x0000541013007816 */ /* 0x002fc60000000012 */
[----:B------:R-:W2:Y:S04]  /*72ec0*/  LDL.LU R5, [R1+0x180] ;  /* 0x0001800001057983 */ /* 0x000ea80000300800 */
[----:B------:R-:W2:Y:S04]  /*72ed0*/  LDL.LU R25, [R1+0x12ac] ;  /* 0x0012ac0001197983 */ /* 0x000ea80000300800 */
[----:B------:R0:W-:Y:S04]  /*72ee0*/  STL [R1+0xf4], R0 ;  /* 0x0000f40001007387 */ /* 0x0001e80000100800 */
[----:B------:R-:W2:Y:S04]  /*72ef0*/  LDL.LU R2, [R1+0x17c] ;  /* 0x00017c0001027983 */ /* 0x000ea80000300800 */
[----:B------:R-:W2:Y:S04]  /*72f00*/  LDL.LU R15, [R1+0x12a0] ;  /* 0x0012a000010f7983 */ /* 0x000ea80000300800 */
        /* <DEDUP_REMOVED lines=9> */
[----:B------:R-:W-:-:S03]  /*72fa0*/  SHF.R.U32.HI R19, RZ, 0x8, R22 ;  /* 0x00000008ff137819 */ /* 0x000fc60000011616 */
[----:B------:R-:W4:Y:S01]  /*72fb0*/  LDL.LU R22, [R1+0x12bc] ;  /* 0x0012bc0001167983 */ /* 0x000f220000300800 */
[----:B------:R-:W-:-:S03]  /*72fc0*/  SHF.R.U32.HI R18, RZ, 0x8, R21 ;  /* 0x00000008ff127819 */ /* 0x000fc60000011615 */
[----:B------:R-:W4:Y:S01]  /*72fd0*/  LDL.LU R21, [R1+0x123c] ;  /* 0x00123c0001157983 */ /* 0x000f220000300800 */
[----:B------:R-:W-:Y:S02]  /*72fe0*/  LOP3.LUT R19, R19, 0xffff, RZ, 0xc0, !PT ;  /* 0x0000ffff13137812 */ /* 0x000fe400078ec0ff */
[----:B------:R-:W-:Y:S02]  /*72ff0*/  LOP3.LUT R18, R18, 0xffff, RZ, 0xc0, !PT ;  /* 0x0000ffff12127812 */ /* 0x000fe400078ec0ff */
[----:B------:R-:W-:Y:S02]  /*73000*/  SHF.R.U32.HI R20, RZ, 0x8, R20 ;  /* 0x00000008ff147819 */ /* 0x000fe40000011614 */
[----:B------:R-:W-:Y:S02]  /*73010*/  PRMT R18, R19, 0x3340, R18 ;  /* 0x0000334013127816 */ /* 0x000fe40000000012 */
[----:B------:R-:W-:-:S04]  /*73020*/  LOP3.LUT R20, R20, 0xffff, RZ, 0xc0, !PT ;  /* 0x0000ffff14147812 */ /* 0x000fc800078ec0ff */
[----:B------:R-:W-:Y:S01]  /*73030*/  PRMT R19, R20, 0x3340, R1 ;  /* 0x0000334014137816 */ /* 0x000fe20000000001 */
[----:B------:R4:W-:Y:S04]  /*73040*/  STL [R1+0x84], R18 ;  /* 0x0000841201007387 */ /* 0x0009e80000100800 */
[----:B------:R0:W-:Y:S01]  /*73050*/  STL [R1+0x18], R19 ;  /* 0x0000181301007387 */ /* 0x0001e20000100800 */
[----:B---3--:R-:W-:Y:S02]  /*73060*/  PRMT R4, R3, 0x5410, R4 ;  /* 0x0000541003047816 */ /* 0x008fe40000000004 */
[----:B----4-:R-:W-:-:S05]  /*73070*/  PRMT R18, R22, 0x5410, R21 ;  /* 0x0000541016127816 */ /* 0x010fca0000000015 */
[----:B------:R1:W-:Y:S04]  /*73080*/  STL [R1+0xa8], R18 ;  /* 0x0000a81201007387 */ /* 0x0003e80000100800 */
[----:B------:R-:W3:Y:S01]  /*73090*/  LDL.LU R3, [R1+0x1458] ;  /* 0x0014580001037983 */ /* 0x000ee20000300800 */
[----:B------:R-:W-:Y:S02]  /*730a0*/  LOP3.LUT R21, R8, 0xffff, RZ, 0xc0, !PT ;  /* 0x0000ffff08157812 */ /* 0x000fe400078ec0ff */
[----:B--2---:R-:W-:Y:S02]  /*730b0*/  LOP3.LUT R14, R14, 0xffff, RZ, 0xc0, !PT ;  /* 0x0000ffff0e0e7812 */ /* 0x004fe400078ec0ff */
[----:B------:R-:W-:Y:S02]  /*730c0*/  LOP3.LUT R20, R24, 0xffff, RZ, 0xc0, !PT ;  /* 0x0000ffff18147812 */ /* 0x000fe400078ec0ff */
[----:B------:R-:W-:-:S02]  /*730d0*/  PRMT R6, R26, 0x5410, R6 ;  /* 0x000054101a067816 */ /* 0x000fc40000000006 */
[----:B0-----:R-:W-:Y:S02]  /*730e0*/  PRMT R19, R21, 0x3340, R20 ;  /* 0x0000334015137816 */ /* 0x001fe40000000014 */
[----:B-1----:R-:W-:Y:S01]  /*730f0*/  PRMT R18, R14, 0x3340, R1 ;  /* 0x000033400e127816 */ /* 0x002fe20000000001 */
[----:B------:R-:W-:Y:S04]  /*73100*/  STL [R1+0x94], R6 ;  /* 0x0000940601007387 */ /* 0x000fe80000100800 */
[----:B------:R0:W-:Y:S01]  /*73110*/  STL [R1+0x98], R4 ;  /* 0x0000980401007387 */ /* 0x0001e20000100800 */
[----:B------:R-:W-:Y:S02]  /*73120*/  SHF.R.U32.HI R21, RZ, 0x8, R21 ;  /* 0x00000008ff157819 */ /* 0x000fe40000011615 */
[----:B0-----:R-:W-:-:S02]  /*73130*/  PRMT R4, R19, 0x5410, R18 ;  /* 0x0000541013047816 */ /* 0x001fc40000000012 */
[----:B------:R-:W-:Y:S02]  /*73140*/  SHF.R.U32.HI R19, RZ, 0x8, R20 ;  /* 0x00000008ff137819 */ /* 0x000fe40000011614 */
[----:B------:R-:W-:Y:S02]  /*73150*/  SHF.R.U32.HI R18, RZ, 0x8, R23 ;  /* 0x00000008ff127819 */ /* 0x000fe40000011617 */
[----:B------:R-:W-:Y:S02]  /*73160*/  LOP3.LUT R20, R21, 0xffff, RZ, 0xc0, !PT ;  /* 0x0000ffff15147812 */ /* 0x000fe400078ec0ff */
[----:B------:R-:W-:Y:S01]  /*73170*/  LOP3.LUT R19, R19, 0xffff, RZ, 0xc0, !PT ;  /* 0x0000ffff13137812 */ /* 0x000fe200078ec0ff */
[----:B------:R0:W-:Y:S01]  /*73180*/  STL [R1+0xf0], R4 ;  /* 0x0000f00401007387 */ /* 0x0001e20000100800 */
[----:B------:R-:W-:Y:S02]  /*73190*/  LOP3.LUT R18, R18, 0xffff, RZ, 0xc0, !PT ;  /* 0x0000ffff12127812 */ /* 0x000fe400078ec0ff */
[----:B------:R-:W-:-:S02]  /*731a0*/  PRMT R15, R15, 0x5410, R2 ;  /* 0x000054100f0f7816 */ /* 0x000fc40000000002 */
[----:B------:R-:W-:Y:S02]  /*731b0*/  LOP3.LUT R22, R16, 0xffff, RZ, 0xc0, !PT ;  /* 0x0000ffff10167812 */ /* 0x000fe400078ec0ff */
[----:B------:R-:W-:Y:S02]  /*731c0*/  PRMT R6, R18, 0x3340, R1 ;  /* 0x0000334012067816 */ /* 0x000fe40000000001 */
[----:B0-----:R-:W-:Y:S02]  /*731d0*/  PRMT R4, R20, 0x3340, R19 ;  /* 0x0000334014047816 */ /* 0x001fe40000000013 */
[----:B------:R-:W-:Y:S02]  /*731e0*/  LOP3.LUT R24, R17, 0xffff, RZ, 0xc0, !PT ;  /* 0x0000ffff11187812 */ /* 0x000fe400078ec0ff */
[----:B------:R-:W-:Y:S02]  /*731f0*/  LOP3.LUT R20, R12, 0xffff, RZ, 0xc0, !PT ;  /* 0x0000ffff0c147812 */ /* 0x000fe400078ec0ff */
[----:B------:R-:W-:Y:S01]  /*73200*/  PRMT R2, R28, 0x5410, R0 ;  /* 0x000054101c027816 */ /* 0x000fe20000000000 */
[----:B------:R0:W-:Y:S01]  /*73210*/  STL [R1+0x1f94], R4 ;  /* 0x001f940401007387 */ /* 0x0001e20000100800 */
[----:B------:R-:W-:-:S03]  /*73220*/  PRMT R0, R29, 0x5410, R27 ;  /* 0x000054101d007816 */ /* 0x000fc6000000001b */
[----:B------:R-:W-:Y:S04]  /*73230*/  STL [R1+0x14], R6 ;  /* 0x0000140601007387 */ /* 0x000fe80000100800 */
[----:B------:R1:W-:Y:S01]  /*73240*/  STL [R1+0x1f98], R15 ;  /* 0x001f980f01007387 */ /* 0x0003e20000100800 */
[----:B------:R-:W-:Y:S02]  /*73250*/  PRMT R18, R24, 0x3340, R1 ;  /* 0x0000334018127816 */ /* 0x000fe40000000001 */
[----:B------:R-:W-:Y:S02]  /*73260*/  PRMT R19, R22, 0x3340, R20 ;  /* 0x0000334016137816 */ /* 0x000fe40000000014 */
[----:B0-----:R-:W-:-:S05]  /*73270*/  PRMT R4, R25, 0x5410, R5 ;  /* 0x0000541019047816 */ /* 0x001fca0000000005 */
[----:B------:R0:W-:Y:S04]  /*73280*/  STL [R1+0x9c], R4 ;  /* 0x00009c0401007387 */ /* 0x0001e80000100800 */
[----:B------:R-:W-:Y:S04]  /*73290*/  STL [R1+0x8c], R2 ;  /* 0x00008c0201007387 */ /* 0x000fe80000100800 */
[----:B------:R2:W-:Y:S04]  /*732a0*/  STL [R1+0x90], R0 ;  /* 0x0000900001007387 */ /* 0x0005e80000100800 */
[----:B-1----:R-:W4:Y:S01]  /*732b0*/  LDL.LU R15, [R1+0x128c] ;  /* 0x00128c00010f7983 */ /* 0x002f220000300800 */
[----:B------:R-:W-:-:S02]  /*732c0*/  LOP3.LUT R23, R9, 0xffff, RZ, 0xc0, !PT ;  /* 0x0000ffff09177812 */ /* 0x000fc400078ec0ff */
[----:B------:R-:W-:Y:S01]  /*732d0*/  LOP3.LUT R25, R7, 0xffff, RZ, 0xc0, !PT ;  /* 0x0000ffff07197812 */ /* 0x000fe200078ec0ff */
[----:B0-----:R-:W4:Y:S04]  /*732e0*/  LDL.LU R4, [R1+0x16c] ;  /* 0x00016c0001047983 */ /* 0x001f280000300800 */
[----:B------:R-:W4:Y:S01]  /*732f0*/  LDL.LU R12, [R1+0x127c] ;  /* 0x00127c00010c7983 */ /* 0x000f220000300800 */
[----:B--2---:R-:W-:-:S03]  /*73300*/  PRMT R0, R19, 0x5410, R18 ;  /* 0x0000541013007816 */ /* 0x004fc60000000012 */
[----:B------:R-:W2:Y:S04]  /*73310*/  LDL.LU R6, [R1+0x168] ;  /* 0x0001680001067983 */ /* 0x000ea80000300800 */
[----:B------:R-:W2:Y:S04]  /*73320*/  LDL.LU R26, [R1+0x1280] ;  /* 0x00128000011a7983 */ /* 0x000ea80000300800 */
[----:B------:R0:W-:Y:S04]  /*73330*/  STL [R1+0xec], R0 ;  /* 0x0000ec0001007387 */ /* 0x0001e80000100800 */
[----:B------:R-:W2:Y:S01]  /*73340*/  LDL.LU R8, [R1+0x164] ;  /* 0x0001640001087983 */ /* 0x000ea20000300800 */
[----:B------:R-:W-:-:S03]  /*73350*/  PRMT R18, R25, 0x3340, R1 ;  /* 0x0000334019127816 */ /* 0x000fc60000000001 */
[----:B------:R-:W2:Y:S04]  /*73360*/  LDL.LU R5, [R1+0x1284] ;  /* 0x0012840001057983 */ /* 0x000ea80000300800 */
[----:B------:R-:W2:Y:S04]  /*73370*/  LDL.LU R2, [R1+0x160] ;  /* 0x0001600001027983 */ /* 0x000ea80000300800 */
[----:B0-----:R-:W2:Y:S04]  /*73380*/  LDL.LU R0, [R1+0x194] ;  /* 0x0001940001007983 */ /* 0x001ea80000300800 */
[----:B------:R-:W2:Y:S04]  /*73390*/  LDL.LU R28, [R1+0x154] ;  /* 0x00015400011c7983 */ /* 0x000ea80000300800 */
[----:B------:R-:W2:Y:S04]  /*733a0*/  LDL.LU R16, [R1+0x19c] ;  /* 0x00019c0001107983 */ /* 0x000ea80000300800 */
[----:B------:R-:W2:Y:S04]  /*733b0*/  LDL.LU R9, [R1+0x1490] ;  /* 0x0014900001097983 */ /* 0x000ea80000300800 */
[----:B------:R-:W2:Y:S04]  /*733c0*/  LDL.LU R27, [R1+0x1368] ;  /* 0x00136800011b7983 */ /* 0x000ea80000300800 */
[----:B------:R-:W2:Y:S01]  /*733d0*/  LDL.LU R29, [R1+0x1420] ;  /* 0x00142000011d7983 */ /* 0x000ea20000300800 */
[----:B---3--:R-:W-:-:S04]  /*733e0*/  LOP3.LUT R21, R3, 0xffff, RZ, 0xc0, !PT ;  /* 0x0000ffff03157812 */ /* 0x008fc800078ec0ff */
[----:B------:R-:W-:-:S04]  /*733f0*/  PRMT R19, R23, 0x3340, R21 ;  /* 0x0000334017137816 */ /* 0x000fc80000000015 */
[----:B------:R-:W-:Y:S02]  /*73400*/  PRMT R3, R19, 0x5410, R18 ;  /* 0x0000541013037816 */ /* 0x000fe40000000012 */
[----:B------:R-:W-:-:S03]  /*73410*/  SHF.R.U32.HI R19, RZ, 0x8, R22 ;  /* 0x00000008ff137819 */ /* 0x000fc60000011616 */
[----:B------:R0:W-:Y:S04]  /*73420*/  STL [R1+0xe4], R3 ;  /* 0x0000e40301007387 */ /* 0x0001e80000100800 */
[----:B------:R-:W3:Y:S04]  /*73430*/  LDL.LU R17, [R1+0x1494] ;  /* 0x0014940001117983 */ /* 0x000ee80000300800 */
[----:B------:R-:W3:Y:S04]  /*73440*/  LDL.LU R7, [R1+0x136c] ;  /* 0x00136c0001077983 */ /* 0x000ee80000300800 */
[----:B0-----:R-:W3:Y:S04]  /*73450*/  LDL.LU R3, [R1+0x1424] ;  /* 0x0014240001037983 */ /* 0x001ee80000300800 */
[----:B------:R-:W3:Y:S01]  /*73460*/  LDL.LU R22, [R1+0x170] ;  /* 0x0001700001167983 */ /* 0x000ee20000300800 */
[----:B------:R-:W-:-:S02]  /*73470*/  SHF.R.U32.HI R18, RZ, 0x8, R20 ;  /* 0x00000008ff127819 */ /* 0x000fc40000011614 */
[----:B------:R-:W-:Y:S02]  /*73480*/  SHF.R.U32.HI R23, RZ, 0x8, R23 ;  /* 0x00000008ff177819 */ /* 0x000fe40000011617 */
[----:B------:R-:W-:Y:S02]  /*73490*/  SHF.R.U32.HI R20, RZ, 0x8, R21 ;  /* 0x00000008ff147819 */ /* 0x000fe40000011615 */
[----:B------:R-:W-:Y:S02]  /*734a0*/  LOP3.LUT R19, R19, 0xffff, RZ, 0xc0, !PT ;  /* 0x0000ffff13137812 */ /* 0x000fe400078ec0ff */
[----:B------:R-:W-:Y:S02]  /*734b0*/  LOP3.LUT R18, R18, 0xffff, RZ, 0xc0, !PT ;  /* 0x0000ffff12127812 */ /* 0x000fe400078ec0ff */
[----:B------:R-:W-:Y:S02]  /*734c0*/  LOP3.LUT R21, R23, 0xffff, RZ, 0xc0, !PT ;  /* 0x0000ffff17157812 */ /* 0x000fe400078ec0ff */
[----:B------:R-:W-:-:S02]  /*734d0*/  LOP3.LUT R20, R20, 0xffff, RZ, 0xc0, !PT ;  /* 0x0000ffff14147812 */ /* 0x000fc400078ec0ff */
[----:B------:R-:W-:Y:S02]  /*734e0*/  PRMT R19, R19, 0x3340, R18 ;  /* 0x0000334013137816 */ /* 0x000fe40000000012 */
[----:B------:R-:W-:-:S03]  /*734f0*/  PRMT R18, R21, 0x3340, R20 ;  /* 0x0000334015127816 */ /* 0x000fc60000000014 */
[----:B------:R0:W-:Y:S04]  /*73500*/  STL [R1+0x70], R19 ;  /* 0x0000701301007387 */ /* 0x0001e80000100800 */
[----:B------:R1:W-:Y:S01]  /*73510*/  STL [R1+0x64], R18 ;  /* 0x0000641201007387 */ /* 0x0003e20000100800 */
[----:B0-----:R-:W-:Y:S02]  /*73520*/  SHF.R.U32.HI R19, RZ, 0x8, R24 ;  /* 0x00000008ff137819 */ /* 0x001fe40000011618 */
[----:B-1----:R-:W-:Y:S02]  /*73530*/  SHF.R.U32.HI R18, RZ, 0x8, R25 ;  /* 0x00000008ff127819 */ /* 0x002fe40000011619 */
[----:B------:R-:W-:Y:S02]  /*73540*/  LOP3.LUT R19, R19, 0xffff, RZ, 0xc0, !PT ;  /* 0x0000ffff13137812 */ /* 0x000fe400078ec0ff */
[----:B------:R-:W-:-:S02]  /*73550*/  LOP3.LUT R18, R18, 0xffff, RZ, 0xc0, !PT ;  /* 0x0000ffff12127812 */ /* 0x000fc400078ec0ff */
[----:B----4-:R-:W-:Y:S02]  /*73560*/  PRMT R12, R12, 0x5410, R4 ;  /* 0x000054100c0c7816 */ /* 0x010fe40000000004 */
[----:B------:R-:W-:-:S03]  /*73570*/  PRMT R4, R19, 0x3340, R1 ;  /* 0x0000334013047816 */ /* 0x000fc60000000001 */
[----:B------:R0:W-:Y:S01]  /*73580*/  STL [R1+0x1f9c], R12 ;  /* 0x001f9c0c01007387 */ /* 0x0001e20000100800 */
[----:B--2---:R-:W-:Y:S02]  /*73590*/  PRMT R20, R26, 0x5410, R6 ;  /* 0x000054101a147816 */ /* 0x004fe40000000006 */
[----:B0-----:R-:W-:Y:S02]  /*735a0*/  PRMT R12, R18, 0x3340, R1 ;  /* 0x00003340120c7816 */ /* 0x001fe40000000001 */
[----:B------:R-:W-:Y:S02]  /*735b0*/  PRMT R23, R16, 0x5410, R28 ;  /* 0x0000541010177816 */ /* 0x000fe4000000001c */
[----:B------:R-:W-:Y:S02]  /*735c0*/  LOP3.LUT R26, R9, 0xffff, RZ, 0xc0, !PT ;  /* 0x0000ffff091a7812 */ /* 0x000fe400078ec0ff */
[----:B---3--:R-:W-:-:S05]  /*735d0*/  PRMT R15, R15, 0x5410, R22 ;  /* 0x000054100f0f7816 */ /* 0x008fca0000000016 */
[----:B------:R-:W-:Y:S04]  /*735e0*/  STL [R1+0x88], R15 ;  /* 0x0000880f01007387 */ /* 0x000fe80000100800 */
[----:B------:R-:W-:Y:S04]  /*735f0*/  STL [R1+0x10], R12 ;  /* 0x0000100c01007387 */ /* 0x000fe80000100800 */
[----:B------:R-:W-:Y:S04]  /*73600*/  STL [R1+0xc], R4 ;  /* 0x00000c0401007387 */ /* 0x000fe80000100800 */
[----:B------:R-:W2:Y:S04]  /*73610*/  LDL.LU R16, [R1+0x15c] ;  /* 0x00015c0001107983 */ /* 0x000ea80000300800 */
[----:B------:R-:W2:Y:S01]  /*73620*/  LDL.LU R9, [R1+0x1a0] ;  /* 0x0001a00001097983 */ /* 0x000ea20000300800 */
[----:B------:R-:W-:-:S02]  /*73630*/  LOP3.LUT R28, R27, 0xffff, RZ, 0xc0, !PT ;  /* 0x0000ffff1b1c7812 */ /* 0x000fc400078ec0ff */
[----:B------:R-:W-:Y:S02]  /*73640*/  LOP3.LUT R24, R29, 0xffff, RZ, 0xc0, !PT ;  /* 0x0000ffff1d187812 */ /* 0x000fe400078ec0ff */
[----:B------:R-:W-:Y:S02]  /*73650*/  LOP3.LUT R27, R17, 0xffff, RZ, 0xc0, !PT ;  /* 0x0000ffff111b7812 */ /* 0x000fe400078ec0ff */
[----:B------:R-:W-:Y:S02]  /*73660*/  PRMT R18, R28, 0x3340, R1 ;  /* 0x000033401c127816 */ /* 0x000fe40000000001 */
[----:B------:R-:W-:Y:S02]  /*73670*/  PRMT R19, R26, 0x3340, R24 ;  /* 0x000033401a137816 */ /* 0x000fe40000000018 */
[----:B------:R-:W-:Y:S02]  /*73680*/  LOP3.LUT R29, R7, 0xffff, RZ, 0xc0, !PT ;  /* 0x0000ffff071d7812 */ /* 0x000fe400078ec0ff */
[----:B------:R-:W-:-:S02]  /*73690*/  LOP3.LUT R25, R3, 0xffff, RZ, 0xc0, !PT ;  /* 0x0000ffff03197812 */ /* 0x000fc400078ec0ff */
[----:B------:R-:W-:Y:S02]  /*736a0*/  PRMT R22, R0, 0x5410, R2 ;  /* 0x0000541000167816 */ /* 0x000fe40000000002 */
[----:B------:R-:W-:Y:S02]  /*736b0*/  PRMT R0, R19, 0x5410, R18 ;  /* 0x0000541013007816 */ /* 0x000fe40000000012 */
[----:B------:R-:W-:Y:S02]  /*736c0*/  PRMT R18, R29, 0x3340, R1 ;  /* 0x000033401d127816 */ /* 0x000fe40000000001 */
[----:B------:R-:W-:Y:S01]  /*736d0*/  PRMT R19, R27, 0x3340, R25 ;  /* 0x000033401b137816 */ /* 0x000fe20000000019 */
[----:B------:R-:W3:Y:S04]  /*736e0*/  LDL.LU R17, [R1+0x158] ;  /* 0x0001580001117983 */ /* 0x000ee80000300800 */
[----:B------:R-:W3:Y:S04]  /*736f0*/  LDL.LU R3, [R1+0x190] ;  /* 0x0001900001037983 */ /* 0x000ee80000300800 */
[----:B------:R0:W-:Y:S01]  /*73700*/  STL [R1+0xe8], R0 ;  /* 0x0000e80001007387 */ /* 0x0001e20000100800 */
[----:B------:R-:W-:-:S03]  /*73710*/  SHF.R.U32.HI R27, RZ, 0x8, R27 ;  /* 0x00000008ff1b7819 */ /* 0x000fc6000001161b */
[----:B------:R-:W4:Y:S01]  /*73720*/  LDL R7, [R1+0x1c0] ;  /* 0x0001c00001077983 */ /* 0x000f220000100800 */
[----:B0-----:R-:W-:Y:S02]  /*73730*/  PRMT R0, R19, 0x5410, R18 ;  /* 0x0000541013007816 */ /* 0x001fe40000000012 */
[----:B------:R-:W-:Y:S02]  /*73740*/  SHF.R.U32.HI R19, RZ, 0x8, R26 ;  /* 0x00000008ff137819 */ /* 0x000fe4000001161a */
[----:B------:R-:W-:Y:S02]  /*73750*/  SHF.R.U32.HI R18, RZ, 0x8, R24 ;  /* 0x00000008ff127819 */ /* 0x000fe40000011618 */
[----:B------:R-:W-:Y:S02]  /*73760*/  SHF.R.U32.HI R24, RZ, 0x8, R25 ;  /* 0x00000008ff187819 */ /* 0x000fe40000011619 */
[----:B------:R-:W-:Y:S02]  /*73770*/  LOP3.LUT R19, R19, 0xffff, RZ, 0xc0, !PT ;  /* 0x0000ffff13137812 */ /* 0x000fe400078ec0ff */
[----:B------:R-:W-:-:S02]  /*73780*/  LOP3.LUT R18, R18, 0xffff, RZ, 0xc0, !PT ;  /* 0x0000ffff12127812 */ /* 0x000fc400078ec0ff */
[----:B------:R-:W-:Y:S02]  /*73790*/  LOP3.LUT R25, R27, 0xffff, RZ, 0xc0, !PT ;  /* 0x0000ffff1b197812 */ /* 0x000fe400078ec0ff */
[----:B------:R-:W-:Y:S02]  /*737a0*/  LOP3.LUT R24, R24, 0xffff, RZ, 0xc0, !PT ;  /* 0x0000ffff18187812 */ /* 0x000fe400078ec0ff */
[----:B------:R-:W-:Y:S01]  /*737b0*/  PRMT R6, R19, 0x3340, R18 ;  /* 0x0000334013067816 */ /* 0x000fe20000000012 */
[----:B------:R-:W-:Y:S01]  /*737c0*/  STL [R1+0xe0], R0 ;  /* 0x0000e00001007387 */ /* 0x000fe20000100800 */
[----:B------:R-:W-:-:S03]  /*737d0*/  PRMT R15, R25, 0x3340, R24 ;  /* 0x00003340190f7816 */ /* 0x000fc60000000018 */
[----:B------:R0:W-:Y:S01]  /*737e0*/  STL [R1+0x1fa0], R6 ;  /* 0x001fa00601007387 */ /* 0x0001e20000100800 */
[----:B------:R-:W-:-:S03]  /*737f0*/  PRMT R21, R5, 0x5410, R8 ;  /* 0x0000541005157816 */ /* 0x000fc60000000008 */
[----:B0-----:R-:W4:Y:S04]  /*73800*/  LDL.LU R6, [R1+0x1358] ;  /* 0x0013580001067983 */ /* 0x001f280000300800 */
[----:B------:R-:W4:Y:S04]  /*73810*/  LDL.LU R25, [R1+0x184] ;  /* 0x0001840001197983 */ /* 0x000f280000300800 */
[----:B------:R-:W4:Y:S04]  /*73820*/  LDL.LU R24, [R1+0x24] ;  /* 0x0000240001187983 */ /* 0x000f280000300800 */
[----:B------:R0:W-:Y:S04]  /*73830*/  STL [R1+0x1fa4], R15 ;  /* 0x001fa40f01007387 */ /* 0x0001e80000100800 */
[----:B0-----:R-:W4:Y:S04]  /*73840*/  LDL.LU R15, [R1+0x148] ;  /* 0x00014800010f7983 */ /* 0x001f280000300800 */
[----:B------:R-:W4:Y:S04]  /*73850*/  LDL.LU R27, [R1+0x1354] ;  /* 0x00135400011b7983 */ /* 0x000f280000300800 */
[----:B------:R-:W4:Y:S04]  /*73860*/  LDL.LU R26, [R1+0x14a8] ;  /* 0x0014a800011a7983 */ /* 0x000f280000300800 */
[----:B------:R-:W4:Y:S04]  /*73870*/  LDL.LU R8, [R1+0x132c] ;  /* 0x00132c0001087983 */ /* 0x000f280000300800 */
[----:B------:R-:W4:Y:S04]  /*73880*/  LDL.LU R0, [R1+0x1328] ;  /* 0x0013280001007983 */ /* 0x000f280000300800 */
[----:B------:R-:W4:Y:S04]  /*73890*/  LDL.LU R5, [R1+0x14ac] ;  /* 0x0014ac0001057983 */ /* 0x000f280000300800 */
[----:B------:R-:W4:Y:S01]  /*738a0*/  LDL.LU R2, [R1+0x149c] ;  /* 0x00149c0001027983 */ /* 0x000f220000300800 */
[----:B--2---:R-:W-:-:S05]  /*738b0*/  PRMT R9, R9, 0x5410, R16 ;  /* 0x0000541009097816 */ /* 0x004fca0000000010 */
[----:B------:R0:W-:Y:S04]  /*738c0*/  STL [R1+0x1fa8], R9 ;  /* 0x001fa80901007387 */ /* 0x0001e80000100800 */
[----:B0-----:R-:W2:Y:S04]  /*738d0*/  LDL.LU R9, [R1+0x188] ;  /* 0x0001880001097983 */ /* 0x001ea80000300800 */
[----:B------:R0:W-:Y:S04]  /*738e0*/  STL.64 [R1+0x1fd8], R10 ;  /* 0x001fd80a01007387 */ /* 0x0001e80000100a00 */
[----:B0-----:R-:W2:Y:S04]  /*738f0*/  LDL.LU R11, [R1+0x14c] ;  /* 0x00014c00010b7983 */ /* 0x001ea80000300800 */
[----:B------:R-:W2:Y:S01]  /*73900*/  LDL.LU R16, [R1+0x1498] ;  /* 0x0014980001107983 */ /* 0x000ea20000300800 */
[----:B---3--:R-:W-:-:S03]  /*73910*/  PRMT R3, R3, 0x5410, R17 ;  /* 0x0000541003037816 */ /* 0x008fc60000000011 */
[----:B------:R-:W3:Y:S01]  /*73920*/  LDL R17, [R1+0x1c4] ;  /* 0x0001c40001117983 */ /* 0x000ee20000100800 */
[----:B------:R-:W-:-:S04]  /*73930*/  SHF.R.U32.HI R18, RZ, 0x8, R29 ;  /* 0x00000008ff127819 */ /* 0x000fc8000001161d */
[----:B------:R-:W-:Y:S02]  /*73940*/  LOP3.LUT R18, R18, 0xffff, RZ, 0xc0, !PT ;  /* 0x0000ffff12127812 */ /* 0x000fe400078ec0ff */
[----:B------:R-:W-:Y:S02]  /*73950*/  SHF.R.U32.HI R19, RZ, 0x8, R28 ;  /* 0x00000008ff137819 */ /* 0x000fe4000001161c */
[----:B------:R-:W-:Y:S01]  /*73960*/  PRMT R12, R18, 0x3340, R1 ;  /* 0x00003340120c7816 */ /* 0x000fe20000000001 */
[----:B------:R2:W-:Y:S01]  /*73970*/  STL [R1+0x1fac], R3 ;  /* 0x001fac0301007387 */ /* 0x0005e20000100800 */
[----:B----4-:R-:W-:Y:S02]  /*73980*/  LOP3.LUT R18, R6, 0xffff, RZ, 0xc0, !PT ;  /* 0x0000ffff06127812 */ /* 0x010fe400078ec0ff */
[----:B------:R-:W-:Y:S02]  /*73990*/  SHF.R.U32.HI R28, RZ, 0x8, R24 ;  /* 0x00000008ff1c7819 */ /* 0x000fe40000011618 */
[----:B------:R-:W-:-:S02]  /*739a0*/  PRMT R20, R20, 0x5210, R18 ;  /* 0x0000521014147816 */ /* 0x000fc40000000012 */
[----:B------:R-:W-:Y:S02]  /*739b0*/  PRMT R24, R26, 0x4210, R18 ;  /* 0x000042101a187816 */ /* 0x000fe40000000012 */
[----:B------:R-:W-:Y:S02]  /*739c0*/  LOP3.LUT R18, R8, 0xffff, RZ, 0xc0, !PT ;  /* 0x0000ffff08127812 */ /* 0x000fe400078ec0ff */
[----:B------:R-:W-:Y:S02]  /*739d0*/  LOP3.LUT R19, R19, 0xffff, RZ, 0xc0, !PT ;  /* 0x0000ffff13137812 */ /* 0x000fe400078ec0ff */
[----:B------:R-:W-:Y:S02]  /*739e0*/  SHF.R.U32.HI R29, RZ, 0x8, R14 ;  /* 0x00000008ff1d7819 */ /* 0x000fe4000001160e */
[----:B------:R-:W-:Y:S01]  /*739f0*/  PRMT R4, R19, 0x3340, R1 ;  /* 0x0000334013047816 */ /* 0x000fe20000000001 */
[----:B------:R-:W-:Y:S01]  /*73a00*/  STL [R1+0x1fb0], R12 ;  /* 0x001fb00c01007387 */ /* 0x000fe20000100800 */
[----:B------:R-:W-:-:S02]  /*73a10*/  LOP3.LUT R29, R29, 0xffff, RZ, 0xc0, !PT ;  /* 0x0000ffff1d1d7812 */ /* 0x000fc400078ec0ff */
[----:B------:R-:W-:Y:S01]  /*73a20*/  LOP3.LUT R28, R28, 0xffff, RZ, 0xc0, !PT ;  /* 0x0000ffff1c1c7812 */ /* 0x000fe200078ec0ff */
[----:B------:R-:W-:Y:S04]  /*73a30*/  STL [R1+0x1fb4], R4 ;  /* 0x001fb40401007387 */ /* 0x000fe80000100800 */
[----:B------:R-:W4:Y:S01]  /*73a40*/  LDL.LU R14, [R1+0x1fe0] ;  /* 0x001fe000010e7983 */ /* 0x000f220000300800 */
[--C-:B------:R-:W-:Y:S02]  /*73a50*/  PRMT R29, R29, 0x3340, R1.reuse ;  /* 0x000033401d1d7816 */ /* 0x100fe40000000001 */
[----:B------:R-:W-:Y:S02]  /*73a60*/  PRMT R28, R28, 0x3340, R1 ;  /* 0x000033401c1c7816 */ /* 0x000fe40000000001 */
[----:B--2---:R-:W-:-:S02]  /*73a70*/  PRMT R3, R9, 0x5410, R11 ;  /* 0x0000541009037816 */ /* 0x004fc4000000000b */
[----:B------:R-:W0:Y:S04]  /*73a80*/  LDS.128 R8, [R7] ;  /* 0x0000000007087984 */ /* 0x000e280000000c00 */
[----:B------:R1:W-:Y:S01]  /*73a90*/  STL [R1+0x7c], R3 ;  /* 0x00007c0301007387 */ /* 0x0003e20000100800 */
[----:B------:R-:W-:Y:S01]  /*73aa0*/  BAR.SYNC.DEFER_BLOCKING 0x0 ;  /* 0x0000000000007b1d */ /* 0x000fe20000010000 */
[----:B-1----:R-:W-:-:S05]  /*73ab0*/  PRMT R3, R25, 0x5410, R15 ;  /* 0x0000541019037816 */ /* 0x002fca000000000f */
[----:B------:R-:W-:Y:S04]  /*73ac0*/  STL [R1+0x80], R3 ;  /* 0x0000800301007387 */ /* 0x000fe80000100800 */
[----:B------:R-:W-:Y:S04]  /*73ad0*/  STL [R1+0x1fb8], R29 ;  /* 0x001fb81d01007387 */ /* 0x000fe80000100800 */
[----:B------:R-:W-:Y:S04]  /*73ae0*/  STL [R1+0x1fbc], R28 ;  /* 0x001fbc1c01007387 */ /* 0x000fe80000100800 */
[----:B0-----:R-:W-:Y:S04]  /*73af0*/  STL.64 [R1+0x30], R8 ;  /* 0x0000300801007387 */ /* 0x001fe80000100a00 */
[----:B------:R0:W-:Y:S04]  /*73b00*/  STL.64 [R1+0x38], R10 ;  /* 0x0000380a01007387 */ /* 0x0001e80000100a00 */
[----:B0-----:R-:W2:Y:S01]  /*73b10*/  LDL.LU.64 R10, [R1+0x1fd8] ;  /* 0x001fd800010a7983 */ /* 0x001ea20000300a00 */
[----:B------:R-:W-:-:S02]  /*73b20*/  LOP3.LUT R19, R27, 0xffff, RZ, 0xc0, !PT ;  /* 0x0000ffff1b137812 */ /* 0x000fc400078ec0ff */
[----:B------:R-:W-:Y:S02]  /*73b30*/  LOP3.LUT R0, R0, 0xffff, RZ, 0xc0, !PT ;  /* 0x0000ffff00007812 */ /* 0x000fe400078ec0ff */
[----:B------:R-:W-:Y:S02]  /*73b40*/  PRMT R26, R2, 0x4210, R18 ;  /* 0x00004210021a7816 */ /* 0x000fe40000000012 */
[----:B------:R-:W-:Y:S02]  /*73b50*/  PRMT R25, R5, 0x4210, R19 ;  /* 0x0000421005197816 */ /* 0x000fe40000000013 */
[----:B------:R-:W-:-:S05]  /*73b60*/  PRMT R27, R16, 0x4210, R0 ;  /* 0x00004210101b7816 */ /* 0x000fca0000000000 */
[----:B---3--:R-:W-:Y:S01]  /*73b70*/  STSM.16.M88.4 [R17], R24 ;  /* 0x0000001811007844 */ /* 0x008fe20000000200 */
[----:B------:R-:W-:Y:S06]  /*73b80*/  BAR.SYNC.DEFER_BLOCKING 0x0 ;  /* 0x0000000000007b1d */ /* 0x000fec0000010000 */
[----:B------:R-:W0:Y:S02]  /*73b90*/  LDS.128 R24, [R7] ;  /* 0x0000000007187984 */ /* 0x000e240000000c00 */
[----:B------:R-:W-:Y:S01]  /*73ba0*/  BAR.SYNC.DEFER_BLOCKING 0x0 ;  /* 0x0000000000007b1d */ /* 0x000fe20000010000 */
[----:B------:R-:W-:-:S02]  /*73bb0*/  PRMT R21, R21, 0x5210, R19 ;  /* 0x0000521015157816 */ /* 0x000fc40000000013 */
[----:B------:R-:W-:Y:S02]  /*73bc0*/  PRMT R22, R22, 0x5210, R18 ;  /* 0x0000521016167816 */ /* 0x000fe40000000012 */
[----:B------:R-:W-:Y:S01]  /*73bd0*/  PRMT R23, R23, 0x5210, R0 ;  /* 0x0000521017177816 */ /* 0x000fe20000000000 */
[----:B------:R-:W-:Y:S04]  /*73be0*/  STL [R1+0x1fc0], R7 ;  /* 0x001fc00701007387 */ /* 0x000fe80000100800 */
[----:B------:R1:W-:Y:S01]  /*73bf0*/  STSM.16.M88.4 [R17], R20 ;  /* 0x0000001411007844 */ /* 0x0003e20000000200 */
[----:B------:R-:W-:Y:S06]  /*73c00*/  BAR.SYNC.DEFER_BLOCKING 0x0 ;  /* 0x0000000000007b1d */ /* 0x000fec0000010000 */
[----:B0-----:R0:W-:Y:S04]  /*73c10*/  STL.64 [R1+0x20], R24 ;  /* 0x0000201801007387 */ /* 0x0011e80000100a00 */
[----:B------:R3:W-:Y:S04]  /*73c20*/  STL.64 [R1+0x28], R26 ;  /* 0x0000281a01007387 */ /* 0x0007e80000100a00 */
[----:B------:R-:W4:Y:S01]  /*73c30*/  LDL.LU R8, [R1+0x150] ;  /* 0x0001500001087983 */ /* 0x000f220000300800 */
[----:B--2---:R-:W-:-:S03]  /*73c40*/  SHF.R.U32.HI R18, RZ, 0x8, R10 ;  /* 0x00000008ff127819 */ /* 0x004fc6000001160a */
[----:B------:R-:W4:Y:S04]  /*73c50*/  LDL.LU R10, [R1+0x18c] ;  /* 0x00018c00010a7983 */ /* 0x000f280000300800 */
[----:B------:R-:W2:Y:S04]  /*73c60*/  LDL.LU R5, [R1+0x5c] ;  /* 0x00005c0001057983 */ /* 0x000ea80000300800 */
[----:B-1----:R-:W2:Y:S04]  /*73c70*/  LDL.LU R23, [R1+0x74] ;  /* 0x0000740001177983 */ /* 0x002ea80000300800 */
[----:B0-----:R-:W2:Y:S04]  /*73c80*/  LDL.LU R24, [R1+0x58] ;  /* 0x0000580001187983 */ /* 0x001ea80000300800 */
[----:B------:R-:W2:Y:S04]  /*73c90*/  LDL.LU R25, [R1+0x54] ;  /* 0x0000540001197983 */ /* 0x000ea80000300800 */
[----:B---3--:R-:W3:Y:S04]  /*73ca0*/  LDL.LU R26, [R1+0xb0] ;  /* 0x0000b000011a7983 */ /* 0x008ee80000300800 */
[----:B------:R-:W4:Y:S04]  /*73cb0*/  LDL.LU R27, [R1+0xc4] ;  /* 0x0000c400011b7983 */ /* 0x000f280000300800 */
[----:B----4-:R0:W-:Y:S04]  /*73cc0*/  STL [R1+0x1fcc], R27 ;  /* 0x001fcc1b01007387 */ /* 0x0101e80000100800 */
[----:B0-----:R-:W3:Y:S04]  /*73cd0*/  LDL.LU R27, [R1+0x50] ;  /* 0x00005000011b7983 */ /* 0x001ee80000300800 */
[----:B------:R-:W4:Y:S04]  /*73ce0*/  LDL.LU R7, [R1+0xb8] ;  /* 0x0000b80001077983 */ /* 0x000f280000300800 */
[----:B----4-:R0:W-:Y:S04]  /*73cf0*/  STL [R1+0x1fc8], R7 ;  /* 0x001fc80701007387 */ /* 0x0101e80000100800 */
[----:B0-----:R-:W4:Y:S04]  /*73d00*/  LDL.LU R7, [R1+0x4c] ;  /* 0x00004c0001077983 */ /* 0x001f280000300800 */
[----:B------:R-:W3:Y:S01]  /*73d10*/  LDL.LU R28, [R1+0x18] ;  /* 0x00001800011c7983 */ /* 0x000ee20000300800 */
[----:B------:R-:W-:-:S02]  /*73d20*/  SHF.R.U32.HI R20, RZ, 0x8, R13 ;  /* 0x00000008ff147819 */ /* 0x000fc4000001160d */
[----:B------:R-:W-:Y:S02]  /*73d30*/  SHF.R.U32.HI R19, RZ, 0x8, R11 ;  /* 0x00000008ff137819 */ /* 0x000fe4000001160b */
[----:B------:R-:W-:Y:S02]  /*73d40*/  PRMT R10, R10, 0x5410, R8 ;  /* 0x000054100a0a7816 */ /* 0x000fe40000000008 */
[----:B------:R-:W-:Y:S02]  /*73d50*/  SHF.R.U32.HI R21, RZ, 0x8, R14 ;  /* 0x00000008ff157819 */ /* 0x000fe4000001160e */
[----:B--2---:R-:W-:Y:S01]  /*73d60*/  PRMT R23, R23, 0x5410, R5 ;  /* 0x0000541017177816 */ /* 0x004fe20000000005 */
[----:B---3--:R0:W-:Y:S04]  /*73d70*/  STL [R1+0x1fc4], R28 ;  /* 0x001fc41c01007387 */ /* 0x0081e80000100800 */
        /* <DEDUP_REMOVED lines=16> */
[----:B------:R-:W4:Y:S04]  /*73e80*/  LDL.LU R8, [R1+0x1fd4] ;  /* 0x001fd40001087983 */ /* 0x000f280000300800 */
[----:B------:R0:W-:Y:S04]  /*73e90*/  STL [R1+0x78], R10 ;  /* 0x0000780a01007387 */ /* 0x0001e80000100800 */
[----:B0-----:R-:W3:Y:S04]  /*73ea0*/  LDL.LU R10, [R1+0x14b4] ;  /* 0x0014b400010a7983 */ /* 0x001ee80000300800 */
[----:B------:R-:W2:Y:S01]  /*73eb0*/  LDL.LU R5, [R1+0x1fd0] ;  /* 0x001fd00001057983 */ /* 0x000ea20000300800 */
[----:B------:R-:W-:-:S02]  /*73ec0*/  PRMT R26, R26, 0x5410, R27 ;  /* 0x000054101a1a7816 */ /* 0x000fc4000000001b */
[----:B----4-:R-:W-:Y:S02]  /*73ed0*/  PRMT R24, R8, 0x5410, R24 ;  /* 0x0000541008187816 */ /* 0x010fe40000000018 */
[----:B------:R-:W4:Y:S04]  /*73ee0*/  LDL.LU R8, [R1+0x14b0] ;  /* 0x0014b00001087983 */ /* 0x000f280000300800 */
[----:B------:R0:W-:Y:S01]  /*73ef0*/  STL [R1+0x74], R23 ;  /* 0x0000741701007387 */ /* 0x0001e20000100800 */
[----:B--2---:R-:W-:-:S03]  /*73f00*/  PRMT R25, R5, 0x5410, R25 ;  /* 0x0000541005197816 */ /* 0x004fc60000000019 */
[----:B0-----:R-:W2:Y:S04]  /*73f10*/  LDL.LU R23, [R1+0x1350] ;  /* 0x0013500001177983 */ /* 0x001ea80000300800 */
[----:B------:R-:W2:Y:S04]  /*73f20*/  LDL.LU R5, [R1+0x134c] ;  /* 0x00134c0001057983 */ /* 0x000ea80000300800 */
[----:B------:R-:W3:Y:S02]  /*73f30*/  LDL.LU R27, [R1+0x1fcc] ;  /* 0x001fcc00011b7983 */ /* 0x000ee40000300800 */
[----:B---3--:R-:W-:-:S02]  /*73f40*/  PRMT R27, R27, 0x5410, R7 ;  /* 0x000054101b1b7816 */ /* 0x008fc40000000007 */
[----:B------:R-:W3:Y:S02]  /*73f50*/  LDL.LU R7, [R1+0x1fc8] ;  /* 0x001fc80001077983 */ /* 0x000ee40000300800 */
[----:B---3--:R-:W-:Y:S02]  /*73f60*/  PRMT R7, R7, 0x5410, R28 ;  /* 0x0000541007077816 */ /* 0x008fe4000000001c */
[----:B------:R-:W3:Y:S04]  /*73f70*/  LDL.LU R28, [R1+0x1fc4] ;  /* 0x001fc400011c7983 */ /* 0x000ee80000300800 */
[----:B------:R0:W-:Y:S01]  /*73f80*/  STL [R1+0x58], R7 ;  /* 0x0000580701007387 */ /* 0x0001e20000100800 */
[----:B------:R-:W-:Y:S02]  /*73f90*/  PRMT R12, R12, 0x5410, R4 ;  /* 0x000054100c0c7816 */ /* 0x000fe40000000004 */
[----:B------:R-:W-:Y:S01]  /*73fa0*/  PRMT R9, R9, 0x5410, R3 ;  /* 0x0000541009097816 */ /* 0x000fe20000000003 */
[----:B0-----:R-:W2:Y:S01]  /*73fb0*/  LDL.LU R7, [R1+0x1fc0] ;  /* 0x001fc00001077983 */ /* 0x001ea20000300800 */
[----:B------:R-:W-:-:S02]  /*73fc0*/  PRMT R6, R6, 0x5410, R15 ;  /* 0x0000541006067816 */ /* 0x000fc4000000000f */
[----:B---3--:R-:W-:Y:S02]  /*73fd0*/  PRMT R29, R29, 0x5410, R28 ;  /* 0x000054101d1d7816 */ /* 0x008fe4000000001c */
[----:B------:R-:W3:Y:S04]  /*73fe0*/  LDL.LU R28, [R1+0x1fbc] ;  /* 0x001fbc00011c7983 */ /* 0x000ee80000300800 */
[----:B------:R0:W-:Y:S04]  /*73ff0*/  STL [R1+0x5c], R29 ;  /* 0x00005c1d01007387 */ /* 0x0001e80000100800 */
[----:B0-----:R-:W4:Y:S04]  /*74000*/  LDL.LU R29, [R1+0x1fb8] ;  /* 0x001fb800011d7983 */ /* 0x001f280000300800 */
[----:B------:R-:W2:Y:S04]  /*74010*/  LDL.LU R4, [R1+0x1fb4] ;  /* 0x001fb40001047983 */ /* 0x000ea80000300800 */
[----:B------:R0:W-:Y:S04]  /*74020*/  STL [R1+0x54], R12 ;  /* 0x0000540c01007387 */ /* 0x0001e80000100800 */
[----:B0-----:R-:W3:Y:S04]  /*74030*/  LDL.LU R12, [R1+0x1fb0] ;  /* 0x001fb000010c7983 */ /* 0x001ee80000300800 */
[----:B------:R-:W4:Y:S04]  /*74040*/  LDL.LU R3, [R1+0x1fac] ;  /* 0x001fac0001037983 */ /* 0x000f280000300800 */
[----:B------:R0:W-:Y:S04]  /*74050*/  STL [R1+0x4c], R9 ;  /* 0x00004c0901007387 */ /* 0x0001e80000100800 */
[----:B0-----:R-:W4:Y:S04]  /*74060*/  LDL.LU R9, [R1+0x1fa8] ;  /* 0x001fa80001097983 */ /* 0x001f280000300800 */
[----:B------:R-:W3:Y:S04]  /*74070*/  LDL.LU R15, [R1+0x1fa4] ;  /* 0x001fa400010f7983 */ /* 0x000ee80000300800 */
[----:B------:R0:W-:Y:S04]  /*74080*/  STL [R1+0xc], R6 ;  /* 0x00000c0601007387 */ /* 0x0001e80000100800 */
[----:B0-----:R-:W2:Y:S01]  /*74090*/  LDL.LU R6, [R1+0x1fa0] ;  /* 0x001fa00001067983 */ /* 0x001ea20000300800 */
[----:B---3--:R-:W-:-:S03]  /*740a0*/  PRMT R15, R15, 0x5410, R12 ;  /* 0x000054100f0f7816 */ /* 0x008fc6000000000c */
[----:B------:R-:W3:Y:S04]  /*740b0*/  LDL.LU R12, [R1+0x1f9c] ;  /* 0x001f9c00010c7983 */ /* 0x000ee80000300800 */
[----:B------:R0:W-:Y:S01]  /*740c0*/  STL [R1+0x8], R15 ;  /* 0x0000080f01007387 */ /* 0x0001e20000100800 */
[----:B--2---:R-:W-:-:S03]  /*740d0*/  PRMT R6, R6, 0x5410, R4 ;  /* 0x0000541006067816 */ /* 0x004fc60000000004 */
[----:B0-----:R-:W2:Y:S04]  /*740e0*/  LDL.LU R15, [R1+0x1f98] ;  /* 0x001f9800010f7983 */ /* 0x001ea80000300800 */
[----:B------:R-:W4:Y:S01]  /*740f0*/  LDL.LU R4, [R1+0x1f94] ;  /* 0x001f940001047983 */ /* 0x000f220000300800 */
[----:B------:R-:W-:Y:S02]  /*74100*/  LOP3.LUT R21, R21, 0xffff, RZ, 0xc0, !PT ;  /* 0x0000ffff15157812 */ /* 0x000fe400078ec0ff */
[----:B------:R-:W-:Y:S02]  /*74110*/  LOP3.LUT R20, R20, 0xffff, RZ, 0xc0, !PT ;  /* 0x0000ffff14147812 */ /* 0x000fe400078ec0ff */
[--C-:B------:R-:W-:Y:S02]  /*74120*/  PRMT R21, R21, 0x3340, R1.reuse ;  /* 0x0000334015157816 */ /* 0x100fe40000000001 */
[----:B------:R-:W-:Y:S01]  /*74130*/  PRMT R20, R20, 0x3340, R1 ;  /* 0x0000334014147816 */ /* 0x000fe20000000001 */
[----:B------:R0:W-:Y:S01]  /*74140*/  STL [R1+0x4], R6 ;  /* 0x0000040601007387 */ /* 0x0001e20000100800 */
[----:B------:R-:W-:-:S02]  /*74150*/  PRMT R21, R0, 0x5410, R21 ;  /* 0x0000541000157816 */ /* 0x000fc40000000015 */
[----:B------:R-:W-:Y:S02]  /*74160*/  PRMT R28, R2, 0x5410, R28 ;  /* 0x00005410021c7816 */ /* 0x000fe4000000001c */
[----:B------:R-:W-:Y:S01]  /*74170*/  PRMT R20, R13, 0x5410, R20 ;  /* 0x000054100d147816 */ /* 0x000fe20000000014 */
[----:B0-----:R-:W3:Y:S01]  /*74180*/  LDL.LU R6, [R1+0x1f90] ;  /* 0x001f900001067983 */ /* 0x001ee20000300800 */
[----:B----4-:R-:W-:-:S03]  /*74190*/  PRMT R29, R4, 0x5410, R29 ;  /* 0x00005410041d7816 */ /* 0x010fc6000000001d */
[----:B------:R-:W4:Y:S04]  /*741a0*/  LDL.LU R4, [R1+0x1f8c] ;  /* 0x001f8c0001047983 */ /* 0x000f280000300800 */
[----:B------:R-:W4:Y:S04]  /*741b0*/  LDL.LU R2, [R1+0x1f88] ;  /* 0x001f880001027983 */ /* 0x000f280000300800 */
[----:B------:R-:W4:Y:S04]  /*741c0*/  LDL.LU R0, [R1+0x1f84] ;  /* 0x001f840001007983 */ /* 0x000f280000300800 */
[----:B------:R0:W-:Y:S04]  /*741d0*/  STL [R1+0x84], R21 ;  /* 0x0000841501007387 */ /* 0x0001e80000100800 */
[----:B0-----:R-:W3:Y:S04]  /*741e0*/  LDL.LU R21, [R1+0x137c] ;  /* 0x00137c0001157983 */ /* 0x001ee80000300800 */
[----:B------:R-:W4:Y:S04]  /*741f0*/  LDL.LU R13, [R1+0x1f80] ;  /* 0x001f8000010d7983 */ /* 0x000f280000300800 */
[----:B------:R0:W-:Y:S04]  /*74200*/  STL [R1+0x1a0], R20 ;  /* 0x0001a01401007387 */ /* 0x0001e80000100800 */
[----:B0-----:R-:W2:Y:S01]  /*74210*/  LDL.LU R20, [R1+0x1378] ;  /* 0x0013780001147983 */ /* 0x001ea20000300800 */
[----:B------:R-:W-:-:S02]  /*74220*/  LOP3.LUT R19, R19, 0xffff, RZ, 0xc0, !PT ;  /* 0x0000ffff13137812 */ /* 0x000fc400078ec0ff */
[----:B------:R-:W-:Y:S02]  /*74230*/  LOP3.LUT R18, R18, 0xffff, RZ, 0xc0, !PT ;  /* 0x0000ffff12127812 */ /* 0x000fe400078ec0ff */
[--C-:B------:R-:W-:Y:S02]  /*74240*/  PRMT R19, R19, 0x3340, R1.reuse ;  /* 0x0000334013137816 */ /* 0x100fe40000000001 */
[----:B------:R-:W-:Y:S02]  /*74250*/  PRMT R18, R18, 0x3340, R1 ;  /* 0x0000334012127816 */ /* 0x000fe40000000001 */
[----:B------:R-:W-:Y:S02]  /*74260*/  PRMT R19, R16, 0x5410, R19 ;  /* 0x0000541010137816 */ /* 0x000fe40000000013 */
[----:B------:R-:W-:Y:S01]  /*74270*/  PRMT R18, R17, 0x5410, R18 ;  /* 0x0000541011127816 */ /* 0x000fe20000000012 */
[----:B------:R-:W4:Y:S04]  /*74280*/  LDL.LU R16, [R1+0x1f7c] ;  /* 0x001f7c0001107983 */ /* 0x000f280000300800 */
[----:B------:R-:W4:Y:S01]  /*74290*/  LDL.LU R17, [R1+0x1f78] ;  /* 0x001f780001117983 */ /* 0x000f220000300800 */
[----:B--2---:R-:W-:-:S04]  /*742a0*/  LOP3.LUT R20, R20, 0xffff, RZ, 0xc0, !PT ;  /* 0x0000ffff14147812 */ /* 0x004fc800078ec0ff */
[--C-:B------:R-:W-:Y:S02]  /*742b0*/  PRMT R11, R11, 0x4210, R20.reuse ;  /* 0x000042100b0b7816 */ /* 0x100fe40000000014 */
[----:B------:R-:W-:-:S03]  /*742c0*/  PRMT R20, R15, 0x5210, R20 ;  /* 0x000052100f147816 */ /* 0x000fc60000000014 */
[----:B------:R0:W-:Y:S04]  /*742d0*/  STL [R1+0x70], R11 ;  /* 0x0000700b01007387 */ /* 0x0001e80000100800 */
[----:B0-----:R-:W2:Y:S04]  /*742e0*/  LDL.LU R11, [R1+0x1f74] ;  /* 0x001f7400010b7983 */ /* 0x001ea80000300800 */
[----:B------:R-:W2:Y:S04]  /*742f0*/  LDL.LU R15, [R1+0x1f70] ;  /* 0x001f7000010f7983 */ /* 0x000ea80000300800 */
[----:B------:R0:W-:Y:S04]  /*74300*/  STL [R1+0x50], R20 ;  /* 0x0000501401007387 */ /* 0x0001e80000100800 */
[----:B0-----:R-:W4:Y:S01]  /*74310*/  LDL.LU R20, [R1+0x1384] ;  /* 0x0013840001147983 */ /* 0x001f220000300800 */
[----:B---3--:R-:W-:-:S04]  /*74320*/  LOP3.LUT R21, R21, 0xffff, RZ, 0xc0, !PT ;  /* 0x0000ffff15157812 */ /* 0x008fc800078ec0ff */
[--C-:B------:R-:W-:Y:S02]  /*74330*/  PRMT R14, R14, 0x4210, R21.reuse ;  /* 0x000042100e0e7816 */ /* 0x100fe40000000015 */
[----:B------:R-:W-:-:S03]  /*74340*/  PRMT R21, R12, 0x5210, R21 ;  /* 0x000052100c157816 */ /* 0x000fc60000000015 */
[----:B------:R0:W-:Y:S04]  /*74350*/  STL [R1+0x60], R14 ;  /* 0x0000600e01007387 */ /* 0x0001e80000100800 */
[----:B0-----:R-:W3:Y:S04]  /*74360*/  LDL.LU R14, [R1+0x1f6c] ;  /* 0x001f6c00010e7983 */ /* 0x001ee80000300800 */
[----:B------:R-:W3:Y:S04]  /*74370*/  LDL.LU R12, [R1+0x1f68] ;  /* 0x001f6800010c7983 */ /* 0x000ee80000300800 */
[----:B------:R0:W-:Y:S04]  /*74380*/  STL [R1+0x40], R21 ;  /* 0x0000401501007387 */ /* 0x0001e80000100800 */
[----:B0-----:R-:W2:Y:S01]  /*74390*/  LDL.LU R21, [R1+0x13a8] ;  /* 0x0013a80001157983 */ /* 0x001ea20000300800 */
[----:B----4-:R-:W-:-:S04]  /*743a0*/  LOP3.LUT R20, R20, 0xffff, RZ, 0xc0, !PT ;  /* 0x0000ffff14147812 */ /* 0x010fc800078ec0ff */
[--C-:B------:R-:W-:Y:S02]  /*743b0*/  PRMT R10, R10, 0x4210, R20.reuse ;  /* 0x000042100a0a7816 */ /* 0x100fe40000000014 */
[----:B------:R-:W-:-:S03]  /*743c0*/  PRMT R20, R9, 0x5210, R20 ;  /* 0x0000521009147816 */ /* 0x000fc60000000014 */
[----:B------:R0:W-:Y:S04]  /*743d0*/  STL [R1+0x64], R10 ;  /* 0x0000640a01007387 */ /* 0x0001e80000100800 */
[----:B0-----:R-:W4:Y:S04]  /*743e0*/  LDL.LU R10, [R1+0x1f64] ;  /* 0x001f6400010a7983 */ /* 0x001f280000300800 */
[----:B------:R-:W3:Y:S04]  /*743f0*/  LDL.LU R9, [R1+0x1f60] ;  /* 0x001f600001097983 */ /* 0x000ee80000300800 */
[----:B------:R0:W-:Y:S04]  /*74400*/  STL [R1+0x44], R20 ;  /* 0x0000441401007387 */ /* 0x0001e80000100800 */
[----:B0-----:R-:W4:Y:S01]  /*74410*/  LDL.LU R20, [R1+0x13ac] ;  /* 0x0013ac0001147983 */ /* 0x001f220000300800 */
[----:B------:R-:W-:-:S04]  /*74420*/  LOP3.LUT R22, R22, 0xffff, RZ, 0xc0, !PT ;  /* 0x0000ffff16167812 */ /* 0x000fc800078ec0ff */
[--C-:B------:R-:W-:Y:S02]  /*74430*/  PRMT R8, R8, 0x4210, R22.reuse ;  /* 0x0000421008087816 */ /* 0x100fe40000000016 */
[----:B------:R-:W-:Y:S02]  /*74440*/  PRMT R22, R3, 0x5210, R22 ;  /* 0x0000521003167816 */ /* 0x000fe40000000016 */
[----:B--2---:R-:W-:Y:S01]  /*74450*/  LOP3.LUT R21, R21, 0xffff, RZ, 0xc0, !PT ;  /* 0x0000ffff15157812 */ /* 0x004fe200078ec0ff */
[----:B------:R0:W-:Y:S01]  /*74460*/  STL [R1+0x68], R8 ;  /* 0x0000680801007387 */ /* 0x0001e20000100800 */
[----:B------:R-:W-:-:S03]  /*74470*/  LOP3.LUT R5, R5, 0xffff, RZ, 0xc0, !PT ;  /* 0x0000ffff05057812 */ /* 0x000fc600078ec0ff */
[----:B0-----:R-:W2:Y:S04]  /*74480*/  LDL.LU R8, [R1+0x1f5c] ;  /* 0x001f5c0001087983 */ /* 0x001ea80000300800 */
[----:B------:R-:W3:Y:S04]  /*74490*/  LDL.LU R3, [R1+0x1f58] ;  /* 0x001f580001037983 */ /* 0x000ee80000300800 */
[----:B------:R0:W-:Y:S02]  /*744a0*/  STL [R1+0x48], R22 ;  /* 0x0000481601007387 */ /* 0x0001e40000100800 */
[----:B0-----:R-:W-:-:S02]  /*744b0*/  LOP3.LUT R22, R23, 0xffff, RZ, 0xc0, !PT ;  /* 0x0000ffff17167812 */ /* 0x001fc400078ec0ff */
[----:B------:R-:W-:Y:S02]  /*744c0*/  PRMT R23, R4, 0x4210, R5 ;  /* 0x0000421004177816 */ /* 0x000fe40000000005 */
[----:B----4-:R-:W-:-:S05]  /*744d0*/  LOP3.LUT R20, R20, 0xffff, RZ, 0xc0, !PT ;  /* 0x0000ffff14147812 */ /* 0x010fca00078ec0ff */
[----:B------:R0:W-:Y:S02]  /*744e0*/  STL [R1+0x6c], R20 ;  /* 0x00006c1401007387 */ /* 0x0001e40000100800 */
[----:B0-----:R-:W-:Y:S02]  /*744f0*/  PRMT R20, R2, 0x4210, R20 ;  /* 0x0000421002147816 */ /* 0x001fe40000000014 */
[----:B------:R-:W4:Y:S04]  /*74500*/  LDL.LU R2, [R1+0x1f54] ;  /* 0x001f540001027983 */ /* 0x000f280000300800 */
[----:B------:R0:W-:Y:S02]  /*74510*/  STL [R1+0xb0], R21 ;  /* 0x0000b01501007387 */ /* 0x0001e40000100800 */
[----:B0-----:R-:W-:-:S02]  /*74520*/  PRMT R21, R0, 0x4210, R21 ;  /* 0x0000421000157816 */ /* 0x001fc40000000015 */
[----:B------:R-:W2:Y:S04]  /*74530*/  LDL.LU R0, [R1+0x1f50] ;  /* 0x001f500001007983 */ /* 0x000ea80000300800 */
[----:B------:R0:W-:Y:S04]  /*74540*/  STL [R1+0xb4], R22 ;  /* 0x0000b41601007387 */ /* 0x0001e80000100800 */
[----:B------:R-:W-:Y:S01]  /*74550*/  STL [R1+0xb8], R5 ;  /* 0x0000b80501007387 */ /* 0x000fe20000100800 */
[----:B0-----:R-:W-:-:S03]  /*74560*/  PRMT R22, R6, 0x4210, R22 ;  /* 0x0000421006167816 */ /* 0x001fc60000000016 */
[----:B------:R-:W0:Y:S04]  /*74570*/  LDS.128 R4, [R7] ;  /* 0x0000000007047984 */ /* 0x000e280000000c00 */
[----:B0-----:R-:W-:Y:S04]  /*74580*/  STL.64 [R1+0x10], R4 ;  /* 0x0000100401007387 */ /* 0x001fe80000100a00 */
[----:B------:R0:W-:Y:S04]  /*74590*/  STL.64 [R1+0x18], R6 ;  /* 0x0000180601007387 */ /* 0x0001e80000100a00 */
[----:B0-----:R-:W2:Y:S04]  /*745a0*/  LDL.LU.64 R6, [R1+0x1f48] ;  /* 0x001f480001067983 */ /* 0x001ea80000300a00 */
[----:B------:R-:W2:Y:S04]  /*745b0*/  LDL.LU.64 R4, [R1+0x1f40] ;  /* 0x001f400001047983 */ /* 0x000ea80000300a00 */
[----:B------:R0:W-:Y:S04]  /*745c0*/  STL [R1+0x22b0], R29 ;  /* 0x0022b01d01007387 */ /* 0x0001e80000100800 */
[----:B0-----:R-:W2:Y:S04]  /*745d0*/  LDL.LU R29, [R1+0x6c] ;  /* 0x00006c00011d7983 */ /* 0x001ea80000300800 */
[----:B------:R0:W-:Y:S04]  /*745e0*/  STL [R1+0x22a4], R28 ;  /* 0x0022a41c01007387 */ /* 0x0001e80000100800 */
[----:B0-----:R-:W2:Y:S04]  /*745f0*/  LDL.LU R28, [R1+0xb0] ;  /* 0x0000b000011c7983 */ /* 0x001ea80000300800 */
[----:B----4-:R-:W-:Y:S04]  /*74600*/  STL [R1+0x22a0], R2 ;  /* 0x0022a00201007387 */ /* 0x010fe80000100800 */
[----:B---3--:R0:W-:Y:S04]  /*74610*/  STL [R1+0x21f0], R3 ;  /* 0x0021f00301007387 */ /* 0x0081e80000100800 */
[----:B0-----:R-:W3:Y:S04]  /*74620*/  LDL.LU R3, [R1+0xb4] ;  /* 0x0000b40001037983 */ /* 0x001ee80000300800 */
[----:B------:R-:W4:Y:S04]  /*74630*/  LDL.LU R2, [R1+0x70] ;  /* 0x0000700001027983 */ /* 0x000f280000300800 */
[----:B--2---:R0:W-:Y:S04]  /*74640*/  STL [R1+0x21d4], R4 ;  /* 0x0021d40401007387 */ /* 0x0041e80000100800 */
[----:B0-----:R-:W2:Y:S04]  /*74650*/  LDL.LU R4, [R1+0xb8] ;  /* 0x0000b80001047983 */ /* 0x001ea80000300800 */
[----:B------:R0:W-:Y:S04]  /*74660*/  STL [R1+0x2178], R5 ;  /* 0x0021780501007387 */ /* 0x0001e80000100800 */
[----:B0-----:R-:W4:Y:S01]  /*74670*/  LDL.LU R5, [R1] ;  /* 0x0000000001057983 */ /* 0x001f220000300800 */
[----:B------:R-:W-:-:S03]  /*74680*/  LOP3.LUT R0, R0, 0xbfffffff, RZ, 0xc0, !PT ;  /* 0xbfffffff00007812 */ /* 0x000fc600078ec0ff */
[----:B------:R-:W-:Y:S01]  /*74690*/  STL [R1+0x2150], R6 ;  /* 0x0021500601007387 */ /* 0x000fe20000100800 */
[----:B------:R-:W-:-:S03]  /*746a0*/  @P0 LOP3.LUT R0, R0, 0x40000000, RZ, 0xfc, !PT ;  /* 0x4000000000000812 */ /* 0x000fc600078efcff */
[----:B------:R-:W-:Y:S01]  /*746b0*/  STL [R1+0x2110], R7 ;  /* 0x0021100701007387 */ /* 0x000fe20000100800 */
[----:B------:R-:W-:Y:S01]  /*746c0*/  BAR.SYNC.DEFER_BLOCKING 0x0 ;  /* 0x0000000000007b1d */ /* 0x000fe20000010000 */
[----:B------:R-:W-:-:S05]  /*746d0*/  LOP3.LUT P0, RZ, R0, 0x200, RZ, 0xc0, !PT ;  /* 0x0000020000ff7812 */ /* 0x000fca000780c0ff */
        /* <DEDUP_REMOVED lines=10> */
[----:B------:R-:W-:Y:S01]  /*74780*/  STL.64 [R1+0x2240], R18 ;  /* 0x0022401201007387 */ /* 0x000fe20000100a00 */
[----:B0-----:R-:W-:-:S02]  /*74790*/  IMAD.MOV.U32 R13, RZ, RZ, R29 ;  /* 0x000000ffff0d7224 */ /* 0x001fc400078e001d */
[----:B------:R-:W-:Y:S02]  /*747a0*/  IMAD.MOV.U32 R9, RZ, RZ, R28 ;  /* 0x000000ffff097224 */ /* 0x000fe400078e001c */
[----:B---3--:R-:W-:Y:S02]  /*747b0*/  IMAD.MOV.U32 R8, RZ, RZ, R3 ;  /* 0x000000ffff087224 */ /* 0x008fe400078e0003 */
[----:B--2---:R-:W-:Y:S01]  /*747c0*/  IMAD.MOV.U32 R7, RZ, RZ, R4 ;  /* 0x000000ffff077224 */ /* 0x004fe200078e0004 */
[----:B----4-:R-:W-:-:S04]  /*747d0*/  LOP3.LUT R5, R5, 0xffffffef, RZ, 0xc0, !PT ;  /* 0xffffffef05057812 */ /* 0x010fc800078ec0ff */
        /* <DEDUP_REMOVED lines=11> */
[----:B------:R-:W-:Y:S01]  /*74890*/  LOP3.LUT R0, R0, 0xdfffffff, RZ, 0xc0, !PT ;  /* 0xdfffffff00007812 */ /* 0x000fe200078ec0ff */
[----:B------:R0:W-:Y:S03]  /*748a0*/  STL [R1], R5 ;  /* 0x0000000501007387 */ /* 0x0001e60000100800 */
[----:B------:R-:W-:Y:S01]  /*748b0*/  @P1 LOP3.LUT R0, R0, 0x20000000, RZ, 0xfc, !PT ;  /* 0x2000000000001812 */ /* 0x000fe200078efcff */
[----:B------:R-:W2:Y:S03]  /*748c0*/  LDL.LU R29, [R1+0x13bc] ;  /* 0x0013bc00011d7983 */ /* 0x000ea60000300800 */
[C---:B------:R-:W-:Y:S01]  /*748d0*/  LOP3.LUT P1, RZ, R0.reuse, 0x400, RZ, 0xc0, !PT ;  /* 0x0000040000ff7812 */ /* 0x040fe2000782c0ff */
[----:B------:R-:W3:Y:S01]  /*748e0*/  LDL.LU R4, [R1+0x13b8] ;  /* 0x0013b80001047983 */ /* 0x000ee20000300800 */
[----:B------:R-:W-:-:S03]  /*748f0*/  LOP3.LUT R0, R0, 0xefffffff, RZ, 0xc0, !PT ;  /* 0xefffffff00007812 */ /* 0x000fc600078ec0ff */
[----:B------:R-:W4:Y:S01]  /*74900*/  LDL.LU R28, [R1+0x1360] ;  /* 0x00136000011c7983 */ /* 0x000f220000300800 */
[----:B------:R-:W-:-:S03]  /*74910*/  @P2 LOP3.LUT R0, R0, 0x10000000, RZ, 0xfc, !PT ;  /* 0x1000000000002812 */ /* 0x000fc600078efcff */
[----:B------:R-:W4:Y:S01]  /*74920*/  LDL.LU R11, [R1+0x135c] ;  /* 0x00135c00010b7983 */ /* 0x000f220000300800 */
[C---:B------:R-:W-:Y:S02]  /*74930*/  LOP3.LUT P2, RZ, R0.reuse, 0x800, RZ, 0xc0, !PT ;  /* 0x0000080000ff7812 */ /* 0x040fe4000784c0ff */
[----:B------:R-:W-:Y:S01]  /*74940*/  LOP3.LUT R0, R0, 0xf7ffffff, RZ, 0xc0, !PT ;  /* 0xf7ffffff00007812 */ /* 0x000fe200078ec0ff */
[----:B------:R-:W4:Y:S03]  /*74950*/  LDL.LU R12, [R1+0xe4] ;  /* 0x0000e400010c7983 */ /* 0x000f260000300800 */
[----:B------:R-:W-:Y:S01]  /*74960*/  @P3 LOP3.LUT R0, R0, 0x8000000, RZ, 0xfc, !PT ;  /* 0x0800000000003812 */ /* 0x000fe200078efcff */
[----:B------:R-:W4:Y:S03]  /*74970*/  LDL.LU R10, [R1+0xec] ;  /* 0x0000ec00010a7983 */ /* 0x000f260000300800 */
[C---:B------:R-:W-:Y:S01]  /*74980*/  LOP3.LUT P3, RZ, R0.reuse, 0x1000, RZ, 0xc0, !PT ;  /* 0x0000100000ff7812 */ /* 0x040fe2000786c0ff */
[----:B------:R-:W4:Y:S01]  /*74990*/  LDL.LU R6, [R1+0xe0] ;  /* 0x0000e00001067983 */ /* 0x000f220000300800 */
[----:B------:R-:W-:-:S03]  /*749a0*/  LOP3.LUT R0, R0, 0xfbffffff, RZ, 0xc0, !PT ;  /* 0xfbffffff00007812 */ /* 0x000fc600078ec0ff */
[----:B0-----:R-:W4:Y:S01]  /*749b0*/  LDL.LU R5, [R1+0xe8] ;  /* 0x0000e80001057983 */ /* 0x001f220000300800 */
[----:B------:R-:W-:-:S03]  /*749c0*/  @P4 LOP3.LUT R0, R0, 0x4000000, RZ, 0xfc, !PT ;  /* 0x0400000000004812 */ /* 0x000fc600078efcff */
[----:B------:R-:W4:Y:S01]  /*749d0*/  LDL R3, [R1+0x1c0] ;  /* 0x0001c00001037983 */ /* 0x000f220000100800 */
[C---:B------:R-:W-:Y:S02]  /*749e0*/  LOP3.LUT P4, RZ, R0.reuse, 0x2000, RZ, 0xc0, !PT ;  /* 0x0000200000ff7812 */ /* 0x040fe4000788c0ff */
[----:B------:R-:W-:-:S04]  /*749f0*/  LOP3.LUT R0, R0, 0xfdffffff, RZ, 0xc0, !PT ;  /* 0xfdffffff00007812 */ /* 0x000fc800078ec0ff */
[----:B------:R-:W-:-:S04]  /*74a00*/  @P5 LOP3.LUT R0, R0, 0x2000000, RZ, 0xfc, !PT ;  /* 0x0200000000005812 */ /* 0x000fc800078efcff */
[C---:B------:R-:W-:Y:S02]  /*74a10*/  LOP3.LUT P5, RZ, R0.reuse, 0x4000, RZ, 0xc0, !PT ;  /* 0x0000400000ff7812 */ /* 0x040fe400078ac0ff */
[----:B------:R-:W-:-:S04]  /*74a20*/  LOP3.LUT R0, R0, 0xfeffffff, RZ, 0xc0, !PT ;  /* 0xfeffffff00007812 */ /* 0x000fc800078ec0ff */
[----:B------:R-:W-:-:S04]  /*74a30*/  @P6 LOP3.LUT R0, R0, 0x1000000, RZ, 0xfc, !PT ;  /* 0x0100000000006812 */ /* 0x000fc800078efcff */
[----:B------:R-:W-:Y:S01]  /*74a40*/  LOP3.LUT P6, RZ, R0, 0x8000, RZ, 0xc0, !PT ;  /* 0x0000800000ff7812 */ /* 0x000fe200078cc0ff */
[----:B------:R0:W-:Y:S04]  /*74a50*/  STL [R1+0x2218], R0 ;  /* 0x0022180001007387 */ /* 0x0001e80000100800 */
[----:B0-----:R-:W4:Y:S01]  /*74a60*/  LDL.LU R0, [R1+0x1c4] ;  /* 0x0001c40001007983 */ /* 0x001f220000300800 */
[----:B--2---:R-:W-:Y:S02]  /*74a70*/  LOP3.LUT R29, R29, 0xffff, RZ, 0xc0, !PT ;  /* 0x0000ffff1d1d7812 */ /* 0x004fe400078ec0ff */
[----:B---3--:R-:W-:Y:S01]  /*74a80*/  LOP3.LUT R18, R4, 0xffff, RZ, 0xc0, !PT ;  /* 0x0000ffff04127812 */ /* 0x008fe200078ec0ff */
[----:B----4-:R0:W-:Y:S02]  /*74a90*/  STSM.16.M88.4 [R0], R20 ;  /* 0x0000001400007844 */ /* 0x0101e40000000200 */
[----:B0-----:R-:W-:-:S02]  /*74aa0*/  PRMT R22, R26, 0x5210, R8 ;  /* 0x000052101a167816 */ /* 0x001fc40000000008 */
[----:B------:R-:W-:Y:S02]  /*74ab0*/  PRMT R23, R27, 0x5210, R7 ;  /* 0x000052101b177816 */ /* 0x000fe40000000007 */
[----:B------:R-:W-:Y:S02]  /*74ac0*/  PRMT R20, R24, 0x5210, R13 ;  /* 0x0000521018147816 */ /* 0x000fe4000000000d */
[----:B------:R-:W-:Y:S01]  /*74ad0*/  PRMT R21, R25, 0x5210, R9 ;  /* 0x0000521019157816 */ /* 0x000fe20000000009 */
[----:B------:R-:W-:Y:S04]  /*74ae0*/  STL.64 [R1+0x22c0], R22 ;  /* 0x0022c01601007387 */ /* 0x000fe80000100a00 */
[----:B------:R-:W-:Y:S01]  /*74af0*/  STL.64 [R1+0x22b8], R20 ;  /* 0x0022b81401007387 */ /* 0x000fe20000100a00 */
[----:B------:R-:W-:Y:S01]  /*74b00*/  BAR.SYNC.DEFER_BLOCKING 0x0 ;  /* 0x0000000000007b1d */ /* 0x000fe20000010000 */
[----:B------:R-:W-:Y:S01]  /*74b10*/  LOP3.LUT R16, R28, 0xffff, RZ, 0xc0, !PT ;  /* 0x0000ffff1c107812 */ /* 0x000fe200078ec0ff */
[----:B------:R-:W-:-:S04]  /*74b20*/  IMAD.MOV.U32 R4, RZ, RZ, R2 ;  /* 0x000000ffff047224 */ /* 0x000fc800078e0002 */
[----:B------:R-:W2:Y:S04]  /*74b30*/  LDL.LU R19, [R1+0x4c] ;  /* 0x00004c0001137983 */ /* 0x000ea80000300800 */
[----:B------:R-:W3:Y:S04]  /*74b40*/  LDL.LU R17, [R1+0xc] ;  /* 0x00000c0001117983 */ /* 0x000ee80000300800 */
[----:B------:R-:W4:Y:S04]  /*74b50*/  LDL.LU R13, [R1+0x8] ;  /* 0x00000800010d7983 */ /* 0x000f280000300800 */
[----:B------:R-:W3:Y:S04]  /*74b60*/  LDL.LU R8, [R1+0x4] ;  /* 0x0000040001087983 */ /* 0x000ee80000300800 */
[----:B------:R-:W0:Y:S04]  /*74b70*/  LDS.128 R20, [R3] ;  /* 0x0000000003147984 */ /* 0x000e280000000c00 */
[----:B------:R-:W2:Y:S01]  /*74b80*/  LDL.LU R9, [R1+0x13d4] ;  /* 0x0013d40001097983 */ /* 0x000ea20000300800 */
[----:B------:R-:W-:-:S03]  /*74b90*/  PRMT R26, R6, 0x4210, R16 ;  /* 0x00004210061a7816 */ /* 0x000fc60000000010 */
[----:B------:R-:W4:Y:S04]  /*74ba0*/  LDL.LU R7, [R1+0x13d0] ;  /* 0x0013d00001077983 */ /* 0x000f280000300800 */
[----:B------:R-:W3:Y:S04]  /*74bb0*/  LDL.LU R28, [R1+0x1374] ;  /* 0x00137400011c7983 */ /* 0x000ee80000300800 */
[----:B------:R-:W3:Y:S01]  /*74bc0*/  LDL.LU R2, [R1+0x1370] ;  /* 0x0013700001027983 */ /* 0x000ee20000300800 */
[----:B------:R-:W-:Y:S02]  /*74bd0*/  LOP3.LUT R11, R11, 0xffff, RZ, 0xc0, !PT ;  /* 0x0000ffff0b0b7812 */ /* 0x000fe400078ec0ff */
[----:B------:R-:W-:-:S02]  /*74be0*/  PRMT R24, R12, 0x4210, R29 ;  /* 0x000042100c187816 */ /* 0x000fc4000000001d */
[----:B------:R-:W-:Y:S02]  /*74bf0*/  PRMT R27, R5, 0x4210, R11 ;  /* 0x00004210051b7816 */ /* 0x000fe4000000000b */
[----:B------:R-:W-:Y:S01]  /*74c00*/  PRMT R25, R10, 0x4210, R18 ;  /* 0x000042100a197816 */ /* 0x000fe20000000012 */
[----:B------:R-:W-:Y:S06]  /*74c10*/  BAR.SYNC.DEFER_BLOCKING 0x0 ;  /* 0x0000000000007b1d */ /* 0x000fec0000010000 */
[----:B0-----:R-:W-:Y:S01]  /*74c20*/  STL.64 [R1+0x190], R20 ;  /* 0x0001901401007387 */ /* 0x001fe20000100a00 */
[----:B------:R-:W-:-:S03]  /*74c30*/  IMAD.MOV.U32 R6, RZ, RZ, R23 ;  /* 0x000000ffff067224 */ /* 0x000fc600078e0017 */
[----:B------:R0:W-:Y:S04]  /*74c40*/  STL [R1+0x198], R22 ;  /* 0x0001981601007387 */ /* 0x0001e80000100800 */
[----:B0-----:R-:W2:Y:S04]  /*74c50*/  LDL.LU.64 R22, [R1+0x22c0] ;  /* 0x0022c00001167983 */ /* 0x001ea80000300a00 */
[----:B------:R-:W2:Y:S04]  /*74c60*/  LDL.LU.64 R20, [R1+0x22b8] ;  /* 0x0022b80001147983 */ /* 0x000ea80000300a00 */
[----:B------:R-:W3:Y:S04]  /*74c70*/  LDL.LU R15, [R1+0xfc] ;  /* 0x0000fc00010f7983 */ /* 0x000ee80000300800 */
[----:B------:R-:W3:Y:S04]  /*74c80*/  LDL.LU R14, [R1+0xf8] ;  /* 0x0000f800010e7983 */ /* 0x000ee80000300800 */
[----:B------:R-:W3:Y:S04]  /*74c90*/  LDL.LU R12, [R1+0xf4] ;  /* 0x0000f400010c7983 */ /* 0x000ee80000300800 */
[----:B------:R-:W3:Y:S04]  /*74ca0*/  LDL.LU R10, [R1+0xf0] ;  /* 0x0000f000010a7983 */ /* 0x000ee80000300800 */
[----:B------:R4:W-:Y:S04]  /*74cb0*/  STL [R1+0x22a8], R6 ;  /* 0x0022a80601007387 */ /* 0x0009e80000100800 */
[----:B--2---:R-:W-:Y:S01]  /*74cc0*/  STSM.16.M88.4 [R0], R20 ;  /* 0x0000001400007844 */ /* 0x004fe20000000200 */
[----:B------:R-:W-:Y:S06]  /*74cd0*/  BAR.SYNC.DEFER_BLOCKING 0x0 ;  /* 0x0000000000007b1d */ /* 0x000fec0000010000 */
[----:B------:R-:W0:Y:S02]  /*74ce0*/  LDS.128 R20, [R3] ;  /* 0x0000000003147984 */ /* 0x000e240000000c00 */
[----:B------:R-:W-:Y:S01]  /*74cf0*/  BAR.SYNC.DEFER_BLOCKING 0x0 ;  /* 0x0000000000007b1d */ /* 0x000fe20000010000 */
[----:B------:R-:W-:-:S02]  /*74d00*/  LOP3.LUT R9, R9, 0xffff, RZ, 0xc0, !PT ;  /* 0x0000ffff09097812 */ /* 0x000fc400078ec0ff */
[----:B----4-:R-:W-:-:S03]  /*74d10*/  LOP3.LUT R6, R7, 0xffff, RZ, 0xc0, !PT ;  /* 0x0000ffff07067812 */ /* 0x010fc600078ec0ff */
[----:B------:R1:W-:Y:S01]  /*74d20*/  STSM.16.M88.4 [R0], R24 ;  /* 0x0000001800007844 */ /* 0x0003e20000000200 */
[----:B0-----:R-:W-:-:S03]  /*74d30*/  IMAD.MOV.U32 R5, RZ, RZ, R20 ;  /* 0x000000ffff057224 */ /* 0x001fc600078e0014 */
[----:B------:R-:W-:Y:S01]  /*74d40*/  STL [R1+0x184], R21 ;  /* 0x0001841501007387 */ /* 0x000fe20000100800 */
[----:B------:R-:W-:-:S03]  /*74d50*/  PRMT R20, R19, 0x5210, R29 ;  /* 0x0000521013147816 */ /* 0x000fc6000000001d */
[----:B------:R0:W-:Y:S04]  /*74d60*/  STL.64 [R1+0x188], R22 ;  /* 0x0001881601007387 */ /* 0x0001e80000100a00 */
[----:B------:R2:W-:Y:S04]  /*74d70*/  STL [R1+0x21b0], R5 ;  /* 0x0021b00501007387 */ /* 0x0005e80000100800 */
[----:B------:R-:W4:Y:S01]  /*74d80*/  LDL.LU R29, [R1+0x22b0] ;  /* 0x0022b000011d7983 */ /* 0x000f220000300800 */
[----:B---3--:R-:W-:Y:S02]  /*74d90*/  LOP3.LUT R28, R28, 0xffff, RZ, 0xc0, !PT ;  /* 0x0000ffff1c1c7812 */ /* 0x008fe400078ec0ff */
[----:B-1----:R-:W-:-:S02]  /*74da0*/  PRMT R24, R15, 0x4210, R9 ;  /* 0x000042100f187816 */ /* 0x002fc40000000009 */
[----:B0-----:R-:W-:Y:S02]  /*74db0*/  PRMT R23, R8, 0x5210, R11 ;  /* 0x0000521008177816 */ /* 0x001fe4000000000b */
[----:B------:R-:W3:Y:S01]  /*74dc0*/  LDL.LU R8, [R1+0x58] ;  /* 0x0000580001087983 */ /* 0x000ee20000300800 */
[----:B------:R-:W-:Y:S02]  /*74dd0*/  PRMT R22, R13, 0x5210, R16 ;  /* 0x000052100d167816 */ /* 0x000fe40000000010 */
[----:B------:R-:W-:Y:S01]  /*74de0*/  PRMT R25, R14, 0x4210, R6 ;  /* 0x000042100e197816 */ /* 0x000fe20000000006 */
[----:B--2---:R-:W2:Y:S01]  /*74df0*/  LDL.LU R5, [R1+0x13e8] ;  /* 0x0013e80001057983 */ /* 0x004ea20000300800 */
[----:B------:R-:W-:-:S03]  /*74e00*/  PRMT R21, R17, 0x5210, R18 ;  /* 0x0000521011157816 */ /* 0x000fc60000000012 */
[----:B------:R-:W4:Y:S01]  /*74e10*/  LDL.LU R13, [R1+0x13e4] ;  /* 0x0013e400010d7983 */ /* 0x000f220000300800 */
[----:B------:R-:W-:Y:S01]  /*74e20*/  BAR.SYNC.DEFER_BLOCKING 0x0 ;  /* 0x0000000000007b1d */ /* 0x000fe20000010000 */
[----:B------:R-:W-:-:S05]  /*74e30*/  PRMT R26, R12, 0x4210, R28 ;  /* 0x000042100c1a7816 */ /* 0x000fca000000001c */
[----:B----4-:R-:W-:Y:S04]  /*74e40*/  STL [R1+0x22ac], R13 ;  /* 0x0022ac0d01007387 */ /* 0x010fe80000100800 */
[----:B------:R-:W0:Y:S01]  /*74e50*/  LDS.128 R12, [R3] ;  /* 0x00000000030c7984 */ /* 0x000e220000000c00 */
[----:B------:R-:W-:Y:S06]  /*74e60*/  BAR.SYNC.DEFER_BLOCKING 0x0 ;  /* 0x0000000000007b1d */ /* 0x000fec0000010000 */
[----:B------:R-:W4:Y:S04]  /*74e70*/  LDL.LU R11, [R1+0x1390] ;  /* 0x00139000010b7983 */ /* 0x000f280000300800 */
[----:B------:R-:W4:Y:S04]  /*74e80*/  LDL.LU R18, [R1+0x138c] ;  /* 0x00138c0001127983 */ /* 0x000f280000300800 */
[----:B------:R-:W4:Y:S04]  /*74e90*/  LDL.LU R19, [R1+0x10c] ;  /* 0x00010c0001137983 */ /* 0x000f280000300800 */
[----:B------:R-:W4:Y:S04]  /*74ea0*/  LDL.LU R17, [R1+0x108] ;  /* 0x0001080001117983 */ /* 0x000f280000300800 */
[----:B------:R-:W4:Y:S04]  /*74eb0*/  LDL.LU R16, [R1+0x104] ;  /* 0x0001040001107983 */ /* 0x000f280000300800 */
[----:B------:R-:W4:Y:S04]  /*74ec0*/  LDL.LU R7, [R1+0x100] ;  /* 0x0001000001077983 */ /* 0x000f280000300800 */
[----:B------:R1:W-:Y:S04]  /*74ed0*/  STSM.16.M88.4 [R0], R20 ;  /* 0x0000001400007844 */ /* 0x0003e80000000200 */
[----:B0-----:R-:W-:Y:S04]  /*74ee0*/  STL.64 [R1+0x170], R12 ;  /* 0x0001700c01007387 */ /* 0x001fe80000100a00 */
[----:B------:R-:W-:Y:S01]  /*74ef0*/  STL.64 [R1+0x178], R14 ;  /* 0x0001780e01007387 */ /* 0x000fe20000100a00 */
[----:B------:R-:W-:Y:S06]  /*74f00*/  BAR.SYNC.DEFER_BLOCKING 0x0 ;  /* 0x0000000000007b1d */ /* 0x000fec0000010000 */
[----:B-1----:R-:W2:Y:S04]  /*74f10*/  LDL.LU R22, [R1+0x54] ;  /* 0x0000540001167983 */ /* 0x002ea80000300800 */
[----:B------:R-:W4:Y:S04]  /*74f20*/  LDL.LU R23, [R1+0x5c] ;  /* 0x00005c0001177983 */ /* 0x000f280000300800 */
[----:B------:R-:W0:Y:S04]  /*74f30*/  LDS.128 R12, [R3] ;  /* 0x00000000030c7984 */ /* 0x000e280000000c00 */
[----:B0-----:R0:W-:Y:S04]  /*74f40*/  STL.64 [R1+0x160], R12 ;  /* 0x0001600c01007387 */ /* 0x0011e80000100a00 */
[----:B------:R1:W-:Y:S04]  /*74f50*/  STL.64 [R1+0x168], R14 ;  /* 0x0001680e01007387 */ /* 0x0003e80000100a00 */
[----:B0-----:R-:W4:Y:S01]  /*74f60*/  LDL.LU R13, [R1+0x22ac] ;  /* 0x0022ac00010d7983 */ /* 0x001f220000300800 */
[----:B------:R-:W-:-:S03]  /*74f70*/  LOP3.LUT R2, R2, 0xffff, RZ, 0xc0, !PT ;  /* 0x0000ffff02027812 */ /* 0x000fc600078ec0ff */
[----:B-1----:R-:W4:Y:S01]  /*74f80*/  LDL.LU R15, [R1+0x7c] ;  /* 0x00007c00010f7983 */ /* 0x002f220000300800 */
[----:B------:R-:W-:-:S03]  /*74f90*/  PRMT R27, R10, 0x4210, R2 ;  /* 0x000042100a1b7816 */ /* 0x000fc60000000002 */
[----:B------:R-:W4:Y:S01]  /*74fa0*/  LDL.LU R14, [R1+0x139c] ;  /* 0x00139c00010e7983 */ /* 0x000f220000300800 */
[----:B---3--:R-:W-:-:S03]  /*74fb0*/  PRMT R20, R8, 0x5210, R9 ;  /* 0x0000521008147816 */ /* 0x008fc60000000009 */
[----:B------:R-:W3:Y:S04]  /*74fc0*/  LDL.LU R12, [R1+0x80] ;  /* 0x00008000010c7983 */ /* 0x000ee80000300800 */
[----:B------:R-:W3:Y:S04]  /*74fd0*/  LDL.LU R10, [R1+0x78] ;  /* 0x00007800010a7983 */ /* 0x000ee80000300800 */
[----:B------:R-:W3:Y:S04]  /*74fe0*/  LDL.LU R9, [R1+0x74] ;  /* 0x0000740001097983 */ /* 0x000ee80000300800 */
[----:B------:R-:W3:Y:S01]  /*74ff0*/  LDL.LU R8, [R1+0x110] ;  /* 0x0001100001087983 */ /* 0x000ee20000300800 */
[----:B------:R-:W-:Y:S06]  /*75000*/  BAR.SYNC.DEFER_BLOCKING 0x0 ;  /* 0x0000000000007b1d */ /* 0x000fec0000010000 */
[----:B------:R0:W-:Y:S01]  /*75010*/  STSM.16.M88.4 [R0], R24 ;  /* 0x0000001800007844 */ /* 0x0001e20000000200 */
[----:B--2---:R-:W-:-:S03]  /*75020*/  PRMT R21, R22, 0x5210, R6 ;  /* 0x0000521016157816 */ /* 0x004fc60000000006 */
[----:B------:R-:W2:Y:S01]  /*75030*/  LDL.LU R6, [R1+0x22a8] ;  /* 0x0022a80001067983 */ /* 0x000ea20000300800 */
[----:B----4-:R-:W-:Y:S02]  /*75040*/  PRMT R22, R23, 0x5210, R28 ;  /* 0x0000521017167816 */ /* 0x010fe4000000001c */
[----:B------:R-:W-:Y:S01]  /*75050*/  PRMT R23, R29, 0x5210, R2 ;  /* 0x000052101d177816 */ /* 0x000fe20000000002 */
[----:B------:R-:W-:Y:S01]  /*75060*/  BAR.SYNC.DEFER_BLOCKING 0x0 ;  /* 0x0000000000007b1d */ /* 0x000fe20000010000 */
[----:B------:R-:W-:Y:S02]  /*75070*/  LOP3.LUT R29, R5, 0xffff, RZ, 0xc0, !PT ;  /* 0x0000ffff051d7812 */ /* 0x000fe400078ec0ff */
[----:B------:R-:W-:Y:S02]  /*75080*/  LOP3.LUT R11, R11, 0xffff, RZ, 0xc0, !PT ;  /* 0x0000ffff0b0b7812 */ /* 0x000fe400078ec0ff */
[----:B------:R-:W-:Y:S02]  /*75090*/  LOP3.LUT R5, R18, 0xffff, RZ, 0xc0, !PT ;  /* 0x0000ffff12057812 */ /* 0x000fe400078ec0ff */
[----:B0-----:R-:W-:Y:S01]  /*750a0*/  PRMT R24, R19, 0x4210, R29 ;  /* 0x0000421013187816 */ /* 0x001fe2000000001d */
[----:B------:R-:W4:Y:S01]  /*750b0*/  LDL.LU R28, [R1+0x22a4] ;  /* 0x0022a400011c7983 */ /* 0x000f220000300800 */
[----:B------:R-:W-:-:S02]  /*750c0*/  PRMT R26, R16, 0x4210, R11 ;  /* 0x00004210101a7816 */ /* 0x000fc4000000000b */
[----:B------:R-:W-:Y:S01]  /*750d0*/  LOP3.LUT R13, R13, 0xffff, RZ, 0xc0, !PT ;  /* 0x0000ffff0d0d7812 */ /* 0x000fe200078ec0ff */
[----:B------:R-:W4:Y:S03]  /*750e0*/  LDL.LU R2, [R1+0x22a0] ;  /* 0x0022a00001027983 */ /* 0x000f260000300800 */
[----:B------:R-:W-:Y:S02]  /*750f0*/  PRMT R25, R17, 0x4210, R13 ;  /* 0x0000421011197816 */ /* 0x000fe4000000000d */
[----:B------:R-:W0:Y:S01]  /*75100*/  LDS.128 R16, [R3] ;  /* 0x0000000003107984 */ /* 0x000e220000000c00 */
[----:B------:R-:W-:Y:S01]  /*75110*/  BAR.SYNC.DEFER_BLOCKING 0x0 ;  /* 0x0000000000007b1d */ /* 0x000fe20000010000 */
[----:B------:R-:W-:-:S05]  /*75120*/  PRMT R27, R7, 0x4210, R5 ;  /* 0x00004210071b7816 */ /* 0x000fca0000000005 */
[----:B------:R1:W-:Y:S04]  /*75130*/  STSM.16.M88.4 [R0], R20 ;  /* 0x0000001400007844 */ /* 0x0003e80000000200 */
[----:B0-----:R-:W-:Y:S01]  /*75140*/  STL [R1+0x154], R17 ;  /* 0x0001541101007387 */ /* 0x001fe20000100800 */
[----:B------:R-:W-:-:S03]  /*75150*/  IMAD.MOV.U32 R7, RZ, RZ, R16 ;  /* 0x000000ffff077224 */ /* 0x000fc600078e0010 */
[----:B------:R-:W-:Y:S01]  /*75160*/  STL.64 [R1+0x158], R18 ;  /* 0x0001581201007387 */ /* 0x000fe20000100a00 */
[----:B------:R-:W-:Y:S06]  /*75170*/  BAR.SYNC.DEFER_BLOCKING 0x0 ;  /* 0x0000000000007b1d */ /* 0x000fec0000010000 */
[----:B------:R-:W0:Y:S02]  /*75180*/  LDS.128 R16, [R3] ;  /* 0x0000000003107984 */ /* 0x000e240000000c00 */
[----:B------:R-:W-:Y:S06]  /*75190*/  BAR.SYNC.DEFER_BLOCKING 0x0 ;  /* 0x0000000000007b1d */ /* 0x000fec0000010000 */
[----:B------:R3:W-:Y:S01]  /*751a0*/  STSM.16.M88.4 [R0], R24 ;  /* 0x0000001800007844 */ /* 0x0007e20000000200 */
[----:B-1----:R-:W-:-:S02]  /*751b0*/  PRMT R20, R15, 0x5210, R29 ;  /* 0x000052100f147816 */ /* 0x002fc4000000001d */
[----:B---3--:R-:W-:Y:S02]  /*751c0*/  PRMT R21, R12, 0x5210, R13 ;  /* 0x000052100c157816 */ /* 0x008fe4000000000d */
[----:B------:R-:W-:Y:S02]  /*751d0*/  PRMT R22, R10, 0x5210, R11 ;  /* 0x000052100a167816 */ /* 0x000fe4000000000b */
[----:B------:R-:W-:Y:S01]  /*751e0*/  PRMT R23, R9, 0x5210, R5 ;  /* 0x0000521009177816 */ /* 0x000fe20000000005 */
[----:B------:R-:W-:Y:S01]  /*751f0*/  BAR.SYNC.DEFER_BLOCKING 0x0 ;  /* 0x0000000000007b1d */ /* 0x000fe20000010000 */
[----:B------:R-:W-:Y:S01]  /*75200*/  IMAD.MOV.U32 R11, RZ, RZ, R4 ;  /* 0x000000ffff0b7224 */ /* 0x000fe200078e0004 */
[----:B------:R-:W-:-:S04]  /*75210*/  LOP3.LUT R24, R14, 0xffff, RZ, 0xc0, !PT ;  /* 0x0000ffff0e187812 */ /* 0x000fc800078ec0ff */
[----:B------:R-:W-:Y:S01]  /*75220*/  PRMT R5, R8, 0x4210, R24 ;  /* 0x0000421008057816 */ /* 0x000fe20000000018 */
[----:B--2---:R-:W-:Y:S04]  /*75230*/  STL.64 [R1+0x2158], R6 ;  /* 0x0021580601007387 */ /* 0x004fe80000100a00 */
[----:B0-----:R-:W-:Y:S04]  /*75240*/  STL.64 [R1+0x140], R16 ;  /* 0x0001401001007387 */ /* 0x001fe80000100a00 */
[----:B------:R-:W-:Y:S04]  /*75250*/  STL.64 [R1+0x148], R18 ;  /* 0x0001481201007387 */ /* 0x000fe80000100a00 */
[----:B------:R-:W0:Y:S01]  /*75260*/  LDS.128 R16, [R3] ;  /* 0x0000000003107984 */ /* 0x000e220000000c00 */
[----:B------:R-:W-:Y:S06]  /*75270*/  BAR.SYNC.DEFER_BLOCKING 0x0 ;  /* 0x0000000000007b1d */ /* 0x000fec0000010000 */
[----:B------:R-:W2:Y:S04]  /*75280*/  LDL.LU R14, [R1+0x1400] ;  /* 0x00140000010e7983 */ /* 0x000ea80000300800 */
[----:B------:R-:W3:Y:S04]  /*75290*/  LDL.LU R13, [R1+0x13b4] ;  /* 0x0013b400010d7983 */ /* 0x000ee80000300800 */
[----:B------:R-:W2:Y:S04]  /*752a0*/  LDL.LU R12, [R1+0x13b0] ;  /* 0x0013b000010c7983 */ /* 0x000ea80000300800 */
[----:B------:R-:W2:Y:S04]  /*752b0*/  LDL.LU R10, [R1+0x14d4] ;  /* 0x0014d400010a7983 */ /* 0x000ea80000300800 */
[----:B------:R1:W-:Y:S04]  /*752c0*/  STSM.16.M88.4 [R0], R20 ;  /* 0x0000001400007844 */ /* 0x0003e80000000200 */
[----:B------:R-:W2:Y:S04]  /*752d0*/  LDL.LU R4, [R1+0x14d0] ;  /* 0x0014d00001047983 */ /* 0x000ea80000300800 */
[----:B------:R-:W2:Y:S04]  /*752e0*/  LDL.LU R9, [R1+0x114] ;  /* 0x0001140001097983 */ /* 0x000ea80000300800 */
[----:B0-----:R-:W-:Y:S04]  /*752f0*/  STL.64 [R1+0x130], R16 ;  /* 0x0001301001007387 */ /* 0x001fe80000100a00 */
[----:B------:R-:W-:Y:S01]  /*75300*/  STL.64 [R1+0x138], R18 ;  /* 0x0001381201007387 */ /* 0x000fe20000100a00 */
[----:B------:R-:W-:Y:S06]  /*75310*/  BAR.SYNC.DEFER_BLOCKING 0x0 ;  /* 0x0000000000007b1d */ /* 0x000fec0000010000 */
[----:B-1----:R-:W4:Y:S04]  /*75320*/  LDL.LU R20, [R1+0x60] ;  /* 0x0000600001147983 */ /* 0x002f280000300800 */
[----:B------:R-:W4:Y:S04]  /*75330*/  LDL.LU R21, [R1+0x64] ;  /* 0x0000640001157983 */ /* 0x000f280000300800 */
[----:B------:R-:W4:Y:S04]  /*75340*/  LDL.LU R22, [R1+0x68] ;  /* 0x0000680001167983 */ /* 0x000f280000300800 */
[----:B------:R-:W0:Y:S04]  /*75350*/  LDS.128 R16, [R3] ;  /* 0x0000000003107984 */ /* 0x000e280000000c00 */
[----:B0-----:R0:W-:Y:S01]  /*75360*/  STL.64 [R1+0x128], R18 ;  /* 0x0001281201007387 */ /* 0x0011e20000100a00 */
[----:B------:R-:W-:-:S02]  /*75370*/  IMAD.MOV.U32 R6, RZ, RZ, R17 ;  /* 0x000000ffff067224 */ /* 0x000fc400078e0011 */
[----:B------:R-:W-:Y:S01]  /*75380*/  IMAD.MOV.U32 R8, RZ, RZ, R16 ;  /* 0x000000ffff087224 */ /* 0x000fe200078e0010 */
[----:B0-----:R-:W3:Y:S04]  /*75390*/  LDL.LU R18, [R1+0x8c] ;  /* 0x00008c0001127983 */ /* 0x001ee80000300800 */
[----:B------:R-:W3:Y:S04]  /*753a0*/  LDL.LU R19, [R1+0x90] ;  /* 0x0000900001137983 */ /* 0x000ee80000300800 */
[----:B------:R-:W2:Y:S04]  /*753b0*/  LDL.LU R17, [R1+0x88] ;  /* 0x0000880001117983 */ /* 0x000ea80000300800 */
[----:B------:R-:W2:Y:S01]  /*753c0*/  LDL.LU R16, [R1+0x1410] ;  /* 0x0014100001107983 */ /* 0x000ea20000300800 */
[----:B------:R-:W-:Y:S01]  /*753d0*/  IMAD.MOV.U32 R23, RZ, RZ, R5 ;  /* 0x000000ffff177224 */ /* 0x000fe200078e0005 */
[----:B------:R-:W-:Y:S06]  /*753e0*/  BAR.SYNC.DEFER_BLOCKING 0x0 ;  /* 0x0000000000007b1d */ /* 0x000fec0000010000 */
[----:B---3--:R-:W-:Y:S04]  /*753f0*/  STL.64 [R1+0x2288], R18 ;  /* 0x0022881201007387 */ /* 0x008fe80000100a00 */
[----:B--2---:R0:W-:Y:S04]  /*75400*/  STL.64 [R1+0x2280], R16 ;  /* 0x0022801001007387 */ /* 0x0041e80000100a00 */
[----:B0-----:R-:W2:Y:S04]  /*75410*/  LDL.LU R16, [R1+0x40] ;  /* 0x0000400001107983 */ /* 0x001ea80000300800 */
[----:B------:R-:W2:Y:S04]  /*75420*/  LDL.LU R17, [R1+0x44] ;  /* 0x0000440001117983 */ /* 0x000ea80000300800 */
[----:B------:R-:W3:Y:S04]  /*75430*/  LDL.LU R18, [R1+0x48] ;  /* 0x0000480001127983 */ /* 0x000ee80000300800 */
[----:B----4-:R0:W-:Y:S01]  /*75440*/  STSM.16.M88.4 [R0], R20 ;  /* 0x0000001400007844 */ /* 0x0101e20000000200 */
[----:B------:R-:W-:-:S03]  /*75450*/  PRMT R19, R28, 0x5210, R24 ;  /* 0x000052101c137816 */ /* 0x000fc60000000018 */
[----:B------:R-:W-:Y:S04]  /*75460*/  STL [R1+0x21f4], R6 ;  /* 0x0021f40601007387 */ /* 0x000fe80000100800 */
[----:B------:R-:W-:Y:S01]  /*75470*/  STL [R1+0x2104], R8 ;  /* 0x0021040801007387 */ /* 0x000fe20000100800 */
[----:B------:R-:W-:Y:S01]  /*75480*/  IMAD.MOV.U32 R24, RZ, RZ, R11 ;  /* 0x000000ffff187224 */ /* 0x000fe200078e000b */
[----:B0-----:R-:W-:Y:S02]  /*75490*/  LOP3.LUT R21, R13, 0xffff, RZ, 0xc0, !PT ;  /* 0x0000ffff0d157812 */ /* 0x001fe400078ec0ff */
[----:B------:R-:W-:Y:S02]  /*754a0*/  LOP3.LUT R20, R14, 0xffff, RZ, 0xc0, !PT ;  /* 0x0000ffff0e147812 */ /* 0x000fe400078ec0ff */
[----:B------:R-:W-:-:S02]  /*754b0*/  LOP3.LUT R22, R12, 0xffff, RZ, 0xc0, !PT ;  /* 0x0000ffff0c167812 */ /* 0x000fc400078ec0ff */
[----:B------:R-:W-:Y:S02]  /*754c0*/  PRMT R26, R4, 0x4210, R21 ;  /* 0x00004210041a7816 */ /* 0x000fe40000000015 */
[----:B------:R-:W-:Y:S02]  /*754d0*/  PRMT R25, R10, 0x4210, R20 ;  /* 0x000042100a197816 */ /* 0x000fe40000000014 */
[----:B------:R-:W-:Y:S01]  /*754e0*/  PRMT R27, R9, 0x4210, R22 ;  /* 0x00004210091b7816 */ /* 0x000fe20000000016 */
[----:B------:R-:W-:Y:S06]  /*754f0*/  BAR.SYNC.DEFER_BLOCKING 0x0 ;  /* 0x0000000000007b1d */ /* 0x000fec0000010000 */
[----:B---3--:R-:W-:Y:S04]  /*75500*/  STL.64 [R1+0x2298], R18 ;  /* 0x0022981201007387 */ /* 0x008fe80000100a00 */
[----:B--2---:R-:W-:Y:S04]  /*75510*/  STL.64 [R1+0x2290], R16 ;  /* 0x0022901001007387 */ /* 0x004fe80000100a00 */
[----:B------:R-:W0:Y:S04]  /*75520*/  LDS.128 R16, [R3] ;  /* 0x0000000003107984 */ /* 0x000e280000000c00 */
[----:B------:R-:W2:Y:S04]  /*75530*/  LDL.LU R15, [R1+0x140c] ;  /* 0x00140c00010f7983 */ /* 0x000ea80000300800 */
[----:B------:R-:W3:Y:S04]  /*75540*/  LDL.LU R14, [R1+0x13c8] ;  /* 0x0013c800010e7983 */ /* 0x000ee80000300800 */
[----:B------:R-:W4:Y:S04]  /*75550*/  LDL.LU R13, [R1+0x13c4] ;  /* 0x0013c400010d7983 */ /* 0x000f280000300800 */
[----:B------:R-:W4:Y:S04]  /*75560*/  LDL.LU R12, [R1+0x14e0] ;  /* 0x0014e000010c7983 */ /* 0x000f280000300800 */
[----:B------:R-:W4:Y:S04]  /*75570*/  LDL.LU R4, [R1+0x14dc] ;  /* 0x0014dc0001047983 */ /* 0x000f280000300800 */
[----:B------:R-:W4:Y:S04]  /*75580*/  LDL.LU R11, [R1+0x14d8] ;  /* 0x0014d800010b7983 */ /* 0x000f280000300800 */
[----:B------:R-:W4:Y:S04]  /*75590*/  LDL.LU R10, [R1+0x1214] ;  /* 0x00121400010a7983 */ /* 0x000f280000300800 */
[----:B0-----:R-:W-:Y:S01]  /*755a0*/  STL [R1+0x110], R16 ;  /* 0x0001101001007387 */ /* 0x001fe20000100800 */
[----:B------:R-:W-:-:S03]  /*755b0*/  IMAD.MOV.U32 R9, RZ, RZ, R17 ;  /* 0x000000ffff097224 */ /* 0x000fc600078e0011 */
[----:B------:R0:W-:Y:S04]  /*755c0*/  STL.64 [R1+0x118], R18 ;  /* 0x0001181201007387 */ /* 0x0001e80000100a00 */
[----:B0-----:R-:W2:Y:S04]  /*755d0*/  LDL.LU.64 R18, [R1+0x2298] ;  /* 0x0022980001127983 */ /* 0x001ea80000300a00 */
[----:B------:R-:W2:Y:S01]  /*755e0*/  LDL.LU.64 R16, [R1+0x2290] ;  /* 0x0022900001107983 */ /* 0x000ea20000300a00 */
[----:B------:R-:W-:Y:S06]  /*755f0*/  BAR.SYNC.DEFER_BLOCKING 0x0 ;  /* 0x0000000000007b1d */ /* 0x000fec0000010000 */
[----:B------:R-:W-:Y:S04]  /*75600*/  STL [R1+0x20d0], R9 ;  /* 0x0020d00901007387 */ /* 0x000fe80000100800 */
[----:B--2---:R-:W-:Y:S01]  /*75610*/  STSM.16.M88.4 [R0], R16 ;  /* 0x0000001000007844 */ /* 0x004fe20000000200 */
[----:B------:R-:W-:Y:S06]  /*75620*/  BAR.SYNC.DEFER_BLOCKING 0x0 ;  /* 0x0000000000007b1d */ /* 0x000fec0000010000 */
[----:B------:R-:W0:Y:S02]  /*75630*/  LDS.128 R16, [R3] ;  /* 0x0000000003107984 */ /* 0x000e240000000c00 */
[----:B------:R-:W-:Y:S06]  /*75640*/  BAR.SYNC.DEFER_BLOCKING 0x0 ;  /* 0x0000000000007b1d */ /* 0x000fec0000010000 */
[----:B0-----:R-:W-:Y:S04]  /*75650*/  STL.64 [R1+0x100], R16 ;  /* 0x0001001001007387 */ /* 0x001fe80000100a00 */
[----:B------:R0:W-:Y:S04]  /*75660*/  STL.64 [R1+0x108], R18 ;  /* 0x0001081201007387 */ /* 0x0001e80000100a00 */
[----:B0-----:R-:W2:Y:S04]  /*75670*/  LDL.LU.64 R18, [R1+0x2288] ;  /* 0x0022880001127983 */ /* 0x001ea80000300a00 */
[----:B------:R-:W3:Y:S04]  /*75680*/  LDL.LU.64 R16, [R1+0x2280] ;  /* 0x0022800001107983 */ /* 0x000ee80000300a00 */
[----:B------:R0:W-:Y:S01]  /*75690*/  STSM.16.M88.4 [R0], R24 ;  /* 0x0000001800007844 */ /* 0x0001e20000000200 */
[----:B---3--:R-:W-:-:S03]  /*756a0*/  PRMT R5, R17, 0x5210, R22 ;  /* 0x0000521011057816 */ /* 0x008fc60000000016 */
[----:B------:R-:W3:Y:S01]  /*756b0*/  LDL.LU R17, [R1+0x94] ;  /* 0x0000940001117983 */ /* 0x000ee20000300800 */
[----:B0-----:R-:W-:-:S03]  /*756c0*/  LOP3.LUT R24, R16, 0xffff, RZ, 0xc0, !PT ;  /* 0x0000ffff10187812 */ /* 0x001fc600078ec0ff */
[----:B------:R-:W3:Y:S01]  /*756d0*/  LDL.LU R16, [R1+0x98] ;  /* 0x0000980001107983 */ /* 0x000ee20000300800 */
[----:B--2---:R-:W-:Y:S02]  /*756e0*/  PRMT R6, R19, 0x5210, R21 ;  /* 0x0000521013067816 */ /* 0x004fe40000000015 */
[----:B------:R-:W-:Y:S01]  /*756f0*/  PRMT R7, R18, 0x5210, R20 ;  /* 0x0000521012077816 */ /* 0x000fe20000000014 */
[----:B------:R-:W-:Y:S01]  /*75700*/  IMAD.MOV.U32 R19, RZ, RZ, R5 ;  /* 0x000000ffff137224 */ /* 0x000fe200078e0005 */
[----:B------:R-:W-:Y:S02]  /*75710*/  LOP3.LUT R25, R15, 0xffff, RZ, 0xc0, !PT ;  /* 0x0000ffff0f197812 */ /* 0x000fe400078ec0ff */
[----:B------:R-:W-:Y:S02]  /*75720*/  LOP3.LUT R26, R14, 0xffff, RZ, 0xc0, !PT ;  /* 0x0000ffff0e1a7812 */ /* 0x000fe400078ec0ff */
[----:B----4-:R-:W-:Y:S01]  /*75730*/  LOP3.LUT R27, R13, 0xffff, RZ, 0xc0, !PT ;  /* 0x0000ffff0d1b7812 */ /* 0x010fe200078ec0ff */
[----:B------:R-:W-:Y:S06]  /*75740*/  BAR.SYNC.DEFER_BLOCKING 0x0 ;  /* 0x0000000000007b1d */ /* 0x000fec0000010000 */
[----:B---3--:R0:W-:Y:S04]  /*75750*/  STL.64 [R1+0x2268], R16 ;  /* 0x0022681001007387 */ /* 0x0081e80000100a00 */
[----:B0-----:R-:W2:Y:S01]  /*75760*/  LDL.LU R16, [R1+0x50] ;  /* 0x0000500001107983 */ /* 0x001ea20000300800 */
[----:B------:R-:W-:-:S02]  /*75770*/  IMAD.MOV.U32 R18, RZ, RZ, R6 ;  /* 0x000000ffff127224 */ /* 0x000fc400078e0006 */
[----:B------:R-:W-:-:S03]  /*75780*/  IMAD.MOV.U32 R17, RZ, RZ, R7 ;  /* 0x000000ffff117224 */ /* 0x000fc600078e0007 */
[----:B------:R-:W-:Y:S01]  /*75790*/  STL.64 [R1+0x2278], R18 ;  /* 0x0022781201007387 */ /* 0x000fe20000100a00 */
[----:B------:R-:W-:Y:S02]  /*757a0*/  PRMT R21, R4, 0x4210, R25 ;  /* 0x0000421004157816 */ /* 0x000fe40000000019 */
[----:B------:R-:W-:Y:S02]  /*757b0*/  PRMT R22, R11, 0x4210, R26 ;  /* 0x000042100b167816 */ /* 0x000fe4000000001a */
[----:B------:R-:W-:Y:S01]  /*757c0*/  PRMT R23, R10, 0x4210, R27 ;  /* 0x000042100a177816 */ /* 0x000fe2000000001b */
[----:B--2---:R-:W-:Y:S04]  /*757d0*/  STL.64 [R1+0x2270], R16 ;  /* 0x0022701001007387 */ /* 0x004fe80000100a00 */
[----:B------:R-:W0:Y:S04]  /*757e0*/  LDS.128 R16, [R3] ;  /* 0x0000000003107984 */ /* 0x000e280000000c00 */
[----:B------:R-:W2:Y:S04]  /*757f0*/  LDL.LU R4, [R1+0x9c] ;  /* 0x00009c0001047983 */ /* 0x000ea80000300800 */
[----:B------:R-:W3:Y:S04]  /*75800*/  LDL.LU R15, [R1+0x84] ;  /* 0x00008400010f7983 */ /* 0x000ee80000300800 */
[----:B------:R-:W4:Y:S04]  /*75810*/  LDL.LU R14, [R1+0x142c] ;  /* 0x00142c00010e7983 */ /* 0x000f280000300800 */
[----:B------:R-:W4:Y:S04]  /*75820*/  LDL.LU R13, [R1+0x1428] ;  /* 0x00142800010d7983 */ /* 0x000f280000300800 */
[----:B0-----:R-:W-:Y:S01]  /*75830*/  STL [R1+0xf4], R17 ;  /* 0x0000f41101007387 */ /* 0x001fe20000100800 */
[----:B------:R-:W-:-:S02]  /*75840*/  IMAD.MOV.U32 R11, RZ, RZ, R18 ;  /* 0x000000ffff0b7224 */ /* 0x000fc400078e0012 */
[----:B------:R-:W-:Y:S01]  /*75850*/  IMAD.MOV.U32 R10, RZ, RZ, R16 ;  /* 0x000000ffff0a7224 */ /* 0x000fe200078e0010 */
[----:B------:R0:W-:Y:S04]  /*75860*/  STL [R1+0xfc], R19 ;  /* 0x0000fc1301007387 */ /* 0x0001e80000100800 */
[----:B0-----:R-:W2:Y:S04]  /*75870*/  LDL.LU.64 R18, [R1+0x2278] ;  /* 0x0022780001127983 */ /* 0x001ea80000300a00 */
[----:B------:R-:W2:Y:S01]  /*75880*/  LDL.LU.64 R16, [R1+0x2270] ;  /* 0x0022700001107983 */ /* 0x000ea20000300a00 */
[----:B------:R-:W-:Y:S01]  /*75890*/  BAR.SYNC.DEFER_BLOCKING 0x0 ;  /* 0x0000000000007b1d */ /* 0x000fe20000010000 */
[----:B------:R-:W-:-:S05]  /*758a0*/  PRMT R20, R12, 0x4210, R24 ;  /* 0x000042100c147816 */ /* 0x000fca0000000018 */
[----:B------:R-:W-:Y:S04]  /*758b0*/  STL [R1+0x2098], R11 ;  /* 0x0020980b01007387 */ /* 0x000fe80000100800 */
[----:B------:R-:W4:Y:S04]  /*758c0*/  LDL.LU R8, [R1+0x13e0] ;  /* 0x0013e00001087983 */ /* 0x000f280000300800 */
[----:B------:R-:W4:Y:S04]  /*758d0*/  LDL.LU R6, [R1+0x13dc] ;  /* 0x0013dc0001067983 */ /* 0x000f280000300800 */
[----:B------:R-:W4:Y:S04]  /*758e0*/  LDL.LU R12, [R1+0x1218] ;  /* 0x00121800010c7983 */ /* 0x000f280000300800 */
[----:B--2---:R-:W-:Y:S01]  /*758f0*/  STSM.16.M88.4 [R0], R16 ;  /* 0x0000001000007844 */ /* 0x004fe20000000200 */
[----:B------:R-:W-:Y:S06]  /*75900*/  BAR.SYNC.DEFER_BLOCKING 0x0 ;  /* 0x0000000000007b1d */ /* 0x000fec0000010000 */
[----:B------:R-:W0:Y:S02]  /*75910*/  LDS.128 R16, [R3] ;  /* 0x0000000003107984 */ /* 0x000e240000000c00 */
[----:B------:R-:W-:Y:S06]  /*75920*/  BAR.SYNC.DEFER_BLOCKING 0x0 ;  /* 0x0000000000007b1d */ /* 0x000fec0000010000 */
[----:B0-----:R0:W-:Y:S01]  /*75930*/  STL [R1+0xe4], R17 ;  /* 0x0000e41101007387 */ /* 0x0011e20000100800 */
[----:B------:R-:W-:-:S03]  /*75940*/  IMAD.MOV.U32 R11, RZ, RZ, R16 ;  /* 0x000000ffff0b7224 */ /* 0x000fc600078e0010 */
[----:B------:R-:W-:Y:S04]  /*75950*/  STL.64 [R1+0xe8], R18 ;  /* 0x0000e81201007387 */ /* 0x000fe80000100a00 */
[----:B0-----:R-:W2:Y:S04]  /*75960*/  LDL.LU.64 R16, [R1+0x2268] ;  /* 0x0022680001107983 */ /* 0x001ea80000300a00 */
[----:B------:R-:W-:Y:S04]  /*75970*/  STSM.16.M88.4 [R0], R20 ;  /* 0x0000001400007844 */ /* 0x000fe80000000200 */
[----:B------:R0:W-:Y:S04]  /*75980*/  STL.64 [R1+0x20a0], R10 ;  /* 0x0020a00a01007387 */ /* 0x0001e80000100a00 */
[----:B0-----:R-:W2:Y:S01]  /*75990*/  LDL.LU R10, [R1+0x14e8] ;  /* 0x0014e800010a7983 */ /* 0x001ea20000300800 */
[----:B------:R-:W-:-:S02]  /*759a0*/  PRMT R22, R4, 0x5210, R26 ;  /* 0x0000521004167816 */ /* 0x000fc4000000001a */
[----:B---3--:R-:W-:Y:S02]  /*759b0*/  PRMT R23, R15, 0x5210, R27 ;  /* 0x000052100f177816 */ /* 0x008fe4000000001b */
[----:B----4-:R-:W-:Y:S02]  /*759c0*/  LOP3.LUT R29, R14, 0xffff, RZ, 0xc0, !PT ;  /* 0x0000ffff0e1d7812 */ /* 0x010fe400078ec0ff */
[----:B------:R-:W-:Y:S01]  /*759d0*/  LOP3.LUT R28, R13, 0xffff, RZ, 0xc0, !PT ;  /* 0x0000ffff0d1c7812 */ /* 0x000fe200078ec0ff */
[----:B------:R-:W-:Y:S01]  /*759e0*/  BAR.SYNC.DEFER_BLOCKING 0x0 ;  /* 0x0000000000007b1d */ /* 0x000fe20000010000 */
[----:B--2---:R-:W-:-:S05]  /*759f0*/  PRMT R20, R17, 0x5210, R24 ;  /* 0x0000521011147816 */ /* 0x004fca0000000018 */
[----:B------:R-:W2:Y:S01]  /*75a00*/  LDL.LU R24, [R1+0x14f0] ;  /* 0x0014f00001187983 */ /* 0x000ea20000300800 */
[----:B------:R-:W-:-:S03]  /*75a10*/  PRMT R21, R16, 0x5210, R25 ;  /* 0x0000521010157816 */ /* 0x000fc60000000019 */
[----:B------:R-:W3:Y:S04]  /*75a20*/  LDL.LU R25, [R1+0x14ec] ;  /* 0x0014ec0001197983 */ /* 0x000ee80000300800 */
[----:B------:R-:W4:Y:S04]  /*75a30*/  LDL.LU R11, [R1+0xa0] ;  /* 0x0000a000010b7983 */ /* 0x000f280000300800 */
[----:B------:R-:W4:Y:S04]  /*75a40*/  LDL.LU R9, [R1+0xa4] ;  /* 0x0000a40001097983 */ /* 0x000f280000300800 */
[----:B------:R-:W4:Y:S04]  /*75a50*/  LDL.LU R18, [R1+0xac] ;  /* 0x0000ac0001127983 */ /* 0x000f280000300800 */
[----:B------:R-:W4:Y:S04]  /*75a60*/  LDL.LU R19, [R1+0xa8] ;  /* 0x0000a80001137983 */ /* 0x000f280000300800 */
[----:B------:R-:W4:Y:S04]  /*75a70*/  LDL.LU R17, [R1+0x1440] ;  /* 0x0014400001117983 */ /* 0x000f280000300800 */
[----:B------:R-:W4:Y:S04]  /*75a80*/  LDL.LU R4, [R1+0x143c] ;  /* 0x00143c0001047983 */ /* 0x000f280000300800 */
[----:B------:R-:W-:Y:S04]  /*75a90*/  STL.64 [R1+0x2260], R22 ;  /* 0x0022601601007387 */ /* 0x000fe80000100a00 */
[----:B------:R-:W-:Y:S04]  /*75aa0*/  STL.64 [R1+0x2258], R20 ;  /* 0x0022581401007387 */ /* 0x000fe80000100a00 */
[----:B------:R-:W0:Y:S04]  /*75ab0*/  LDS.128 R20, [R3] ;  /* 0x0000000003147984 */ /* 0x000e280000000c00 */
[----:B------:R-:W4:Y:S04]  /*75ac0*/  LDL.LU R7, [R1+0x13f8] ;  /* 0x0013f80001077983 */ /* 0x000f280000300800 */
[----:B------:R-:W4:Y:S04]  /*75ad0*/  LDL.LU R5, [R1+0x13f4] ;  /* 0x0013f40001057983 */ /* 0x000f280000300800 */
[----:B------:R-:W4:Y:S04]  /*75ae0*/  LDL.LU R16, [R1+0x14fc] ;  /* 0x0014fc0001107983 */ /* 0x000f280000300800 */
[----:B------:R-:W4:Y:S04]  /*75af0*/  LDL.LU R15, [R1+0x14f8] ;  /* 0x0014f800010f7983 */ /* 0x000f280000300800 */
[----:B------:R-:W4:Y:S04]  /*75b00*/  LDL.LU R14, [R1+0x14f4] ;  /* 0x0014f400010e7983 */ /* 0x000f280000300800 */
[----:B------:R-:W4:Y:S04]  /*75b10*/  LDL.LU R13, [R1+0x121c] ;  /* 0x00121c00010d7983 */ /* 0x000f280000300800 */
[----:B0-----:R-:W-:Y:S04]  /*75b20*/  STL.64 [R1+0xd0], R20 ;  /* 0x0000d01401007387 */ /* 0x001fe80000100a00 */
[----:B------:R0:W-:Y:S04]  /*75b30*/  STL.64 [R1+0xd8], R22 ;  /* 0x0000d81601007387 */ /* 0x0001e80000100a00 */
[----:B0-----:R-:W4:Y:S04]  /*75b40*/  LDL.LU.64 R22, [R1+0x2260] ;  /* 0x0022600001167983 */ /* 0x001f280000300a00 */
[----:B------:R-:W4:Y:S01]  /*75b50*/  LDL.LU.64 R20, [R1+0x2258] ;  /* 0x0022580001147983 */ /* 0x000f220000300a00 */
[----:B------:R-:W-:Y:S01]  /*75b60*/  BAR.SYNC.DEFER_BLOCKING 0x0 ;  /* 0x0000000000007b1d */ /* 0x000fe20000010000 */
[----:B------:R-:W-:-:S02]  /*75b70*/  LOP3.LUT R8, R8, 0xffff, RZ, 0xc0, !PT ;  /* 0x0000ffff08087812 */ /* 0x000fc400078ec0ff */
[----:B------:R-:W-:Y:S02]  /*75b80*/  LOP3.LUT R6, R6, 0xffff, RZ, 0xc0, !PT ;  /* 0x0000ffff06067812 */ /* 0x000fe400078ec0ff */
[----:B------:R-:W-:Y:S02]  /*75b90*/  PRMT R26, R10, 0x4210, R8 ;  /* 0x000042100a1a7816 */ /* 0x000fe40000000008 */
[----:B------:R-:W-:Y:S02]  /*75ba0*/  PRMT R27, R12, 0x4210, R6 ;  /* 0x000042100c1b7816 */ /* 0x000fe40000000006 */
[--C-:B--2---:R-:W-:Y:S02]  /*75bb0*/  PRMT R24, R24, 0x4210, R29.reuse ;  /* 0x0000421018187816 */ /* 0x104fe4000000001d */
[----:B---3--:R-:W-:Y:S01]  /*75bc0*/  PRMT R25, R25, 0x4210, R28 ;  /* 0x0000421019197816 */ /* 0x008fe2000000001c */
[----:B----4-:R-:W-:Y:S01]  /*75bd0*/  STSM.16.M88.4 [R0], R20 ;  /* 0x0000001400007844 */ /* 0x010fe20000000200 */
[----:B------:R-:W-:Y:S06]  /*75be0*/  BAR.SYNC.DEFER_BLOCKING 0x0 ;  /* 0x0000000000007b1d */ /* 0x000fec0000010000 */
[----:B------:R-:W0:Y:S02]  /*75bf0*/  LDS.128 R20, [R3] ;  /* 0x0000000003147984 */ /* 0x000e240000000c00 */
[----:B------:R-:W-:Y:S06]  /*75c00*/  BAR.SYNC.DEFER_BLOCKING 0x0 ;  /* 0x0000000000007b1d */ /* 0x000fec0000010000 */
[----:B------:R-:W-:Y:S04]  /*75c10*/  STSM.16.M88.4 [R0], R24 ;  /* 0x0000001800007844 */ /* 0x000fe80000000200 */
[----:B0-----:R0:W-:Y:S04]  /*75c20*/  STL [R1+0xc4], R21 ;  /* 0x0000c41501007387 */ /* 0x0011e80000100800 */
[----:B------:R1:W-:Y:S01]  /*75c30*/  STL.64 [R1+0xc8], R22 ;  /* 0x0000c81601007387 */ /* 0x0003e20000100a00 */
[----:B------:R-:W-:Y:S01]  /*75c40*/  IMAD.MOV.U32 R12, RZ, RZ, R20 ;  /* 0x000000ffff0c7224 */ /* 0x000fe200078e0014 */
[----:B------:R-:W-:-:S02]  /*75c50*/  PRMT R20, R9, 0x5210, R29 ;  /* 0x0000521009147816 */ /* 0x000fc4000000001d */
[----:B0-----:R-:W-:Y:S02]  /*75c60*/  PRMT R21, R11, 0x5210, R28 ;  /* 0x000052100b157816 */ /* 0x001fe4000000001c */
[----:B------:R-:W-:Y:S02]  /*75c70*/  LOP3.LUT R28, R17, 0xffff, RZ, 0xc0, !PT ;  /* 0x0000ffff111c7812 */ /* 0x000fe400078ec0ff */
[----:B-1----:R-:W-:Y:S01]  /*75c80*/  PRMT R22, R18, 0x5210, R8 ;  /* 0x0000521012167816 */ /* 0x002fe20000000008 */
[----:B------:R-:W-:Y:S01]  /*75c90*/  BAR.SYNC.DEFER_BLOCKING 0x0 ;  /* 0x0000000000007b1d */ /* 0x000fe20000010000 */
[----:B------:R-:W-:Y:S02]  /*75ca0*/  PRMT R23, R19, 0x5210, R6 ;  /* 0x0000521013177816 */ /* 0x000fe40000000006 */
[----:B------:R-:W-:-:S03]  /*75cb0*/  LOP3.LUT R6, R4, 0xffff, RZ, 0xc0, !PT ;  /* 0x0000ffff04067812 */ /* 0x000fc600078ec0ff */
[----:B------:R-:W2:Y:S04]  /*75cc0*/  LDL.LU R18, [R1+0x1a4] ;  /* 0x0001a40001127983 */ /* 0x000ea80000300800 */
[----:B------:R-:W3:Y:S04]  /*75cd0*/  LDL.LU R19, [R1+0x1a8] ;  /* 0x0001a80001137983 */ /* 0x000ee80000300800 */
[----:B------:R-:W4:Y:S04]  /*75ce0*/  LDL.LU R17, [R1+0x1ac] ;  /* 0x0001ac0001117983 */ /* 0x000f280000300800 */
[----:B------:R-:W4:Y:S04]  /*75cf0*/  LDL.LU R4, [R1+0x1a0] ;  /* 0x0001a00001047983 */ /* 0x000f280000300800 */
[----:B------:R-:W0:Y:S01]  /*75d00*/  LDS.128 R8, [R3] ;  /* 0x0000000003087984 */ /* 0x000e220000000c00 */
[----:B------:R-:W-:-:S02]  /*75d10*/  PRMT R24, R16, 0x4210, R28 ;  /* 0x0000421010187816 */ /* 0x000fc4000000001c */
[----:B------:R-:W-:Y:S01]  /*75d20*/  PRMT R25, R15, 0x4210, R6 ;  /* 0x000042100f197816 */ /* 0x000fe20000000006 */
[----:B------:R-:W-:Y:S06]  /*75d30*/  BAR.SYNC.DEFER_BLOCKING 0x0 ;  /* 0x0000000000007b1d */ /* 0x000fec0000010000 */
[----:B0-----:R-:W-:Y:S04]  /*75d40*/  STL.64 [R1+0xb0], R8 ;  /* 0x0000b00801007387 */ /* 0x001fe80000100a00 */
[----:B------:R0:W-:Y:S04]  /*75d50*/  STL [R1+0xb8], R10 ;  /* 0x0000b80a01007387 */ /* 0x0001e80000100800 */
[----:B------:R-:W4:Y:S04]  /*75d60*/  LDL.LU R16, [R1+0x1460] ;  /* 0x0014600001107983 */ /* 0x000f280000300800 */
[----:B------:R-:W4:Y:S04]  /*75d70*/  LDL.LU R15, [R1+0x145c] ;  /* 0x00145c00010f7983 */ /* 0x000f280000300800 */
[----:B------:R-:W-:Y:S01]  /*75d80*/  STSM.16.M88.4 [R0], R20 ;  /* 0x0000001400007844 */ /* 0x000fe20000000200 */
[----:B------:R-:W-:Y:S01]  /*75d90*/  BAR.SYNC.DEFER_BLOCKING 0x0 ;  /* 0x0000000000007b1d */ /* 0x000fe20000010000 */
[----:B------:R-:W-:-:S02]  /*75da0*/  LOP3.LUT R29, R7, 0xffff, RZ, 0xc0, !PT ;  /* 0x0000ffff071d7812 */ /* 0x000fc400078ec0ff */
[----:B------:R-:W-:-:S03]  /*75db0*/  LOP3.LUT R5, R5, 0xffff, RZ, 0xc0, !PT ;  /* 0x0000ffff05057812 */ /* 0x000fc600078ec0ff */
[----:B0-----:R-:W4:Y:S04]  /*75dc0*/  LDL.LU R10, [R1+0x1408] ;  /* 0x00140800010a7983 */ /* 0x001f280000300800 */
[----:B------:R-:W0:Y:S01]  /*75dd0*/  LDS.128 R20, [R3] ;  /* 0x0000000003147984 */ /* 0x000e220000000c00 */
[----:B------:R-:W-:Y:S02]  /*75de0*/  PRMT R26, R14, 0x4210, R29 ;  /* 0x000042100e1a7816 */ /* 0x000fe4000000001d */
[----:B------:R-:W-:Y:S01]  /*75df0*/  PRMT R27, R13, 0x4210, R5 ;  /* 0x000042100d1b7816 */ /* 0x000fe20000000005 */
[----:B------:R-:W-:Y:S01]  /*75e00*/  BAR.SYNC.DEFER_BLOCKING 0x0 ;  /* 0x0000000000007b1d */ /* 0x000fe20000010000 */
[----:B------:R-:W-:-:S05]  /*75e10*/  IMAD.MOV.U32 R13, RZ, RZ, R11 ;  /* 0x000000ffff0d7224 */ /* 0x000fca00078e000b */
[----:B------:R-:W4:Y:S04]  /*75e20*/  LDL.LU R9, [R1+0x1404] ;  /* 0x0014040001097983 */ /* 0x000f280000300800 */
[----:B------:R-:W-:Y:S04]  /*75e30*/  STSM.16.M88.4 [R0], R24 ;  /* 0x0000001800007844 */ /* 0x000fe80000000200 */
[----:B------:R1:W-:Y:S01]  /*75e40*/  STL.64 [R1+0x2068], R12 ;  /* 0x0020680c01007387 */ /* 0x0003e20000100a00 */
[----:B0-----:R-:W-:-:S03]  /*75e50*/  IMAD.MOV.U32 R14, RZ, RZ, R23 ;  /* 0x000000ffff0e7224 */ /* 0x001fc600078e0017 */
[----:B-1----:R-:W4:Y:S04]  /*75e60*/  LDL.LU R12, [R1+0x1220] ;  /* 0x00122000010c7983 */ /* 0x002f280000300800 */
[----:B------:R2:W-:Y:S04]  /*75e70*/  STL.64 [R1+0xa0], R20 ;  /* 0x0000a01401007387 */ /* 0x0005e80000100a00 */
[----:B------:R3:W-:Y:S04]  /*75e80*/  STL [R1+0xa8], R22 ;  /* 0x0000a81601007387 */ /* 0x0007e80000100800 */
[----:B------:R-:W4:Y:S04]  /*75e90*/  LDL.LU R25, [R1+0x1508] ;  /* 0x0015080001197983 */ /* 0x000f280000300800 */
[----:B------:R-:W4:Y:S04]  /*75ea0*/  LDL.LU R26, [R1+0x1504] ;  /* 0x00150400011a7983 */ /* 0x000f280000300800 */
[----:B------:R-:W4:Y:S04]  /*75eb0*/  LDL.LU R27, [R1+0x1500] ;  /* 0x00150000011b7983 */ /* 0x000f280000300800 */
[----:B------:R-:W4:Y:S04]  /*75ec0*/  LDL.LU R13, [R1+0x1b0] ;  /* 0x0001b000010d7983 */ /* 0x000f280000300800 */
[----:B------:R-:W4:Y:S01]  /*75ed0*/  LDL.LU R8, [R1+0x1b4] ;  /* 0x0001b40001087983 */ /* 0x000f220000300800 */
[----:B--2---:R-:W-:-:S02]  /*75ee0*/  PRMT R20, R18, 0x5210, R28 ;  /* 0x0000521012147816 */ /* 0x004fc4000000001c */
[----:B---3--:R-:W-:Y:S02]  /*75ef0*/  PRMT R22, R19, 0x5210, R29 ;  /* 0x0000521013167816 */ /* 0x008fe4000000001d */
[----:B----4-:R-:W-:Y:S02]  /*75f00*/  PRMT R21, R17, 0x5210, R6 ;  /* 0x0000521011157816 */ /* 0x010fe40000000006 */
[----:B------:R-:W-:-:S05]  /*75f10*/  PRMT R23, R4, 0x5210, R5 ;  /* 0x0000521004177816 */ /* 0x000fca0000000005 */
[----:B------:R-:W-:Y:S04]  /*75f20*/  STL.64 [R1+0x2250], R22 ;  /* 0x0022501601007387 */ /* 0x000fe80000100a00 */
[----:B------:R-:W-:Y:S01]  /*75f30*/  STL.64 [R1+0x2248], R20 ;  /* 0x0022481401007387 */ /* 0x000fe20000100a00 */
[----:B------:R-:W-:Y:S06]  /*75f40*/  BAR.SYNC.DEFER_BLOCKING 0x0 ;  /* 0x0000000000007b1d */ /* 0x000fec0000010000 */
[----:B------:R-:W2:Y:S04]  /*75f50*/  LDL.LU R11, [R1+0x1b8] ;  /* 0x0001b800010b7983 */ /* 0x000ea80000300800 */
[----:B------:R-:W3:Y:S04]  /*75f60*/  LDL.LU R6, [R1+0x1bc] ;  /* 0x0001bc0001067983 */ /* 0x000ee80000300800 */
[----:B------:R-:W4:Y:S04]  /*75f70*/  LDL.LU R7, [R1+0x146c] ;  /* 0x00146c0001077983 */ /* 0x000f280000300800 */
[----:B------:R-:W2:Y:S04]  /*75f80*/  LDL.LU R5, [R1+0x1468] ;  /* 0x0014680001057983 */ /* 0x000ea80000300800 */
[----:B------:R-:W0:Y:S04]  /*75f90*/  LDS.128 R20, [R3] ;  /* 0x0000000003147984 */ /* 0x000e280000000c00 */
[----:B------:R-:W3:Y:S04]  /*75fa0*/  LDL.LU R18, [R1+0x141c] ;  /* 0x00141c0001127983 */ /* 0x000ee80000300800 */
[----:B------:R-:W4:Y:S04]  /*75fb0*/  LDL.LU R19, [R1+0x1418] ;  /* 0x0014180001137983 */ /* 0x000f280000300800 */
[----:B------:R-:W4:Y:S01]  /*75fc0*/  LDL.LU R4, [R1+0x1514] ;  /* 0x0015140001047983 */ /* 0x000f220000300800 */
[----:B------:R-:W-:-:S03]  /*75fd0*/  LOP3.LUT R29, R16, 0xffff, RZ, 0xc0, !PT ;  /* 0x0000ffff101d7812 */ /* 0x000fc600078ec0ff */
[----:B------:R-:W4:Y:S01]  /*75fe0*/  LDL.LU R17, [R1+0x1510] ;  /* 0x0015100001117983 */ /* 0x000f220000300800 */
[----:B------:R-:W-:-:S03]  /*75ff0*/  LOP3.LUT R28, R15, 0xffff, RZ, 0xc0, !PT ;  /* 0x0000ffff0f1c7812 */ /* 0x000fc600078ec0ff */
[----:B------:R-:W4:Y:S04]  /*76000*/  LDL.LU R16, [R1+0x150c] ;  /* 0x00150c0001107983 */ /* 0x000f280000300800 */
[----:B------:R-:W4:Y:S04]  /*76010*/  LDL.LU R15, [R1+0x1224] ;  /* 0x00122400010f7983 */ /* 0x000f280000300800 */
[----:B0-----:R-:W-:Y:S04]  /*76020*/  STL.64 [R1+0x90], R20 ;  /* 0x0000901401007387 */ /* 0x001fe80000100a00 */
[----:B------:R0:W-:Y:S04]  /*76030*/  STL.64 [R1+0x98], R22 ;  /* 0x0000981601007387 */ /* 0x0001e80000100a00 */
[----:B0-----:R-:W2:Y:S04]  /*76040*/  LDL.LU.64 R22, [R1+0x2250] ;  /* 0x0022500001167983 */ /* 0x001ea80000300a00 */
[----:B------:R-:W2:Y:S01]  /*76050*/  LDL.LU.64 R20, [R1+0x2248] ;  /* 0x0022480001147983 */ /* 0x000ea20000300a00 */
[----:B------:R-:W-:Y:S01]  /*76060*/  BAR.SYNC.DEFER_BLOCKING 0x0 ;  /* 0x0000000000007b1d */ /* 0x000fe20000010000 */
[----:B------:R-:W-:-:S02]  /*76070*/  LOP3.LUT R10, R10, 0xffff, RZ, 0xc0, !PT ;  /* 0x0000ffff0a0a7812 */ /* 0x000fc400078ec0ff */
[----:B------:R-:W-:Y:S02]  /*76080*/  LOP3.LUT R9, R9, 0xffff, RZ, 0xc0, !PT ;  /* 0x0000ffff09097812 */ /* 0x000fe400078ec0ff */
[----:B------:R-:W-:Y:S02]  /*76090*/  PRMT R24, R25, 0x4210, R29 ;  /* 0x0000421019187816 */ /* 0x000fe4000000001d */
[----:B------:R-:W-:Y:S02]  /*760a0*/  PRMT R25, R26, 0x4210, R28 ;  /* 0x000042101a197816 */ /* 0x000fe4000000001c */
[----:B------:R-:W-:Y:S02]  /*760b0*/  PRMT R26, R27, 0x4210, R10 ;  /* 0x000042101b1a7816 */ /* 0x000fe4000000000a */
[----:B------:R-:W-:Y:S01]  /*760c0*/  PRMT R27, R12, 0x4210, R9 ;  /* 0x000042100c1b7816 */ /* 0x000fe20000000009 */
[----:B--2---:R-:W-:Y:S01]  /*760d0*/  STSM.16.M88.4 [R0], R20 ;  /* 0x0000001400007844 */ /* 0x004fe20000000200 */
[----:B------:R-:W-:Y:S06]  /*760e0*/  BAR.SYNC.DEFER_BLOCKING 0x0 ;  /* 0x0000000000007b1d */ /* 0x000fec0000010000 */
[----:B------:R-:W0:Y:S02]  /*760f0*/  LDS.128 R20, [R3] ;  /* 0x0000000003147984 */ /* 0x000e240000000c00 */
[----:B------:R-:W-:Y:S06]  /*76100*/  BAR.SYNC.DEFER_BLOCKING 0x0 ;  /* 0x0000000000007b1d */ /* 0x000fec0000010000 */
[----:B------:R-:W-:Y:S04]  /*76110*/  STSM.16.M88.4 [R0], R24 ;  /* 0x0000001800007844 */ /* 0x000fe80000000200 */
[----:B0-----:R0:W-:Y:S04]  /*76120*/  STL.64 [R1+0x80], R20 ;  /* 0x0000801401007387 */ /* 0x0011e80000100a00 */
[----:B------:R1:W-:Y:S04]  /*76130*/  STL.64 [R1+0x88], R22 ;  /* 0x0000881601007387 */ /* 0x0003e80000100a00 */
[----:B------:R-:W2:Y:S01]  /*76140*/  LDL.LU R12, [R1+0xfa4] ;  /* 0x000fa400010c7983 */ /* 0x000ea20000300800 */
[----:B0-----:R-:W-:-:S02]  /*76150*/  PRMT R20, R8, 0x5210, R29 ;  /* 0x0000521008147816 */ /* 0x001fc4000000001d */
[----:B---3--:R-:W-:Y:S02]  /*76160*/  LOP3.LUT R29, R18, 0xffff, RZ, 0xc0, !PT ;  /* 0x0000ffff121d7812 */ /* 0x008fe400078ec0ff */
[----:B-1----:R-:W-:Y:S02]  /*76170*/  PRMT R23, R6, 0x5210, R9 ;  /* 0x0000521006177816 */ /* 0x002fe40000000009 */
[----:B------:R-:W-:Y:S02]  /*76180*/  LOP3.LUT R9, R5, 0xffff, RZ, 0xc0, !PT ;  /* 0x0000ffff05097812 */ /* 0x000fe400078ec0ff */
[----:B----4-:R-:W-:Y:S02]  /*76190*/  LOP3.LUT R6, R19, 0xffff, RZ, 0xc0, !PT ;  /* 0x0000ffff13067812 */ /* 0x010fe400078ec0ff */
[----:B------:R-:W-:Y:S02]  /*761a0*/  PRMT R25, R17, 0x4210, R9 ;  /* 0x0000421011197816 */ /* 0x000fe40000000009 */
[----:B------:R-:W-:Y:S01]  /*761b0*/  PRMT R26, R16, 0x4210, R29 ;  /* 0x00004210101a7816 */ /* 0x000fe2000000001d */
[----:B------:R-:W-:Y:S01]  /*761c0*/  BAR.SYNC.DEFER_BLOCKING 0x0 ;  /* 0x0000000000007b1d */ /* 0x000fe20000010000 */
[----:B------:R-:W-:-:S02]  /*761d0*/  PRMT R21, R13, 0x5210, R28 ;  /* 0x000052100d157816 */ /* 0x000fc4000000001c */
[----:B------:R-:W-:-:S03]  /*761e0*/  PRMT R22, R11, 0x5210, R10 ;  /* 0x000052100b167816 */ /* 0x000fc6000000000a */
[----:B------:R-:W0:Y:S02]  /*761f0*/  LDS.128 R16, [R3] ;  /* 0x0000000003107984 */ /* 0x000e240000000c00 */
[----:B------:R-:W-:Y:S01]  /*76200*/  BAR.SYNC.DEFER_BLOCKING 0x0 ;  /* 0x0000000000007b1d */ /* 0x000fe20000010000 */
[----:B------:R-:W-:-:S04]  /*76210*/  LOP3.LUT R28, R7, 0xffff, RZ, 0xc0, !PT ;  /* 0x0000ffff071c7812 */ /* 0x000fc800078ec0ff */
[----:B------:R-:W-:Y:S01]  /*76220*/  PRMT R24, R4, 0x4210, R28 ;  /* 0x0000421004187816 */ /* 0x000fe2000000001c */
[----:B------:R-:W3:Y:S04]  /*76230*/  LDL.LU R13, [R1+0xfa0] ;  /* 0x000fa000010d7983 */ /* 0x000ee80000300800 */
[----:B------:R-:W4:Y:S04]  /*76240*/  LDL.LU R8, [R1+0xfc8] ;  /* 0x000fc80001087983 */ /* 0x000f280000300800 */
[----:B------:R-:W4:Y:S04]  /*76250*/  LDL.LU R7, [R1+0x1478] ;  /* 0x0014780001077983 */ /* 0x000f280000300800 */
[----:B------:R-:W4:Y:S04]  /*76260*/  LDL.LU R4, [R1+0x1474] ;  /* 0x0014740001047983 */ /* 0x000f280000300800 */
[----:B------:R-:W-:Y:S01]  /*76270*/  STSM.16.M88.4 [R0], R20 ;  /* 0x0000001400007844 */ /* 0x000fe20000000200 */
[----:B------:R-:W-:Y:S06]  /*76280*/  BAR.SYNC.DEFER_BLOCKING 0x0 ;  /* 0x0000000000007b1d */ /* 0x000fec0000010000 */
[----:B------:R-:W4:Y:S04]  /*76290*/  LDL.LU R5, [R1+0x1434] ;  /* 0x0014340001057983 */ /* 0x000f280000300800 */
[----:B------:R-:W4:Y:S04]  /*762a0*/  LDL.LU R10, [R1+0x1430] ;  /* 0x00143000010a7983 */ /* 0x000f280000300800 */
[----:B------:R-:W4:Y:S04]  /*762b0*/  LDL.LU R11, [R1+0x1520] ;  /* 0x00152000010b7983 */ /* 0x000f280000300800 */
[----:B0-----:R-:W-:Y:S04]  /*762c0*/  STL [R1+0x74], R17 ;  /* 0x0000741101007387 */ /* 0x001fe80000100800 */
[----:B------:R0:W-:Y:S04]  /*762d0*/  STL.64 [R1+0x78], R18 ;  /* 0x0000781201007387 */ /* 0x0001e80000100a00 */
[----:B------:R-:W1:Y:S04]  /*762e0*/  LDS.128 R20, [R3] ;  /* 0x0000000003147984 */ /* 0x000e680000000c00 */
[----:B0-----:R-:W4:Y:S01]  /*762f0*/  LDL.LU.64 R18, [R1+0x2240] ;  /* 0x0022400001127983 */ /* 0x001f220000300a00 */
[----:B------:R-:W-:Y:S01]  /*76300*/  PRMT R27, R15, 0x4210, R6 ;  /* 0x000042100f1b7816 */ /* 0x000fe20000000006 */
[----:B------:R-:W-:Y:S01]  /*76310*/  BAR.SYNC.DEFER_BLOCKING 0x0 ;  /* 0x0000000000007b1d */ /* 0x000fe20000010000 */
[----:B------:R-:W-:-:S05]  /*76320*/  IMAD.MOV.U32 R15, RZ, RZ, R16 ;  /* 0x000000ffff0f7224 */ /* 0x000fca00078e0010 */
[----:B------:R-:W4:Y:S04]  /*76330*/  LDL.LU R17, [R1+0x1518] ;  /* 0x0015180001117983 */ /* 0x000f280000300800 */
[----:B------:R-:W4:Y:S04]  /*76340*/  LDL.LU R16, [R1+0x1228] ;  /* 0x0012280001107983 */ /* 0x000f280000300800 */
[----:B------:R-:W-:Y:S04]  /*76350*/  STL.64 [R1+0x2010], R14 ;  /* 0x0020100e01007387 */ /* 0x000fe80000100a00 */
[----:B------:R0:W-:Y:S04]  /*76360*/  STSM.16.M88.4 [R0], R24 ;  /* 0x0000001800007844 */ /* 0x0001e80000000200 */
[----:B-1----:R2:W-:Y:S04]  /*76370*/  STL.64 [R1+0x60], R20 ;  /* 0x0000601401007387 */ /* 0x0025e80000100a00 */
[----:B------:R3:W-:Y:S04]  /*76380*/  STL.64 [R1+0x68], R22 ;  /* 0x0000681601007387 */ /* 0x0007e80000100a00 */
[----:B0-----:R-:W4:Y:S01]  /*76390*/  LDL.LU R27, [R1+0x151c] ;  /* 0x00151c00011b7983 */ /* 0x001f220000300800 */
[----:B--2---:R-:W-:-:S02]  /*763a0*/  PRMT R20, R12, 0x5210, R28 ;  /* 0x000052100c147816 */ /* 0x004fc4000000001c */
[----:B---3--:R-:W-:Y:S02]  /*763b0*/  PRMT R22, R13, 0x5210, R29 ;  /* 0x000052100d167816 */ /* 0x008fe4000000001d */
[----:B----4-:R-:W-:Y:S02]  /*763c0*/  PRMT R21, R8, 0x5210, R9 ;  /* 0x0000521008157816 */ /* 0x010fe40000000009 */
[----:B------:R-:W-:Y:S02]  /*763d0*/  LOP3.LUT R28, R7, 0xffff, RZ, 0xc0, !PT ;  /* 0x0000ffff071c7812 */ /* 0x000fe400078ec0ff */
[----:B------:R-:W-:-:S05]  /*763e0*/  PRMT R23, R19, 0x5210, R6 ;  /* 0x0000521013177816 */ /* 0x000fca0000000006 */
[----:B------:R-:W-:Y:S04]  /*763f0*/  STL.64 [R1+0x2238], R22 ;  /* 0x0022381601007387 */ /* 0x000fe80000100a00 */
[----:B------:R-:W-:Y:S01]  /*76400*/  STL.64 [R1+0x2230], R20 ;  /* 0x0022301401007387 */ /* 0x000fe20000100a00 */
[----:B------:R-:W-:Y:S01]  /*76410*/  BAR.SYNC.DEFER_BLOCKING 0x0 ;  /* 0x0000000000007b1d */ /* 0x000fe20000010000 */
[----:B------:R-:W-:-:S05]  /*76420*/  LOP3.LUT R19, R4, 0xffff, RZ, 0xc0, !PT ;  /* 0x0000ffff04137812 */ /* 0x000fca00078ec0ff */
[----:B------:R-:W2:Y:S04]  /*76430*/  LDL.LU R14, [R1+0xfd4] ;  /* 0x000fd400010e7983 */ /* 0x000ea80000300800 */
[----:B------:R-:W3:Y:S04]  /*76440*/  LDL.LU R15, [R1+0x1210] ;  /* 0x00121000010f7983 */ /* 0x000ee80000300800 */
[----:B------:R-:W4:Y:S01]  /*76450*/  LDL.LU R9, [R1+0xfd0] ;  /* 0x000fd00001097983 */ /* 0x000f220000300800 */
[----:B------:R-:W-:-:S03]  /*76460*/  LOP3.LUT R29, R5, 0xffff, RZ, 0xc0, !PT ;  /* 0x0000ffff051d7812 */ /* 0x000fc600078ec0ff */
[----:B------:R-:W4:Y:S04]  /*76470*/  LDL.LU R8, [R1+0x1484] ;  /* 0x0014840001087983 */ /* 0x000f280000300800 */
[----:B------:R-:W0:Y:S04]  /*76480*/  LDS.128 R20, [R3] ;  /* 0x0000000003147984 */ /* 0x000e280000000c00 */
[----:B------:R-:W4:Y:S01]  /*76490*/  LDL.LU R6, [R1+0x1480] ;  /* 0x0014800001067983 */ /* 0x000f220000300800 */
[----:B------:R-:W-:-:S03]  /*764a0*/  LOP3.LUT R12, R10, 0xffff, RZ, 0xc0, !PT ;  /* 0x0000ffff0a0c7812 */ /* 0x000fc600078ec0ff */
[----:B------:R-:W4:Y:S01]  /*764b0*/  LDL.LU R7, [R1+0x1448] ;  /* 0x0014480001077983 */ /* 0x000f220000300800 */
[----:B------:R-:W-:-:S03]  /*764c0*/  PRMT R24, R11, 0x4210, R28 ;  /* 0x000042100b187816 */ /* 0x000fc6000000001c */
[----:B------:R-:W4:Y:S04]  /*764d0*/  LDL.LU R4, [R1+0x1444] ;  /* 0x0014440001047983 */ /* 0x000f280000300800 */
[----:B------:R-:W4:Y:S01]  /*764e0*/  LDL.LU R5, [R1+0x152c] ;  /* 0x00152c0001057983 */ /* 0x000f220000300800 */
[----:B------:R-:W-:-:S03]  /*764f0*/  PRMT R25, R27, 0x4210, R19 ;  /* 0x000042101b197816 */ /* 0x000fc60000000013 */
[----:B------:R-:W4:Y:S01]  /*76500*/  LDL.LU R13, [R1+0x1528] ;  /* 0x00152800010d7983 */ /* 0x000f220000300800 */
[----:B------:R-:W-:-:S03]  /*76510*/  PRMT R26, R17, 0x4210, R29 ;  /* 0x00004210111a7816 */ /* 0x000fc6000000001d */
[----:B------:R-:W4:Y:S01]  /*76520*/  LDL.LU R10, [R1+0x1524] ;  /* 0x00152400010a7983 */ /* 0x000f220000300800 */
[----:B------:R-:W-:-:S03]  /*76530*/  PRMT R27, R16, 0x4210, R12 ;  /* 0x00004210101b7816 */ /* 0x000fc6000000000c */
[----:B------:R-:W4:Y:S01]  /*76540*/  LDL.LU R11, [R1+0x1238] ;  /* 0x00123800010b7983 */ /* 0x000f220000300800 */
[----:B------:R-:W-:Y:S06]  /*76550*/  BAR.SYNC.DEFER_BLOCKING 0x0 ;  /* 0x0000000000007b1d */ /* 0x000fec0000010000 */
[----:B0-----:R-:W-:Y:S01]  /*76560*/  STL [R1+0x50], R20 ;  /* 0x0000501401007387 */ /* 0x001fe20000100800 */
[----:B------:R-:W-:Y:S02]  /*76570*/  IMAD.MOV.U32 R17, RZ, RZ, R23 ;  /* 0x000000ffff117224 */ /* 0x000fe400078e0017 */
[----:B------:R-:W-:Y:S01]  /*76580*/  IMAD.MOV.U32 R16, RZ, RZ, R21 ;  /* 0x000000ffff107224 */ /* 0x000fe200078e0015 */
[----:B------:R0:W-:Y:S04]  /*76590*/  STL [R1+0x58], R22 ;  /* 0x0000581601007387 */ /* 0x0001e80000100800 */
[----:B0-----:R-:W2:Y:S04]  /*765a0*/  LDL.LU.64 R22, [R1+0x2238] ;  /* 0x0022380001167983 */ /* 0x001ea80000300a00 */
[----:B------:R-:W2:Y:S04]  /*765b0*/  LDL.LU.64 R20, [R1+0x2230] ;  /* 0x0022300001147983 */ /* 0x000ea80000300a00 */
[----:B------:R0:W-:Y:S04]  /*765c0*/  STL.64 [R1+0x1fb0], R16 ;  /* 0x001fb01001007387 */ /* 0x0001e80000100a00 */
[----:B0-----:R-:W3:Y:S04]  /*765d0*/  LDL.LU R17, [R1+0xfcc] ;  /* 0x000fcc0001117983 */ /* 0x001ee80000300800 */
[----:B--2---:R-:W-:Y:S01]  /*765e0*/  STSM.16.M88.4 [R0], R20 ;  /* 0x0000001400007844 */ /* 0x004fe20000000200 */
[----:B------:R-:W-:Y:S06]  /*765f0*/  BAR.SYNC.DEFER_BLOCKING 0x0 ;  /* 0x0000000000007b1d */ /* 0x000fec0000010000 */
[----:B------:R-:W0:Y:S02]  /*76600*/  LDS.128 R20, [R3] ;  /* 0x0000000003147984 */ /* 0x000e240000000c00 */
[----:B------:R-:W-:Y:S06]  /*76610*/  BAR.SYNC.DEFER_BLOCKING 0x0 ;  /* 0x0000000000007b1d */ /* 0x000fec0000010000 */
[----:B------:R-:W-:Y:S02]  /*76620*/  STSM.16.M88.4 [R0], R24 ;  /* 0x0000001800007844 */ /* 0x000fe40000000200 */
[----:B------:R-:W-:Y:S06]  /*76630*/  BAR.SYNC.DEFER_BLOCKING 0x0 ;  /* 0x0000000000007b1d */ /* 0x000fec0000010000 */
[----:B------:R-:W1:Y:S04]  /*76640*/  LDS.128 R24, [R3] ;  /* 0x0000000003187984 */ /* 0x000e680000000c00 */
[----:B0-----:R3:W-:Y:S04]  /*76650*/  STL.64 [R1+0x40], R20 ;  /* 0x0000401401007387 */ /* 0x0017e80000100a00 */
[----:B------:R0:W-:Y:S01]  /*76660*/  STL.64 [R1+0x48], R22 ;  /* 0x0000481601007387 */ /* 0x0001e20000100a00 */
[----:B---3--:R-:W-:-:S02]  /*76670*/  PRMT R21, R17, 0x5210, R19 ;  /* 0x0000521011157816 */ /* 0x008fc40000000013 */
[----:B------:R-:W-:Y:S02]  /*76680*/  PRMT R20, R14, 0x5210, R28 ;  /* 0x000052100e147816 */ /* 0x000fe4000000001c */
[----:B0-----:R-:W-:Y:S02]  /*76690*/  PRMT R22, R15, 0x5210, R29 ;  /* 0x000052100f167816 */ /* 0x001fe4000000001d */
[----:B----4-:R-:W-:Y:S01]  /*766a0*/  PRMT R23, R9, 0x5210, R12 ;  /* 0x0000521009177816 */ /* 0x010fe2000000000c */
[----:B------:R-:W-:Y:S01]  /*766b0*/  BAR.SYNC.DEFER_BLOCKING 0x0 ;  /* 0x0000000000007b1d */ /* 0x000fe20000010000 */
[----:B------:R-:W-:Y:S02]  /*766c0*/  LOP3.LUT R19, R8, 0xffff, RZ, 0xc0, !PT ;  /* 0x0000ffff08137812 */ /* 0x000fe400078ec0ff */
[----:B------:R-:W-:Y:S02]  /*766d0*/  LOP3.LUT R29, R6, 0xffff, RZ, 0xc0, !PT ;  /* 0x0000ffff061d7812 */ /* 0x000fe400078ec0ff */
[----:B------:R-:W-:Y:S01]  /*766e0*/  LOP3.LUT R28, R7, 0xffff, RZ, 0xc0, !PT ;  /* 0x0000ffff071c7812 */ /* 0x000fe200078ec0ff */
[----:B------:R-:W2:Y:S04]  /*766f0*/  LDL.LU R9, [R1+0x1278] ;  /* 0x0012780001097983 */ /* 0x000ea80000300800 */
[----:B------:R-:W-:Y:S01]  /*76700*/  STSM.16.M88.4 [R0], R20 ;  /* 0x0000001400007844 */ /* 0x000fe20000000200 */
[----:B------:R-:W-:Y:S01]  /*76710*/  BAR.SYNC.DEFER_BLOCKING 0x0 ;  /* 0x0000000000007b1d */ /* 0x000fe20000010000 */
[----:B------:R-:W-:-:S05]  /*76720*/  PRMT R12, R5, 0x4210, R19 ;  /* 0x00004210050c7816 */ /* 0x000fca0000000013 */
[----:B------:R-:W3:Y:S04]  /*76730*/  LDL.LU R8, [R1+0x1274] ;  /* 0x0012740001087983 */ /* 0x000ee80000300800 */
[----:B------:R-:W4:Y:S04]  /*76740*/  LDL.LU R6, [R1] ;  /* 0x0000000001067983 */ /* 0x000f280000300800 */
[----:B------:R-:W2:Y:S04]  /*76750*/  LDL.LU R5, [R1+0x1270] ;  /* 0x0012700001057983 */ /* 0x000ea80000300800 */
[----:B------:R-:W4:Y:S04]  /*76760*/  LDL.LU R7, [R1+0x1f0] ;  /* 0x0001f00001077983 */ /* 0x000f280000300800 */
[----:B-1----:R-:W-:Y:S04]  /*76770*/  STL.64 [R1+0x1fa0], R24 ;  /* 0x001fa01801007387 */ /* 0x002fe80000100a00 */
[----:B------:R-:W-:Y:S04]  /*76780*/  STL.64 [R1+0x1f70], R26 ;  /* 0x001f701a01007387 */ /* 0x000fe80000100a00 */
[----:B------:R0:W1:Y:S04]  /*76790*/  LDS.128 R20, [R3] ;  /* 0x0000000003147984 */ /* 0x0000680000000c00 */
[----:B0-----:R-:W3:Y:S01]  /*767a0*/  LDL.LU R3, [R1+0x1e0] ;  /* 0x0001e00001037983 */ /* 0x001ee20000300800 */
[----:B------:R-:W-:-:S02]  /*767b0*/  LOP3.LUT R4, R4, 0xffff, RZ, 0xc0, !PT ;  /* 0x0000ffff04047812 */ /* 0x000fc400078ec0ff */
[----:B------:R-:W-:Y:S02]  /*767c0*/  PRMT R13, R13, 0x4210, R29 ;  /* 0x000042100d0d7816 */ /* 0x000fe4000000001d */
[----:B------:R-:W-:Y:S01]  /*767d0*/  PRMT R14, R10, 0x4210, R28 ;  /* 0x000042100a0e7816 */ /* 0x000fe2000000001c */
[----:B------:R-:W-:Y:S06]  /*767e0*/  BAR.SYNC.DEFER_BLOCKING 0x0 ;  /* 0x0000000000007b1d */ /* 0x000fec0000010000 */
[----:B---3--:R0:W-:Y:S04]  /*767f0*/  STL.64 [R1+0x2200], R2 ;  /* 0x0022000201007387 */ /* 0x0081e80000100a00 */
[----:B0-----:R-:W3:Y:S04]  /*76800*/  LDL.LU.64 R2, [R1+0xf58] ;  /* 0x000f580001027983 */ /* 0x001ee80000300a00 */
[----:B-1----:R-:W-:Y:S04]  /*76810*/  STL.64 [R1+0x1f90], R20 ;  /* 0x001f901401007387 */ /* 0x002fe80000100a00 */
[----:B------:R0:W-:Y:S04]  /*76820*/  STL.64 [R1+0x1f78], R22 ;  /* 0x001f781601007387 */ /* 0x0001e80000100a00 */
[----:B0-----:R-:W2:Y:S04]  /*76830*/  LDL.LU.64 R22, [R1+0xf48] ;  /* 0x000f480001167983 */ /* 0x001ea80000300a00 */
[----:B------:R-:W4:Y:S04]  /*76840*/  LDL.LU.64 R20, [R1+0xf18] ;  /* 0x000f180001147983 */ /* 0x000f280000300a00 */
[----:B--2---:R-:W-:Y:S04]  /*76850*/  STL.64 [R1+0x2210], R22 ;  /* 0x0022101601007387 */ /* 0x004fe80000100a00 */
[----:B----4-:R0:W-:Y:S04]  /*76860*/  STL.64 [R1+0x2208], R20 ;  /* 0x0022081401007387 */ /* 0x0101e80000100a00 */
[----:B------:R-:W2:Y:S04]  /*76870*/  LDL.LU.64 R26, [R1+0xf40] ;  /* 0x000f4000011a7983 */ /* 0x000ea80000300a00 */
[----:B------:R-:W4:Y:S01]  /*76880*/  LDL.LU.64 R24, [R1+0xf38] ;  /* 0x000f380001187983 */ /* 0x000f220000300a00 */
[----:B------:R-:W-:-:S05]  /*76890*/  PRMT R15, R11, 0x4210, R4 ;  /* 0x000042100b0f7816 */ /* 0x000fca0000000004 */
[----:B------:R1:W-:Y:S01]  /*768a0*/  STSM.16.M88.4 [R0], R12 ;  /* 0x0000000c00007844 */ /* 0x0003e20000000200 */
[----:B0-----:R-:W-:Y:S02]  /*768b0*/  PRMT R21, R5, 0x5210, R29 ;  /* 0x0000521005157816 */ /* 0x001fe4000000001d */
[----:B------:R-:W-:Y:S01]  /*768c0*/  PRMT R20, R9, 0x5210, R19 ;  /* 0x0000521009147816 */ /* 0x000fe20000000013 */
[----:B--2---:R-:W-:Y:S04]  /*768d0*/  STL.64 [R1+0x2228], R26 ;  /* 0x0022281a01007387 */ /* 0x004fe80000100a00 */
[----:B----4-:R-:W-:Y:S04]  /*768e0*/  STL.64 [R1+0x2220], R24 ;  /* 0x0022201801007387 */ /* 0x010fe80000100a00 */
[----:B-1----:R-:W2:Y:S04]  /*768f0*/  LDL.LU R13, [R1+0x1f4] ;  /* 0x0001f400010d7983 */ /* 0x002ea80000300800 */
[----:B------:R-:W4:Y:S04]  /*76900*/  LDL.LU.64 R16, [R1+0xf30] ;  /* 0x000f300001107983 */ /* 0x000f280000300a00 */
[----:B------:R-:W2:Y:S04]  /*76910*/  LDL.LU.64 R14, [R1+0xed0] ;  /* 0x000ed000010e7983 */ /* 0x000ea80000300a00 */
[----:B------:R-:W3:Y:S01]  /*76920*/  LDL.LU R29, [R1+0x1c0] ;  /* 0x0001c000011d7983 */ /* 0x000ee20000300800 */
[----:B------:R-:W-:Y:S01]  /*76930*/  BAR.SYNC.DEFER_BLOCKING 0x0 ;  /* 0x0000000000007b1d */ /* 0x000fe20000010000 */
[----:B------:R-:W-:-:S02]  /*76940*/  PRMT R22, R8, 0x5210, R28 ;  /* 0x0000521008167816 */ /* 0x000fc4000000001c */
[----:B------:R-:W-:-:S03]  /*76950*/  PRMT R23, R18, 0x5210, R4 ;  /* 0x0000521012177816 */ /* 0x000fc60000000004 */
[----:B------:R-:W2:Y:S04]  /*76960*/  LDL.LU.64 R10, [R1+0xf28] ;  /* 0x000f2800010a7983 */ /* 0x000ea80000300a00 */
[----:B------:R-:W2:Y:S04]  /*76970*/  LDL.LU.64 R8, [R1+0xf10] ;  /* 0x000f100001087983 */ /* 0x000ea80000300a00 */
[----:B------:R-:W2:Y:S01]  /*76980*/  LDL.LU.64 R4, [R1+0xee8] ;  /* 0x000ee80001047983 */ /* 0x000ea20000300a00 */
[----:B------:R-:W-:-:S03]  /*76990*/  PRMT R19, R7, 0x7770, RZ ;  /* 0x0000777007137816 */ /* 0x000fc600000000ff */
[----:B---3--:R-:W0:Y:S01]  /*769a0*/  LDS.128 R24, [R29] ;  /* 0x000000001d187984 */ /* 0x008e220000000c00 */
[----:B------:R-:W-:Y:S06]  /*769b0*/  BAR.SYNC.DEFER_BLOCKING 0x0 ;  /* 0x0000000000007b1d */ /* 0x000fec0000010000 */
[----:B------:R-:W-:Y:S02]  /*769c0*/  STSM.16.M88.4 [R0], R20 ;  /* 0x0000001400007844 */ /* 0x000fe40000000200 */
[----:B------:R-:W-:Y:S01]  /*769d0*/  BAR.SYNC.DEFER_BLOCKING 0x0 ;  /* 0x0000000000007b1d */ /* 0x000fe20000010000 */
[----:B0-----:R-:W-:-:S05]  /*769e0*/  IMAD.MOV.U32 R28, RZ, RZ, R25 ;  /* 0x000000ffff1c7224 */ /* 0x001fca00078e0019 */
[----:B------:R-:W-:Y:S04]  /*769f0*/  STL [R1+0x1a0], R24 ;  /* 0x0001a01801007387 */ /* 0x000fe80000100800 */
[----:B------:R0:W-:Y:S04]  /*76a00*/  STL.64 [R1+0x1a8], R26 ;  /* 0x0001a81a01007387 */ /* 0x0001e80000100a00 */
[----:B0-----:R-:W3:Y:S04]  /*76a10*/  LDL.LU.64 R26, [R1+0x2228] ;  /* 0x00222800011a7983 */ /* 0x001ee80000300a00 */
[----:B------:R-:W4:Y:S04]  /*76a20*/  LDL.LU.64 R24, [R1+0x2220] ;  /* 0x0022200001187983 */ /* 0x000f280000300a00 */
[----:B------:R0:W-:Y:S04]  /*76a30*/  STL.64 [R1+0x1f58], R28 ;  /* 0x001f581c01007387 */ /* 0x0001e80000100a00 */
[----:B0-----:R-:W2:Y:S04]  /*76a40*/  LDL.LU.64 R28, [R1+0xf50] ;  /* 0x000f5000011c7983 */ /* 0x001ea80000300a00 */
[----:B------:R-:W4:Y:S04]  /*76a50*/  LDL.LU R0, [R1+0x2218] ;  /* 0x0022180001007983 */ /* 0x000f280000300800 */
[----:B------:R-:W3:Y:S04]  /*76a60*/  LDL.LU.64 R22, [R1+0x2210] ;  /* 0x0022100001167983 */ /* 0x000ee80000300a00 */
[----:B------:R-:W4:Y:S04]  /*76a70*/  LDL.LU.64 R20, [R1+0x2208] ;  /* 0x0022080001147983 */ /* 0x000f280000300a00 */
[----:B------:R0:W-:Y:S04]  /*76a80*/  @P0 STG.E.U8 desc[UR32][R2.64], R19 ;  /* 0x0000001302000986 */ /* 0x0001e8000c101120 */
[----:B0-----:R-:W4:Y:S01]  /*76a90*/  LDL.LU.64 R2, [R1+0x2200] ;  /* 0x0022000001027983 */ /* 0x001f220000300a00 */
[----:B------:R-:W-:-:S02]  /*76aa0*/  LOP3.LUT P0, RZ, R6, 0x80, RZ, 0xc0, !PT ;  /* 0x0000008006ff7812 */ /* 0x000fc4000780c0ff */
[----:B------:R-:W-:-:S11]  /*76ab0*/  PRMT R19, R7, 0x7771, RZ ;  /* 0x0000777107137816 */ /* 0x000fd600000000ff */
[----:B--2---:R0:W-:Y:S01]  /*76ac0*/  @P0 STG.E.U8 desc[UR32][R28.64], R19 ;  /* 0x000000131c000986 */ /* 0x0041e2000c101120 */
[----:B------:R-:W-:Y:S02]  /*76ad0*/  LOP3.LUT P0, RZ, R6, 0x40, RZ, 0xc0, !PT ;  /* 0x0000004006ff7812 */ /* 0x000fe4000780c0ff */
[----:B0-----:R-:W-:-:S11]  /*76ae0*/  PRMT R19, R7, 0x7772, RZ ;  /* 0x0000777207137816 */ /* 0x001fd600000000ff */
[----:B---3--:R0:W-:Y:S01]  /*76af0*/  @P0 STG.E.U8 desc[UR32][R22.64], R19 ;  /* 0x0000001316000986 */ /* 0x0081e2000c101120 */
[----:B------:R-:W-:Y:S02]  /*76b00*/  LOP3.LUT P0, RZ, R6, 0x20, RZ, 0xc0, !PT ;  /* 0x0000002006ff7812 */ /* 0x000fe4000780c0ff */
[----:B0-----:R-:W-:-:S11]  /*76b10*/  PRMT R19, R7, 0x7773, RZ ;  /* 0x0000777307137816 */ /* 0x001fd600000000ff */
[----:B----4-:R0:W-:Y:S02]  /*76b20*/  @P0 STG.E.U8 desc[UR32][R20.64], R19 ;  /* 0x0000001314000986 */ /* 0x0101e4000c101120 */
[----:B0-----:R-:W-:-:S05]  /*76b30*/  PRMT R19, R3, 0x7770, RZ ;  /* 0x0000777003137816 */ /* 0x001fca00000000ff */
[----:B------:R0:W-:Y:S02]  /*76b40*/  @P6 STG.E.U8 desc[UR32][R26.64], R19 ;  /* 0x000000131a006986 */ /* 0x0001e4000c101120 */
[----:B0-----:R-:W-:-:S05]  /*76b50*/  PRMT R19, R3, 0x7771, RZ ;  /* 0x0000777103137816 */ /* 0x001fca00000000ff */
[----:B------:R0:W-:Y:S02]  /*76b60*/  @P5 STG.E.U8 desc[UR32][R24.64], R19 ;  /* 0x0000001318005986 */ /* 0x0001e4000c101120 */
[----:B0-----:R-:W-:-:S05]  /*76b70*/  PRMT R19, R3, 0x7772, RZ ;  /* 0x0000777203137816 */ /* 0x001fca00000000ff */
[----:B------:R0:W-:Y:S01]  /*76b80*/  @P4 STG.E.U8 desc[UR32][R16.64], R19 ;  /* 0x0000001310004986 */ /* 0x0001e2000c101120 */
[----:B------:R-:W-:Y:S02]  /*76b90*/  LOP3.LUT P0, RZ, R6, 0x10, RZ, 0xc0, !PT ;  /* 0x0000001006ff7812 */ /* 0x000fe4000780c0ff */
[----:B0-----:R-:W-:-:S05]  /*76ba0*/  PRMT R19, R3, 0x7773, RZ ;  /* 0x0000777303137816 */ /* 0x001fca00000000ff */
[----:B------:R0:W-:Y:S02]  /*76bb0*/  @P3 STG.E.U8 desc[UR32][R14.64], R19 ;  /* 0x000000130e003986 */ /* 0x0001e4000c101120 */
[----:B0-----:R-:W-:-:S05]  /*76bc0*/  PRMT R19, R13, 0x7770, RZ ;  /* 0x000077700d137816 */ /* 0x001fca00000000ff */
[----:B------:R0:W-:Y:S02]  /*76bd0*/  @P2 STG.E.U8 desc[UR32][R10.64], R19 ;  /* 0x000000130a002986 */ /* 0x0001e4000c101120 */
[----:B0-----:R-:W-:-:S05]  /*76be0*/  PRMT R19, R13, 0x7771, RZ ;  /* 0x000077710d137816 */ /* 0x001fca00000000ff */
[----:B------:R0:W-:Y:S02]  /*76bf0*/  @P1 STG.E.U8 desc[UR32][R8.64], R19 ;  /* 0x0000001308001986 */ /* 0x0001e4000c101120 */
[----:B0-----:R-:W-:Y:S02]  /*76c00*/  PRMT R19, R13, 0x7772, RZ ;  /* 0x000077720d137816 */ /* 0x001fe400000000ff */
[----:B------:R-:W2:Y:S04]  /*76c10*/  LDL.LU.64 R8, [R1+0xeb0] ;  /* 0x000eb00001087983 */ /* 0x000ea80000300a00 */
[----:B------:R0:W-:Y:S04]  /*76c20*/  @P0 STG.E.U8 desc[UR32][R4.64], R19 ;  /* 0x0000001304000986 */ /* 0x0001e8000c101120 */
[----:B0-----:R-:W3:Y:S04]  /*76c30*/  LDL.LU.64 R4, [R1+0xf08] ;  /* 0x000f080001047983 */ /* 0x001ee80000300a00 */
[----:B------:R-:W4:Y:S04]  /*76c40*/  LDL.LU.64 R16, [R1+0xee0] ;  /* 0x000ee00001107983 */ /* 0x000f280000300a00 */
[----:B------:R-:W4:Y:S04]  /*76c50*/  LDL.LU.64 R14, [R1+0xea8] ;  /* 0x000ea800010e7983 */ /* 0x000f280000300a00 */
[----:B------:R-:W3:Y:S01]  /*76c60*/  LDL.LU R7, [R1+0x1e4] ;  /* 0x0001e40001077983 */ /* 0x000ee20000300800 */
[----:B------:R-:W-:-:S02]  /*76c70*/  LOP3.LUT P3, RZ, R0, 0x100, RZ, 0xc0, !PT ;  /* 0x0000010000ff7812 */ /* 0x000fc4000786c0ff */
[----:B------:R-:W-:Y:S01]  /*76c80*/  LOP3.LUT P2, RZ, R0, 0x80, RZ, 0xc0, !PT ;  /* 0x0000008000ff7812 */ /* 0x000fe2000784c0ff */
[----:B------:R-:W4:Y:S01]  /*76c90*/  LDL.LU.64 R10, [R1+0xe78] ;  /* 0x000e7800010a7983 */ /* 0x000f220000300a00 */
[----:B------:R-:W-:-:S03]  /*76ca0*/  PRMT R19, R13, 0x7773, RZ ;  /* 0x000077730d137816 */ /* 0x000fc600000000ff */
[----:B------:R-:W4:Y:S06]  /*76cb0*/  LDL.LU R3, [R1+0x1f8] ;  /* 0x0001f80001037983 */ /* 0x000f2c0000300800 */
[----:B--2---:R0:W-:Y:S04]  /*76cc0*/  @P3 STG.E.U8 desc[UR32][R8.64], R19 ;  /* 0x0000001308003986 */ /* 0x0041e8000c101120 */
[----:B0-----:R-:W2:Y:S01]  /*76cd0*/  LDL.LU.64 R8, [R1+0xe70] ;  /* 0x000e700001087983 */ /* 0x001ea20000300a00 */
[----:B---3--:R-:W-:-:S05]  /*76ce0*/  PRMT R19, R7, 0x7770, RZ ;  /* 0x0000777007137816 */ /* 0x008fca00000000ff */
[----:B------:R0:W-:Y:S04]  /*76cf0*/  @P2 STG.E.U8 desc[UR32][R4.64], R19 ;  /* 0x0000001304002986 */ /* 0x0001e8000c101120 */
[----:B0-----:R-:W3:Y:S04]  /*76d00*/  LDL.LU.64 R4, [R1+0xe68] ;  /* 0x000e680001047983 */ /* 0x001ee80000300a00 */
[----:B------:R-:W3:Y:S04]  /*76d10*/  LDL.LU R12, [R1+0x1e8] ;  /* 0x0001e800010c7983 */ /* 0x000ee80000300800 */
[----:B------:R-:W4:Y:S04]  /*76d20*/  LDL.LU.64 R28, [R1+0xe40] ;  /* 0x000e4000011c7983 */ /* 0x000f280000300a00 */
[----:B----4-:R0:W-:Y:S04]  /*76d30*/  STL.64 [R1+0x21e8], R28 ;  /* 0x0021e81c01007387 */ /* 0x0101e80000100a00 */
[----:B0-----:R-:W4:Y:S01]  /*76d40*/  LDL.LU.64 R28, [R1+0xe48] ;  /* 0x000e4800011c7983 */ /* 0x001f220000300a00 */
[----:B------:R-:W-:-:S02]  /*76d50*/  LOP3.LUT P6, RZ, R2, 0x10000000, RZ, 0xc0, !PT ;  /* 0x1000000002ff7812 */ /* 0x000fc400078cc0ff */
        /* <DEDUP_REMOVED lines=15> */
[----:B------:R-:W-:Y:S01]  /*76e50*/  LOP3.LUT R6, R6, 0xfffffffd, RZ, 0xc0, !PT ;  /* 0xfffffffd06067812 */ /* 0x000fe200078ec0ff */
[----:B----4-:R0:W-:Y:S04]  /*76e60*/  STL.64 [R1+0x21f8], R28 ;  /* 0x0021f81c01007387 */ /* 0x0101e80000100a00 */
[----:B0-----:R-:W4:Y:S06]  /*76e70*/  LDL.LU.64 R28, [R1+0xe58] ;  /* 0x000e5800011c7983 */ /* 0x001f2c0000300a00 */
[----:B------:R-:W-:-:S02]  /*76e80*/  @P6 LOP3.LUT R6, R6, 0x2, RZ, 0xfc, !PT ;  /* 0x0000000206066812 */ /* 0x000fc400078efcff */
[----:B------:R-:W-:Y:S01]  /*76e90*/  LOP3.LUT P6, RZ, R0, 0x4, RZ, 0xc0, !PT ;  /* 0x0000000400ff7812 */ /* 0x000fe200078cc0ff */
[----:B------:R-:W4:Y:S01]  /*76ea0*/  LDL.LU.64 R22, [R1+0xe38] ;  /* 0x000e380001167983 */ /* 0x000f220000300a00 */
[----:B------:R-:W-:Y:S02]  /*76eb0*/  LOP3.LUT R6, R6, 0xfffffffb, RZ, 0xc0, !PT ;  /* 0xfffffffb06067812 */ /* 0x000fe400078ec0ff */
[C---:B------:R-:W-:Y:S01]  /*76ec0*/  LOP3.LUT P1, RZ, R0.reuse, 0x40, RZ, 0xc0, !PT ;  /* 0x0000004000ff7812 */ /* 0x040fe2000782c0ff */
[----:B------:R-:W4:Y:S01]  /*76ed0*/  LDL.LU.64 R20, [R1+0xe30] ;  /* 0x000e300001147983 */ /* 0x000f220000300a00 */
[----:B------:R-:W-:Y:S02]  /*76ee0*/  LOP3.LUT P0, RZ, R0, 0x20, RZ, 0xc0, !PT ;  /* 0x0000002000ff7812 */ /* 0x000fe4000780c0ff */
[----:B------:R-:W-:Y:S01]  /*76ef0*/  PRMT R19, R7, 0x7771, RZ ;  /* 0x0000777107137816 */ /* 0x000fe200000000ff */
[----:B------:R-:W4:Y:S04]  /*76f00*/  LDL.LU R13, [R1+0x1fc] ;  /* 0x0001fc00010d7983 */ /* 0x000f280000300800 */
[----:B------:R-:W-:Y:S01]  /*76f10*/  @P6 LOP3.LUT R6, R6, 0x4, RZ, 0xfc, !PT ;  /* 0x0000000406066812 */ /* 0x000fe200078efcff */
[----:B------:R-:W4:Y:S01]  /*76f20*/  LDL.LU.64 R26, [R1+0xe18] ;  /* 0x000e1800011a7983 */ /* 0x000f220000300a00 */
[----:B------:R-:W-:-:S02]  /*76f30*/  LOP3.LUT P6, RZ, R0, 0x8, RZ, 0xc0, !PT ;  /* 0x0000000800ff7812 */ /* 0x000fc400078cc0ff */
[----:B------:R-:W-:Y:S01]  /*76f40*/  LOP3.LUT R6, R6, 0xfffffff7, RZ, 0xc0, !PT ;  /* 0xfffffff706067812 */ /* 0x000fe200078ec0ff */
[----:B------:R0:W-:Y:S04]  /*76f50*/  @P1 STG.E.U8 desc[UR32][R16.64], R19 ;  /* 0x0000001310001986 */ /* 0x0001e8000c101120 */
[----:B------:R-:W4:Y:S06]  /*76f60*/  LDL.LU.64 R24, [R1+0xe10] ;  /* 0x000e100001187983 */ /* 0x000f2c0000300a00 */
[----:B------:R-:W-:-:S02]  /*76f70*/  @P6 LOP3.LUT R6, R6, 0x8, RZ, 0xfc, !PT ;  /* 0x0000000806066812 */ /* 0x000fc400078efcff */
[----:B------:R-:W-:Y:S01]  /*76f80*/  LOP3.LUT P6, RZ, R0, 0x10, RZ, 0xc0, !PT ;  /* 0x0000001000ff7812 */ /* 0x000fe200078cc0ff */
[----:B0-----:R-:W4:Y:S01]  /*76f90*/  LDL.LU.64 R16, [R1+0xe08] ;  /* 0x000e080001107983 */ /* 0x001f220000300a00 */
[----:B------:R-:W-:-:S05]  /*76fa0*/  PRMT R19, R7, 0x7772, RZ ;  /* 0x0000777207137816 */ /* 0x000fca00000000ff */
[----:B------:R0:W-:Y:S02]  /*76fb0*/  @P0 STG.E.U8 desc[UR32][R14.64], R19 ;  /* 0x000000130e000986 */ /* 0x0001e4000c101120 */
[----:B0-----:R-:W-:Y:S02]  /*76fc0*/  PRMT R19, R7, 0x7773, RZ ;  /* 0x0000777307137816 */ /* 0x001fe400000000ff */
[----:B------:R-:W4:Y:S04]  /*76fd0*/  LDL.LU.64 R14, [R1+0xe00] ;  /* 0x000e0000010e7983 */ /* 0x000f280000300a00 */
[----:B------:R0:W-:Y:S01]  /*76fe0*/  @P6 STG.E.U8 desc[UR32][R10.64], R19 ;  /* 0x000000130a006986 */ /* 0x0001e2000c101120 */
[----:B------:R-:W-:-:S03]  /*76ff0*/  LOP3.LUT P6, RZ, R6, 0x8, RZ, 0xc0, !PT ;  /* 0x0000000806ff7812 */ /* 0x000fc600078cc0ff */
[----:B------:R-:W4:Y:S01]  /*77000*/  LDL.LU R7, [R1+0x1ec] ;  /* 0x0001ec0001077983 */ /* 0x000f220000300800 */
[----:B0-----:R-:W-:-:S03]  /*77010*/  PRMT R19, R3, 0x7770, RZ ;  /* 0x0000777003137816 */ /* 0x001fc600000000ff */
[----:B------:R-:W4:Y:S06]  /*77020*/  LDL.LU.64 R10, [R1+0xdf8] ;  /* 0x000df800010a7983 */ /* 0x000f2c0000300a00 */
[----:B--2---:R0:W-:Y:S01]  /*77030*/  @P6 STG.E.U8 desc[UR32][R8.64], R19 ;  /* 0x0000001308006986 */ /* 0x0041e2000c101120 */
[C---:B------:R-:W-:Y:S02]  /*77040*/  LOP3.LUT P6, RZ, R6.reuse, 0x4, RZ, 0xc0, !PT ;  /* 0x0000000406ff7812 */ /* 0x040fe400078cc0ff */
[----:B0-----:R-:W-:Y:S01]  /*77050*/  PRMT R19, R3, 0x7771, RZ ;  /* 0x0000777103137816 */ /* 0x001fe200000000ff */
[----:B------:R-:W2:Y:S10]  /*77060*/  LDL.LU.64 R8, [R1+0xdf0] ;  /* 0x000df00001087983 */ /* 0x000eb40000300a00 */
[----:B---3--:R0:W-:Y:S01]  /*77070*/  @P6 STG.E.U8 desc[UR32][R4.64], R19 ;  /* 0x0000001304006986 */ /* 0x0081e2000c101120 */
[----:B------:R-:W-:-:S02]  /*77080*/  LOP3.LUT P6, RZ, R6, 0x2, RZ, 0xc0, !PT ;  /* 0x0000000206ff7812 */ /* 0x000fc400078cc0ff */
[----:B0-----:R-:W-:Y:S01]  /*77090*/  PRMT R19, R3, 0x7772, RZ ;  /* 0x0000777203137816 */ /* 0x001fe200000000ff */
[----:B------:R-:W3:Y:S10]  /*770a0*/  LDL.LU.64 R4, [R1+0xde8] ;  /* 0x000de80001047983 */ /* 0x000ef40000300a00 */
[----:B----4-:R0:W-:Y:S04]  /*770b0*/  @P6 STG.E.U8 desc[UR32][R28.64], R19 ;  /* 0x000000131c006986 */ /* 0x0101e8000c101120 */
[----:B0-----:R-:W4:Y:S01]  /*770c0*/  LDL.LU.64 R28, [R1+0x21f8] ;  /* 0x0021f800011c7983 */ /* 0x001f220000300a00 */
[----:B------:R-:W-:-:S02]  /*770d0*/  LOP3.LUT P6, RZ, R6, 0x1, RZ, 0xc0, !PT ;  /* 0x0000000106ff7812 */ /* 0x000fc400078cc0ff */
[----:B------:R-:W-:Y:S01]  /*770e0*/  PRMT R19, R3, 0x7773, RZ ;  /* 0x0000777303137816 */ /* 0x000fe200000000ff */
[----:B------:R-:W3:Y:S04]  /*770f0*/  LDL.LU R6, [R1+0x21f4] ;  /* 0x0021f40001067983 */ /* 0x000ee80000300800 */
[----:B------:R-:W3:Y:S06]  /*77100*/  LDL.LU R3, [R1+0x21f0] ;  /* 0x0021f00001037983 */ /* 0x000eec0000300800 */
[----:B----4-:R0:W-:Y:S04]  /*77110*/  @P6 STG.E.U8 desc[UR32][R28.64], R19 ;  /* 0x000000131c006986 */ /* 0x0101e8000c101120 */
[----:B0-----:R-:W4:Y:S01]  /*77120*/  LDL.LU.64 R28, [R1+0x21e8] ;  /* 0x0021e800011c7983 */ /* 0x001f220000300a00 */
[----:B------:R-:W-:-:S02]  /*77130*/  LOP3.LUT P6, RZ, R18, 0x80000000, RZ, 0xc0, !PT ;  /* 0x8000000012ff7812 */ /* 0x000fc400078cc0ff */
[----:B------:R-:W-:Y:S02]  /*77140*/  PRMT R19, R12, 0x7770, RZ ;  /* 0x000077700c137816 */ /* 0x000fe400000000ff */
[C---:B------:R-:W-:Y:S02]  /*77150*/  LOP3.LUT P5, RZ, R2.reuse, 0x8000000, RZ, 0xc0, !PT ;  /* 0x0800000002ff7812 */ /* 0x040fe400078ac0ff */
[C---:B------:R-:W-:Y:S02]  /*77160*/  LOP3.LUT P4, RZ, R2.reuse, 0x4000000, RZ, 0xc0, !PT ;  /* 0x0400000002ff7812 */ /* 0x040fe4000788c0ff */
[C---:B------:R-:W-:Y:S02]  /*77170*/  LOP3.LUT P3, RZ, R2.reuse, 0x2000000, RZ, 0xc0, !PT ;  /* 0x0200000002ff7812 */ /* 0x040fe4000786c0ff */
[C---:B------:R-:W-:Y:S02]  /*77180*/  LOP3.LUT P2, RZ, R2.reuse, 0x1000000, RZ, 0xc0, !PT ;  /* 0x0100000002ff7812 */ /* 0x040fe4000784c0ff */
[----:B------:R-:W-:Y:S01]  /*77190*/  LOP3.LUT P1, RZ, R2, 0x800000, RZ, 0xc0, !PT ;  /* 0x0080000002ff7812 */ /* 0x000fe2000782c0ff */
[----:B----4-:R0:W-:Y:S01]  /*771a0*/  @P6 STG.E.U8 desc[UR32][R28.64], R19 ;  /* 0x000000131c006986 */ /* 0x0101e2000c101120 */
[----:B------:R-:W-:-:S02]  /*771b0*/  LOP3.LUT P6, RZ, R18, 0x40000000, RZ, 0xc0, !PT ;  /* 0x4000000012ff7812 */ /* 0x000fc400078cc0ff */
[----:B0-----:R-:W-:-:S11]  /*771c0*/  PRMT R19, R12, 0x7771, RZ ;  /* 0x000077710c137816 */ /* 0x001fd600000000ff */
[----:B------:R0:W-:Y:S01]  /*771d0*/  @P6 STG.E.U8 desc[UR32][R22.64], R19 ;  /* 0x0000001316006986 */ /* 0x0001e2000c101120 */
[----:B------:R-:W-:Y:S02]  /*771e0*/  LOP3.LUT P6, RZ, R18, 0x20000000, RZ, 0xc0, !PT ;  /* 0x2000000012ff7812 */ /* 0x000fe400078cc0ff */
[----:B0-----:R-:W-:-:S11]  /*771f0*/  PRMT R19, R12, 0x7772, RZ ;  /* 0x000077720c137816 */ /* 0x001fd600000000ff */
[----:B------:R0:W-:Y:S01]  /*77200*/  @P6 STG.E.U8 desc[UR32][R20.64], R19 ;  /* 0x0000001314006986 */ /* 0x0001e2000c101120 */
[----:B------:R-:W-:Y:S02]  /*77210*/  LOP3.LUT P6, RZ, R18, 0x10000000, RZ, 0xc0, !PT ;  /* 0x1000000012ff7812 */ /* 0x000fe400078cc0ff */
[----:B0-----:R-:W-:-:S11]  /*77220*/  PRMT R19, R12, 0x7773, RZ ;  /* 0x000077730c137816 */ /* 0x001fd600000000ff */
[----:B------:R0:W-:Y:S02]  /*77230*/  @P6 STG.E.U8 desc[UR32][R26.64], R19 ;  /* 0x000000131a006986 */ /* 0x0001e4000c101120 */
[----:B0-----:R-:W-:-:S05]  /*77240*/  PRMT R19, R13, 0x7770, RZ ;  /* 0x000077700d137816 */ /* 0x001fca00000000ff */
[----:B------:R0:W-:Y:S02]  /*77250*/  @P5 STG.E.U8 desc[UR32][R24.64], R19 ;  /* 0x0000001318005986 */ /* 0x0001e4000c101120 */
[----:B0-----:R-:W-:-:S05]  /*77260*/  PRMT R19, R13, 0x7771, RZ ;  /* 0x000077710d137816 */ /* 0x001fca00000000ff */
[----:B------:R0:W-:Y:S02]  /*77270*/  @P4 STG.E.U8 desc[UR32][R16.64], R19 ;  /* 0x0000001310004986 */ /* 0x0001e4000c101120 */
[----:B0-----:R-:W-:-:S05]  /*77280*/  PRMT R19, R13, 0x7772, RZ ;  /* 0x000077720d137816 */ /* 0x001fca00000000ff */
[----:B------:R0:W-:Y:S02]  /*77290*/  @P3 STG.E.U8 desc[UR32][R14.64], R19 ;  /* 0x000000130e003986 */ /* 0x0001e4000c101120 */
[----:B0-----:R-:W-:-:S05]  /*772a0*/  PRMT R19, R13, 0x7773, RZ ;  /* 0x000077730d137816 */ /* 0x001fca00000000ff */
[----:B------:R0:W-:Y:S02]  /*772b0*/  @P2 STG.E.U8 desc[UR32][R10.64], R19 ;  /* 0x000000130a002986 */ /* 0x0001e4000c101120 */
[----:B0-----:R-:W-:Y:S02]  /*772c0*/  PRMT R19, R7, 0x7770, RZ ;  /* 0x0000777007137816 */ /* 0x001fe400000000ff */
[----:B------:R-:W4:Y:S04]  /*772d0*/  LDL.LU.64 R10, [R1+0xdd8] ;  /* 0x000dd800010a7983 */ /* 0x000f280000300a00 */
[----:B--2---:R0:W-:Y:S04]  /*772e0*/  @P1 STG.E.U8 desc[UR32][R8.64], R19 ;  /* 0x0000001308001986 */ /* 0x0041e8000c101120 */
[----:B0-----:R-:W2:Y:S01]  /*772f0*/  LDL.LU.64 R8, [R1+0xdc8] ;  /* 0x000dc80001087983 */ /* 0x001ea20000300a00 */
[----:B------:R-:W-:-:S02]  /*77300*/  LOP3.LUT P0, RZ, R2, 0x400000, RZ, 0xc0, !PT ;  /* 0x0040000002ff7812 */ /* 0x000fc4000780c0ff */
[C---:B------:R-:W-:Y:S01]  /*77310*/  LOP3.LUT P3, RZ, R2.reuse, 0x200000, RZ, 0xc0, !PT ;  /* 0x0020000002ff7812 */ /* 0x040fe2000786c0ff */
[----:B------:R-:W2:Y:S01]  /*77320*/  LDL.LU.64 R16, [R1+0xdc0] ;  /* 0x000dc00001107983 */ /* 0x000ea20000300a00 */
[C---:B------:R-:W-:Y:S02]  /*77330*/  PRMT R19, R7.reuse, 0x7771, RZ ;  /* 0x0000777107137816 */ /* 0x040fe400000000ff */
[----:B------:R-:W-:Y:S01]  /*77340*/  LOP3.LUT P2, RZ, R2, 0x100000, RZ, 0xc0, !PT ;  /* 0x0010000002ff7812 */ /* 0x000fe2000784c0ff */
[----:B------:R-:W2:Y:S04]  /*77350*/  LDL.LU.64 R14, [R1+0xdb8] ;  /* 0x000db800010e7983 */ /* 0x000ea80000300a00 */
[----:B------:R-:W2:Y:S04]  /*77360*/  LDL.LU.64 R12, [R1+0xdb0] ;  /* 0x000db000010c7983 */ /* 0x000ea80000300a00 */
[----:B---3--:R0:W-:Y:S02]  /*77370*/  @P0 STG.E.U8 desc[UR32][R4.64], R19 ;  /* 0x0000001304000986 */ /* 0x0081e4000c101120 */
[----:B0-----:R-:W-:-:S02]  /*77380*/  PRMT R19, R7, 0x7772, RZ ;  /* 0x0000777207137816 */ /* 0x001fc400000000ff */
[----:B------:R-:W3:Y:S04]  /*77390*/  LDL.LU R5, [R1+0x1d0] ;  /* 0x0001d00001057983 */ /* 0x000ee80000300800 */
[----:B----4-:R0:W-:Y:S02]  /*773a0*/  @P3 STG.E.U8 desc[UR32][R10.64], R19 ;  /* 0x000000130a003986 */ /* 0x0101e4000c101120 */
[----:B0-----:R-:W-:Y:S02]  /*773b0*/  PRMT R19, R7, 0x7773, RZ ;  /* 0x0000777307137816 */ /* 0x001fe400000000ff */
[----:B------:R-:W4:Y:S04]  /*773c0*/  LDL.LU.64 R10, [R1+0xd98] ;  /* 0x000d9800010a7983 */ /* 0x000f280000300a00 */
[----:B------:R-:W4:Y:S04]  /*773d0*/  LDL.LU R4, [R1+0x30] ;  /* 0x0000300001047983 */ /* 0x000f280000300800 */
[----:B--2---:R0:W-:Y:S04]  /*773e0*/  @P2 STG.E.U8 desc[UR32][R8.64], R19 ;  /* 0x0000001308002986 */ /* 0x0041e8000c101120 */
[----:B0-----:R-:W2:Y:S04]  /*773f0*/  LDL.LU.64 R8, [R1+0xd90] ;  /* 0x000d900001087983 */ /* 0x001ea80000300a00 */
[----:B------:R-:W3:Y:S04]  /*77400*/  LDL.LU R27, [R1+0x1d4] ;  /* 0x0001d400011b7983 */ /* 0x000ee80000300800 */
[----:B---3--:R0:W-:Y:S04]  /*77410*/  STL [R1+0x21d0], R27 ;  /* 0x0021d01b01007387 */ /* 0x0081e80000100800 */
[----:B0-----:R-:W3:Y:S04]  /*77420*/  LDL.LU.64 R26, [R1+0xd50] ;  /* 0x000d5000011a7983 */ /* 0x001ee80000300a00 */
[----:B---3--:R0:W-:Y:S04]  /*77430*/  STL.64 [R1+0x21d8], R26 ;  /* 0x0021d81a01007387 */ /* 0x0081e80000100a00 */
[----:B0-----:R-:W3:Y:S01]  /*77440*/  LDL.LU.64 R26, [R1+0xd70] ;  /* 0x000d7000011a7983 */ /* 0x001ee20000300a00 */
        /* <DEDUP_REMOVED lines=17> */
[----:B---3--:R0:W-:Y:S04]  /*77560*/  STL.64 [R1+0x21e0], R26 ;  /* 0x0021e01a01007387 */ /* 0x0081e80000100a00 */
[----:B0-----:R-:W3:Y:S06]  /*77570*/  LDL.LU.64 R26, [R1+0xd88] ;  /* 0x000d8800011a7983 */ /* 0x001eec0000300a00 */
[----:B------:R-:W-:-:S02]  /*77580*/  @P6 LOP3.LUT R18, R18, 0x2000000, RZ, 0xfc, !PT ;  /* 0x0200000012126812 */ /* 0x000fc400078efcff */
[----:B------:R-:W-:Y:S01]  /*77590*/  LOP3.LUT P6, RZ, R2, 0x8000, RZ, 0xc0, !PT ;  /* 0x0000800002ff7812 */ /* 0x000fe200078cc0ff */
[----:B------:R-:W3:Y:S01]  /*775a0*/  LDL.LU.64 R28, [R1+0xd48] ;  /* 0x000d4800011c7983 */ /* 0x000ee20000300a00 */
[----:B------:R-:W-:Y:S02]  /*775b0*/  LOP3.LUT R18, R18, 0xfbffffff, RZ, 0xc0, !PT ;  /* 0xfbffffff12127812 */ /* 0x000fe400078ec0ff */
[C---:B------:R-:W-:Y:S01]  /*775c0*/  LOP3.LUT P1, RZ, R2.reuse, 0x80000, RZ, 0xc0, !PT ;  /* 0x0008000002ff7812 */ /* 0x040fe2000782c0ff */
[----:B------:R-:W3:Y:S01]  /*775d0*/  LDL.LU.64 R22, [R1+0xd40] ;  /* 0x000d400001167983 */ /* 0x000ee20000300a00 */
[----:B------:R-:W-:Y:S02]  /*775e0*/  LOP3.LUT P0, RZ, R2, 0x40000, RZ, 0xc0, !PT ;  /* 0x0004000002ff7812 */ /* 0x000fe4000780c0ff */
[----:B------:R-:W-:Y:S01]  /*775f0*/  PRMT R19, R5, 0x7770, RZ ;  /* 0x0000777005137816 */ /* 0x000fe200000000ff */
[----:B------:R-:W3:Y:S04]  /*77600*/  LDL.LU R7, [R1+0x34] ;  /* 0x0000340001077983 */ /* 0x000ee80000300800 */
[----:B------:R-:W-:Y:S01]  /*77610*/  @P6 LOP3.LUT R18, R18, 0x4000000, RZ, 0xfc, !PT ;  /* 0x0400000012126812 */ /* 0x000fe200078efcff */
[----:B------:R-:W3:Y:S01]  /*77620*/  LDL.LU.64 R20, [R1+0xd30] ;  /* 0x000d300001147983 */ /* 0x000ee20000300a00 */
[----:B------:R-:W-:-:S02]  /*77630*/  LOP3.LUT P6, RZ, R2, 0x10000, RZ, 0xc0, !PT ;  /* 0x0001000002ff7812 */ /* 0x000fc400078cc0ff */
[----:B------:R-:W-:Y:S01]  /*77640*/  LOP3.LUT R18, R18, 0xf7ffffff, RZ, 0xc0, !PT ;  /* 0xf7ffffff12127812 */ /* 0x000fe200078ec0ff */
[----:B------:R0:W-:Y:S04]  /*77650*/  @P1 STG.E.U8 desc[UR32][R16.64], R19 ;  /* 0x0000001310001986 */ /* 0x0001e8000c101120 */
[----:B------:R-:W3:Y:S06]  /*77660*/  LDL.LU.64 R24, [R1+0xd10] ;  /* 0x000d100001187983 */ /* 0x000eec0000300a00 */
[----:B------:R-:W-:-:S02]  /*77670*/  @P6 LOP3.LUT R18, R18, 0x8000000, RZ, 0xfc, !PT ;  /* 0x0800000012126812 */ /* 0x000fc400078efcff */
[----:B------:R-:W-:Y:S01]  /*77680*/  LOP3.LUT P6, RZ, R2, 0x20000, RZ, 0xc0, !PT ;  /* 0x0002000002ff7812 */ /* 0x000fe200078cc0ff */
[----:B0-----:R-:W3:Y:S01]  /*77690*/  LDL.LU.64 R16, [R1+0xd08] ;  /* 0x000d080001107983 */ /* 0x001ee20000300a00 */
[----:B------:R-:W-:-:S05]  /*776a0*/  PRMT R19, R5, 0x7771, RZ ;  /* 0x0000777105137816 */ /* 0x000fca00000000ff */
[----:B------:R0:W-:Y:S02]  /*776b0*/  @P0 STG.E.U8 desc[UR32][R14.64], R19 ;  /* 0x000000130e000986 */ /* 0x0001e4000c101120 */
[C---:B0-----:R-:W-:Y:S02]  /*776c0*/  PRMT R19, R5.reuse, 0x7772, RZ ;  /* 0x0000777205137816 */ /* 0x041fe400000000ff */
[----:B------:R-:W3:Y:S04]  /*776d0*/  LDL.LU.64 R14, [R1+0xd00] ;  /* 0x000d0000010e7983 */ /* 0x000ee80000300a00 */
[----:B------:R0:W-:Y:S01]  /*776e0*/  @P6 STG.E.U8 desc[UR32][R12.64], R19 ;  /* 0x000000130c006986 */ /* 0x0001e2000c101120 */
[C---:B------:R-:W-:Y:S02]  /*776f0*/  LOP3.LUT P6, RZ, R18.reuse, 0x8000000, RZ, 0xc0, !PT ;  /* 0x0800000012ff7812 */ /* 0x040fe400078cc0ff */
[----:B0-----:R-:W-:Y:S01]  /*77700*/  PRMT R19, R5, 0x7773, RZ ;  /* 0x0000777305137816 */ /* 0x001fe200000000ff */
[----:B------:R-:W3:Y:S10]  /*77710*/  LDL.LU.64 R12, [R1+0xcf0] ;  /* 0x000cf000010c7983 */ /* 0x000ef40000300a00 */
[----:B----4-:R0:W-:Y:S01]  /*77720*/  @P6 STG.E.U8 desc[UR32][R10.64], R19 ;  /* 0x000000130a006986 */ /* 0x0101e2000c101120 */
[----:B------:R-:W-:-:S02]  /*77730*/  LOP3.LUT P6, RZ, R18, 0x4000000, RZ, 0xc0, !PT ;  /* 0x0400000012ff7812 */ /* 0x000fc400078cc0ff */
[----:B0-----:R-:W-:Y:S01]  /*77740*/  PRMT R19, R4, 0x7770, RZ ;  /* 0x0000777004137816 */ /* 0x001fe200000000ff */
[----:B------:R-:W4:Y:S10]  /*77750*/  LDL.LU.64 R10, [R1+0xcd0] ;  /* 0x000cd000010a7983 */ /* 0x000f340000300a00 */
[----:B--2---:R0:W-:Y:S01]  /*77760*/  @P6 STG.E.U8 desc[UR32][R8.64], R19 ;  /* 0x0000001308006986 */ /* 0x0041e2000c101120 */
[----:B------:R-:W-:-:S03]  /*77770*/  LOP3.LUT P6, RZ, R18, 0x2000000, RZ, 0xc0, !PT ;  /* 0x0200000012ff7812 */ /* 0x000fc600078cc0ff */
[----:B------:R-:W2:Y:S01]  /*77780*/  LDL.LU R5, [R1+0x1d8] ;  /* 0x0001d80001057983 */ /* 0x000ea20000300800 */
[----:B0-----:R-:W-:-:S03]  /*77790*/  PRMT R19, R4, 0x7771, RZ ;  /* 0x0000777104137816 */ /* 0x001fc600000000ff */
[----:B------:R-:W2:Y:S06]  /*777a0*/  LDL.LU.64 R8, [R1+0xcc8] ;  /* 0x000cc80001087983 */ /* 0x000eac0000300a00 */
[----:B---3--:R0:W-:Y:S04]  /*777b0*/  @P6 STG.E.U8 desc[UR32][R26.64], R19 ;  /* 0x000000131a006986 */ /* 0x0081e8000c101120 */
[----:B0-----:R-:W3:Y:S01]  /*777c0*/  LDL.LU.64 R26, [R1+0x21e0] ;  /* 0x0021e000011a7983 */ /* 0x001ee20000300a00 */
[----:B------:R-:W-:-:S02]  /*777d0*/  LOP3.LUT P6, RZ, R18, 0x1000000, RZ, 0xc0, !PT ;  /* 0x0100000012ff7812 */ /* 0x000fc400078cc0ff */
[----:B------:R-:W-:-:S11]  /*777e0*/  PRMT R19, R4, 0x7772, RZ ;  /* 0x0000777204137816 */ /* 0x000fd600000000ff */
[----:B---3--:R0:W-:Y:S04]  /*777f0*/  @P6 STG.E.U8 desc[UR32][R26.64], R19 ;  /* 0x000000131a006986 */ /* 0x0081e8000c101120 */
[----:B0-----:R-:W3:Y:S01]  /*77800*/  LDL.LU.64 R26, [R1+0x21d8] ;  /* 0x0021d800011a7983 */ /* 0x001ee20000300a00 */
[----:B------:R-:W-:Y:S02]  /*77810*/  LOP3.LUT P6, RZ, R18, 0x800000, RZ, 0xc0, !PT ;  /* 0x0080000012ff7812 */ /* 0x000fe400078cc0ff */
[----:B------:R-:W-:Y:S02]  /*77820*/  PRMT R19, R4, 0x7773, RZ ;  /* 0x0000777304137816 */ /* 0x000fe400000000ff */
[----:B------:R-:W2:Y:S09]  /*77830*/  LDL.LU R4, [R1+0x21d4] ;  /* 0x0021d40001047983 */ /* 0x000eb20000300800 */
[----:B---3--:R0:W-:Y:S04]  /*77840*/  @P6 STG.E.U8 desc[UR32][R26.64], R19 ;  /* 0x000000131a006986 */ /* 0x0081e8000c101120 */
[----:B0-----:R-:W3:Y:S01]  /*77850*/  LDL.LU R27, [R1+0x21d0] ;  /* 0x0021d000011b7983 */ /* 0x001ee20000300800 */
[----:B------:R-:W-:-:S02]  /*77860*/  LOP3.LUT P6, RZ, R18, 0x400000, RZ, 0xc0, !PT ;  /* 0x0040000012ff7812 */ /* 0x000fc400078cc0ff */
[C---:B------:R-:W-:Y:S02]  /*77870*/  LOP3.LUT P5, RZ, R2.reuse, 0x100, RZ, 0xc0, !PT ;  /* 0x0000010002ff7812 */ /* 0x040fe400078ac0ff */
[C---:B------:R-:W-:Y:S02]  /*77880*/  LOP3.LUT P4, RZ, R2.reuse, 0x80, RZ, 0xc0, !PT ;  /* 0x0000008002ff7812 */ /* 0x040fe4000788c0ff */
[C---:B------:R-:W-:Y:S02]  /*77890*/  LOP3.LUT P3, RZ, R2.reuse, 0x40, RZ, 0xc0, !PT ;  /* 0x0000004002ff7812 */ /* 0x040fe4000786c0ff */
[C---:B------:R-:W-:Y:S02]  /*778a0*/  LOP3.LUT P2, RZ, R2.reuse, 0x20, RZ, 0xc0, !PT ;  /* 0x0000002002ff7812 */ /* 0x040fe4000784c0ff */
[C---:B------:R-:W-:Y:S02]  /*778b0*/  LOP3.LUT P1, RZ, R2.reuse, 0x10, RZ, 0xc0, !PT ;  /* 0x0000001002ff7812 */ /* 0x040fe4000782c0ff */
[----:B------:R-:W-:-:S02]  /*778c0*/  LOP3.LUT P0, RZ, R2, 0x8, RZ, 0xc0, !PT ;  /* 0x0000000802ff7812 */ /* 0x000fc4000780c0ff */
[----:B---3--:R-:W-:-:S05]  /*778d0*/  PRMT R19, R27, 0x7770, RZ ;  /* 0x000077701b137816 */ /* 0x008fca00000000ff */
        /* <DEDUP_REMOVED lines=16> */
[----:B----4-:R2:W-:Y:S02]  /*779e0*/  @P1 STG.E.U8 desc[UR32][R10.64], R19 ;  /* 0x000000130a001986 */ /* 0x0105e4000c101120 */
[----:B--2---:R-:W-:Y:S02]  /*779f0*/  PRMT R19, R5, 0x7770, RZ ;  /* 0x0000777005137816 */ /* 0x004fe400000000ff */
[----:B------:R-:W2:Y:S04]  /*77a00*/  LDL.LU.64 R10, [R1+0xcc0] ;  /* 0x000cc000010a7983 */ /* 0x000ea80000300a00 */
[----:B------:R0:W-:Y:S04]  /*77a10*/  @P0 STG.E.U8 desc[UR32][R8.64], R19 ;  /* 0x0000001308000986 */ /* 0x0001e8000c101120 */
[----:B0-----:R-:W3:Y:S01]  /*77a20*/  LDL.LU.64 R8, [R1+0xcb0] ;  /* 0x000cb00001087983 */ /* 0x001ee20000300a00 */
[----:B------:R-:W-:-:S02]  /*77a30*/  LOP3.LUT P3, RZ, R2, 0x4, RZ, 0xc0, !PT ;  /* 0x0000000402ff7812 */ /* 0x000fc4000786c0ff */
[----:B------:R-:W-:Y:S01]  /*77a40*/  LOP3.LUT P2, RZ, R2, 0x2, RZ, 0xc0, !PT ;  /* 0x0000000202ff7812 */ /* 0x000fe2000784c0ff */
[----:B------:R-:W4:Y:S01]  /*77a50*/  LDL.LU.64 R16, [R1+0xc90] ;  /* 0x000c900001107983 */ /* 0x000f220000300a00 */
[----:B------:R-:W-:-:S03]  /*77a60*/  PRMT R19, R5, 0x7771, RZ ;  /* 0x0000777105137816 */ /* 0x000fc600000000ff */
[----:B------:R-:W4:Y:S04]  /*77a70*/  LDL.LU.64 R14, [R1+0xc88] ;  /* 0x000c8800010e7983 */ /* 0x000f280000300a00 */
[----:B------:R-:W4:Y:S04]  /*77a80*/  LDL.LU.64 R12, [R1+0xc80] ;  /* 0x000c8000010c7983 */ /* 0x000f280000300a00 */
[----:B------:R-:W4:Y:S04]  /*77a90*/  LDL.LU R28, [R1+0x38] ;  /* 0x00003800011c7983 */ /* 0x000f280000300800 */
[----:B--2---:R0:W-:Y:S02]  /*77aa0*/  @P3 STG.E.U8 desc[UR32][R10.64], R19 ;  /* 0x000000130a003986 */ /* 0x0041e4000c101120 */
[----:B0-----:R-:W-:-:S02]  /*77ab0*/  PRMT R19, R5, 0x7772, RZ ;  /* 0x0000777205137816 */ /* 0x001fc400000000ff */
[----:B------:R-:W2:Y:S04]  /*77ac0*/  LDL.LU.64 R10, [R1+0xc70] ;  /* 0x000c7000010a7983 */ /* 0x000ea80000300a00 */
[----:B------:R-:W2:Y:S04]  /*77ad0*/  LDL.LU R29, [R1+0x1dc] ;  /* 0x0001dc00011d7983 */ /* 0x000ea80000300800 */
[----:B---3--:R0:W-:Y:S04]  /*77ae0*/  @P2 STG.E.U8 desc[UR32][R8.64], R19 ;  /* 0x0000001308002986 */ /* 0x0081e8000c101120 */
[----:B0-----:R-:W3:Y:S04]  /*77af0*/  LDL.LU.64 R8, [R1+0xc50] ;  /* 0x000c500001087983 */ /* 0x001ee80000300a00 */
[----:B------:R-:W4:Y:S04]  /*77b00*/  LDL.LU.64 R22, [R1+0xc10] ;  /* 0x000c100001167983 */ /* 0x000f280000300a00 */
[----:B----4-:R0:W-:Y:S04]  /*77b10*/  STL.64 [R1+0x21b8], R22 ;  /* 0x0021b81601007387 */ /* 0x0101e80000100a00 */
[----:B0-----:R-:W4:Y:S04]  /*77b20*/  LDL.LU.64 R22, [R1+0xc30] ;  /* 0x000c300001167983 */ /* 0x001f280000300a00 */
        /* <DEDUP_REMOVED lines=22> */
[C---:B------:R-:W-:Y:S01]  /*77c90*/  LOP3.LUT P6, RZ, R3.reuse, 0x10000000, RZ, 0xc0, !PT ;  /* 0x1000000003ff7812 */ /* 0x040fe200078cc0ff */
[----:B------:R-:W4:Y:S01]  /*77ca0*/  LDL.LU R7, [R1+0x3c] ;  /* 0x00003c0001077983 */ /* 0x000f220000300800 */
[----:B------:R-:W-:Y:S02]  /*77cb0*/  LOP3.LUT R18, R18, 0xfffbffff, RZ, 0xc0, !PT ;  /* 0xfffbffff12127812 */ /* 0x000fe400078ec0ff */
[----:B------:R-:W-:Y:S01]  /*77cc0*/  LOP3.LUT P1, RZ, R2, 0x1, RZ, 0xc0, !PT ;  /* 0x0000000102ff7812 */ /* 0x000fe2000782c0ff */
[----:B------:R-:W4:Y:S01]  /*77cd0*/  LDL.LU.64 R20, [R1+0xc08] ;  /* 0x000c080001147983 */ /* 0x000f220000300a00 */
[----:B------:R-:W-:Y:S02]  /*77ce0*/  LOP3.LUT P0, RZ, R3, 0x80000000, RZ, 0xc0, !PT ;  /* 0x8000000003ff7812 */ /* 0x000fe4000780c0ff */
[----:B------:R-:W-:Y:S01]  /*77cf0*/  PRMT R19, R5, 0x7773, RZ ;  /* 0x0000777305137816 */ /* 0x000fe200000000ff */
[----:B------:R-:W4:Y:S04]  /*77d00*/  LDL.LU.64 R26, [R1+0xc00] ;  /* 0x000c0000011a7983 */ /* 0x000f280000300a00 */
[----:B------:R-:W-:Y:S01]  /*77d10*/  @P6 LOP3.LUT R18, R18, 0x40000, RZ, 0xfc, !PT ;  /* 0x0004000012126812 */ /* 0x000fe200078efcff */
[----:B------:R-:W4:Y:S01]  /*77d20*/  LDL.LU R5, [R1+0x20] ;  /* 0x0000200001057983 */ /* 0x000f220000300800 */
        /* <DEDUP_REMOVED lines=12> */
[----:B------:R-:W-:Y:S02]  /*77df0*/  LOP3.LUT P6, RZ, R18, 0x80000, RZ, 0xc0, !PT ;  /* 0x0008000012ff7812 */ /* 0x000fe400078cc0ff */
[----:B0-----:R-:W-:Y:S01]  /*77e00*/  PRMT R19, R28, 0x7772, RZ ;  /* 0x000077721c137816 */ /* 0x001fe200000000ff */
[----:B------:R-:W4:Y:S10]  /*77e10*/  LDL.LU.64 R12, [R1+0xbc0] ;  /* 0x000bc000010c7983 */ /* 0x000f340000300a00 */
[----:B--2---:R0:W-:Y:S01]  /*77e20*/  @P6 STG.E.U8 desc[UR32][R10.64], R19 ;  /* 0x000000130a006986 */ /* 0x0041e2000c101120 */
[----:B------:R-:W-:-:S02]  /*77e30*/  LOP3.LUT P6, RZ, R18, 0x40000, RZ, 0xc0, !PT ;  /* 0x0004000012ff7812 */ /* 0x000fc400078cc0ff */
        /* <DEDUP_REMOVED lines=9> */
[----:B------:R-:W-:-:S11]  /*77ed0*/  PRMT R19, R29, 0x7771, RZ ;  /* 0x000077711d137816 */ /* 0x000fd600000000ff */
[----:B----4-:R0:W-:Y:S04]  /*77ee0*/  @P6 STG.E.U8 desc[UR32][R22.64], R19 ;  /* 0x0000001316006986 */ /* 0x0101e8000c101120 */
[----:B0-----:R-:W4:Y:S01]  /*77ef0*/  LDL.LU.64 R22, [R1+0x21c0] ;  /* 0x0021c00001167983 */ /* 0x001f220000300a00 */
[----:B------:R-:W-:Y:S02]  /*77f00*/  LOP3.LUT P6, RZ, R18, 0x8000, RZ, 0xc0, !PT ;  /* 0x0000800012ff7812 */ /* 0x000fe400078cc0ff */
[----:B------:R-:W-:-:S11]  /*77f10*/  PRMT R19, R29, 0x7772, RZ ;  /* 0x000077721d137816 */ /* 0x000fd600000000ff */
[----:B----4-:R0:W-:Y:S04]  /*77f20*/  @P6 STG.E.U8 desc[UR32][R22.64], R19 ;  /* 0x0000001316006986 */ /* 0x0101e8000c101120 */
[----:B0-----:R-:W4:Y:S01]  /*77f30*/  LDL.LU.64 R22, [R1+0x21b8] ;  /* 0x0021b80001167983 */ /* 0x001f220000300a00 */
[----:B------:R-:W-:Y:S02]  /*77f40*/  LOP3.LUT P6, RZ, R18, 0x4000, RZ, 0xc0, !PT ;  /* 0x0000400012ff7812 */ /* 0x000fe400078cc0ff */
[----:B------:R-:W-:Y:S02]  /*77f50*/  PRMT R19, R29, 0x7773, RZ ;  /* 0x000077731d137816 */ /* 0x000fe400000000ff */
[C---:B------:R-:W-:Y:S02]  /*77f60*/  LOP3.LUT P5, RZ, R3.reuse, 0x200000, RZ, 0xc0, !PT ;  /* 0x0020000003ff7812 */ /* 0x040fe400078ac0ff */
[----:B------:R-:W-:-:S02]  /*77f70*/  LOP3.LUT P4, RZ, R3, 0x100000, RZ, 0xc0, !PT ;  /* 0x0010000003ff7812 */ /* 0x000fc4000788c0ff */
[C---:B------:R-:W-:Y:S02]  /*77f80*/  LOP3.LUT P3, RZ, R3.reuse, 0x80000, RZ, 0xc0, !PT ;  /* 0x0008000003ff7812 */ /* 0x040fe4000786c0ff */
[C---:B------:R-:W-:Y:S02]  /*77f90*/  LOP3.LUT P2, RZ, R3.reuse, 0x40000, RZ, 0xc0, !PT ;  /* 0x0004000003ff7812 */ /* 0x040fe4000784c0ff */
[C---:B------:R-:W-:Y:S02]  /*77fa0*/  LOP3.LUT P1, RZ, R3.reuse, 0x20000, RZ, 0xc0, !PT ;  /* 0x0002000003ff7812 */ /* 0x040fe4000782c0ff */
[----:B------:R-:W-:Y:S01]  /*77fb0*/  LOP3.LUT P0, RZ, R3, 0x10000, RZ, 0xc0, !PT ;  /* 0x0001000003ff7812 */ /* 0x000fe2000780c0ff */
[----:B----4-:R0:W-:Y:S01]  /*77fc0*/  @P6 STG.E.U8 desc[UR32][R22.64], R19 ;  /* 0x0000001316006986 */ /* 0x0101e2000c101120 */
        /* <DEDUP_REMOVED lines=15> */
[----:B--2---:R0:W-:Y:S02]  /*780c0*/  @P1 STG.E.U8 desc[UR32][R10.64], R19 ;  /* 0x000000130a001986 */ /* 0x0041e4000c101120 */
[----:B0-----:R-:W-:Y:S02]  /*780d0*/  PRMT R19, R5, 0x7773, RZ ;  /* 0x0000777305137816 */ /* 0x001fe400000000ff */
[----:B------:R-:W2:Y:S04]  /*780e0*/  LDL.LU.64 R10, [R1+0xb80] ;  /* 0x000b8000010a7983 */ /* 0x000ea80000300a00 */
[----:B---3--:R0:W-:Y:S04]  /*780f0*/  @P0 STG.E.U8 desc[UR32][R8.64], R19 ;  /* 0x0000001308000986 */ /* 0x0081e8000c101120 */
[----:B0-----:R-:W3:Y:S04]  /*78100*/  LDL.LU.64 R8, [R1+0xb78] ;  /* 0x000b780001087983 */ /* 0x001ee80000300a00 */
[----:B------:R-:W4:Y:S04]  /*78110*/  LDL.LU.64 R24, [R1+0xb68] ;  /* 0x000b680001187983 */ /* 0x000f280000300a00 */
[----:B------:R-:W2:Y:S01]  /*78120*/  LDL.LU R7, [R1+0x10] ;  /* 0x0000100001077983 */ /* 0x000ea20000300800 */
[----:B------:R-:W-:-:S02]  /*78130*/  LOP3.LUT P6, RZ, R3, 0x8, RZ, 0xc0, !PT ;  /* 0x0000000803ff7812 */ /* 0x000fc400078cc0ff */
[----:B------:R-:W-:Y:S01]  /*78140*/  LOP3.LUT R18, R18, 0xffffffef, RZ, 0xc0, !PT ;  /* 0xffffffef12127812 */ /* 0x000fe200078ec0ff */
[----:B------:R-:W4:Y:S01]  /*78150*/  LDL.LU.64 R14, [R1+0xb48] ;  /* 0x000b4800010e7983 */ /* 0x000f220000300a00 */
[C---:B------:R-:W-:Y:S02]  /*78160*/  LOP3.LUT P3, RZ, R3.reuse, 0x8000, RZ, 0xc0, !PT ;  /* 0x0000800003ff7812 */ /* 0x040fe4000786c0ff */
[----:B------:R-:W-:Y:S01]  /*78170*/  LOP3.LUT P2, RZ, R3, 0x4000, RZ, 0xc0, !PT ;  /* 0x0000400003ff7812 */ /* 0x000fe2000784c0ff */
[----:B------:R-:W4:Y:S04]  /*78180*/  LDL.LU.64 R12, [R1+0xb40] ;  /* 0x000b4000010c7983 */ /* 0x000f280000300a00 */
[----:B------:R-:W4:Y:S02]  /*78190*/  LDL.LU R5, [R1+0x24] ;  /* 0x0000240001057983 */ /* 0x000f240000300800 */
[----:B------:R-:W-:-:S02]  /*781a0*/  @P6 LOP3.LUT R18, R18, 0x10, RZ, 0xfc, !PT ;  /* 0x0000001012126812 */ /* 0x000fc400078efcff */
        /* <DEDUP_REMOVED lines=20> */
[C---:B------:R-:W-:Y:S02]  /*782f0*/  LOP3.LUT P1, RZ, R3.reuse, 0x2000, RZ, 0xc0, !PT ;  /* 0x0000200003ff7812 */ /* 0x040fe4000782c0ff */
[C---:B------:R-:W-:Y:S02]  /*78300*/  LOP3.LUT P0, RZ, R3.reuse, 0x1000, RZ, 0xc0, !PT ;  /* 0x0000100003ff7812 */ /* 0x040fe4000780c0ff */
[----:B------:R-:W-:-:S02]  /*78310*/  LOP3.LUT P5, RZ, R3, 0x4, RZ, 0xc0, !PT ;  /* 0x0000000403ff7812 */ /* 0x000fc400078ac0ff */
[----:B------:R-:W-:-:S03]  /*78320*/  LOP3.LUT P4, RZ, R3, 0x2, RZ, 0xc0, !PT ;  /* 0x0000000203ff7812 */ /* 0x000fc6000788c0ff */
[----:B------:R-:W-:Y:S02]  /*78330*/  @P6 LOP3.LUT R18, R18, 0x800, RZ, 0xfc, !PT ;  /* 0x0000080012126812 */ /* 0x000fe400078efcff */
[----:B------:R-:W-:Y:S02]  /*78340*/  LOP3.LUT P6, RZ, R3, 0x800, RZ, 0xc0, !PT ;  /* 0x0000080003ff7812 */ /* 0x000fe400078cc0ff */
[----:B--2---:R-:W-:-:S05]  /*78350*/  PRMT R19, R7, 0x7770, RZ ;  /* 0x0000777007137816 */ /* 0x004fca00000000ff */
[----:B------:R0:W-:Y:S01]  /*78360*/  @P3 STG.E.U8 desc[UR32][R10.64], R19 ;  /* 0x000000130a003986 */ /* 0x0001e2000c101120 */
[----:B------:R-:W-:Y:S02]  /*78370*/  LOP3.LUT P3, RZ, R3, 0x1, RZ, 0xc0, !PT ;  /* 0x0000000103ff7812 */ /* 0x000fe4000786c0ff */
[C---:B0-----:R-:W-:Y:S01]  /*78380*/  PRMT R19, R7.reuse, 0x7771, RZ ;  /* 0x0000777107137816 */ /* 0x041fe200000000ff */
[----:B------:R-:W2:Y:S04]  /*78390*/  LDL.LU.64 R10, [R1+0xb38] ;  /* 0x000b3800010a7983 */ /* 0x000ea80000300a00 */
[----:B---3--:R0:W-:Y:S04]  /*783a0*/  @P2 STG.E.U8 desc[UR32][R8.64], R19 ;  /* 0x0000001308002986 */ /* 0x0081e8000c101120 */
[----:B0-----:R-:W3:Y:S04]  /*783b0*/  LDL.LU.64 R8, [R1+0xb28] ;  /* 0x000b280001087983 */ /* 0x001ee80000300a00 */
[----:B------:R-:W3:Y:S04]  /*783c0*/  LDL.LU R16, [R1+0x14] ;  /* 0x0000140001107983 */ /* 0x000ee80000300800 */
[----:B------:R0:W-:Y:S04]  /*783d0*/  STL.64 [R1+0x2198], R2 ;  /* 0x0021980201007387 */ /* 0x0001e80000100a00 */
[----:B0-----:R-:W4:Y:S04]  /*783e0*/  LDL.LU.64 R2, [R1+0xaf8] ;  /* 0x000af80001027983 */ /* 0x001f280000300a00 */
[----:B----4-:R0:W-:Y:S04]  /*783f0*/  STL.64 [R1+0x21a0], R2 ;  /* 0x0021a00201007387 */ /* 0x0101e80000100a00 */
[----:B0-----:R-:W4:Y:S01]  /*78400*/  LDL.LU.64 R2, [R1+0xb00] ;  /* 0x000b000001027983 */ /* 0x001f220000300a00 */
[----:B------:R-:W-:-:S05]  /*78410*/  PRMT R19, R7, 0x7772, RZ ;  /* 0x0000777207137816 */ /* 0x000fca00000000ff */
[----:B------:R0:W-:Y:S02]  /*78420*/  @P1 STG.E.U8 desc[UR32][R24.64], R19 ;  /* 0x0000001318001986 */ /* 0x0001e4000c101120 */
[----:B0-----:R-:W-:-:S05]  /*78430*/  PRMT R19, R7, 0x7773, RZ ;  /* 0x0000777307137816 */ /* 0x001fca00000000ff */
[----:B------:R0:W-:Y:S02]  /*78440*/  @P0 STG.E.U8 desc[UR32][R14.64], R19 ;  /* 0x000000130e000986 */ /* 0x0001e4000c101120 */
[----:B0-----:R-:W-:-:S05]  /*78450*/  PRMT R19, R5, 0x7770, RZ ;  /* 0x0000777005137816 */ /* 0x001fca00000000ff */
[----:B------:R-:W-:Y:S04]  /*78460*/  @P6 STG.E.U8 desc[UR32][R12.64], R19 ;  /* 0x000000130c006986 */ /* 0x000fe8000c101120 */
[----:B----4-:R0:W-:Y:S04]  /*78470*/  STL.64 [R1+0x21a8], R2 ;  /* 0x0021a80201007387 */ /* 0x0101e80000100a00 */
[----:B0-----:R-:W4:Y:S01]  /*78480*/  LDL.LU.64 R2, [R1+0xb08] ;  /* 0x000b080001027983 */ /* 0x001f220000300a00 */
[C---:B------:R-:W-:Y:S02]  /*78490*/  LOP3.LUT P6, RZ, R18.reuse, 0x800, RZ, 0xc0, !PT ;  /* 0x0000080012ff7812 */ /* 0x040fe400078cc0ff */
[----:B------:R-:W-:Y:S01]  /*784a0*/  PRMT R19, R5, 0x7771, RZ ;  /* 0x0000777105137816 */ /* 0x000fe200000000ff */
[----:B------:R-:W4:Y:S04]  /*784b0*/  LDL.LU.64 R28, [R1+0xae8] ;  /* 0x000ae800011c7983 */ /* 0x000f280000300a00 */
[----:B------:R-:W4:Y:S04]  /*784c0*/  LDL.LU.64 R22, [R1+0xac8] ;  /* 0x000ac80001167983 */ /* 0x000f280000300a00 */
[----:B------:R-:W4:Y:S04]  /*784d0*/  LDL.LU R17, [R1+0x28] ;  /* 0x0000280001117983 */ /* 0x000f280000300800 */
[----:B--2---:R0:W-:Y:S01]  /*784e0*/  @P6 STG.E.U8 desc[UR32][R10.64], R19 ;  /* 0x000000130a006986 */ /* 0x0041e2000c101120 */
[----:B------:R-:W-:-:S03]  /*784f0*/  LOP3.LUT P6, RZ, R18, 0x400, RZ, 0xc0, !PT ;  /* 0x0000040012ff7812 */ /* 0x000fc600078cc0ff */
[----:B------:R-:W2:Y:S04]  /*78500*/  LDL.LU.64 R20, [R1+0xac0] ;  /* 0x000ac00001147983 */ /* 0x000ea80000300a00 */
[----:B------:R-:W2:Y:S01]  /*78510*/  LDL.LU.64 R26, [R1+0xab8] ;  /* 0x000ab800011a7983 */ /* 0x000ea20000300a00 */
[----:B0-----:R-:W-:-:S03]  /*78520*/  PRMT R19, R5, 0x7772, RZ ;  /* 0x0000777205137816 */ /* 0x001fc600000000ff */
[----:B------:R-:W2:Y:S04]  /*78530*/  LDL.LU.64 R24, [R1+0xaa8] ;  /* 0x000aa80001187983 */ /* 0x000ea80000300a00 */
[----:B---3--:R0:W-:Y:S01]  /*78540*/  @P6 STG.E.U8 desc[UR32][R8.64], R19 ;  /* 0x0000001308006986 */ /* 0x0081e2000c101120 */
[----:B------:R-:W-:-:S03]  /*78550*/  LOP3.LUT P6, RZ, R18, 0x200, RZ, 0xc0, !PT ;  /* 0x0000020012ff7812 */ /* 0x000fc600078cc0ff */
[----:B------:R-:W3:Y:S04]  /*78560*/  LDL.LU.64 R14, [R1+0xa88] ;  /* 0x000a8800010e7983 */ /* 0x000ee80000300a00 */
[----:B------:R-:W3:Y:S01]  /*78570*/  LDL.LU R7, [R1+0x18] ;  /* 0x0000180001077983 */ /* 0x000ee20000300800 */
[----:B0-----:R-:W-:-:S03]  /*78580*/  PRMT R19, R5, 0x7773, RZ ;  /* 0x0000777305137816 */ /* 0x001fc600000000ff */
[----:B------:R-:W3:Y:S04]  /*78590*/  LDL.LU.64 R12, [R1+0xa80] ;  /* 0x000a8000010c7983 */ /* 0x000ee80000300a00 */
[----:B------:R-:W3:Y:S04]  /*785a0*/  LDL.LU.64 R10, [R1+0xa78] ;  /* 0x000a7800010a7983 */ /* 0x000ee80000300a00 */
[----:B------:R-:W3:Y:S04]  /*785b0*/  LDL.LU.64 R8, [R1+0xa60] ;  /* 0x000a600001087983 */ /* 0x000ee80000300a00 */
[----:B------:R-:W3:Y:S04]  /*785c0*/  LDL.LU R5, [R1+0x21b0] ;  /* 0x0021b00001057983 */ /* 0x000ee80000300800 */
[----:B----4-:R0:W-:Y:S04]  /*785d0*/  @P6 STG.E.U8 desc[UR32][R2.64], R19 ;  /* 0x0000001302006986 */ /* 0x0101e8000c101120 */
[----:B0-----:R-:W4:Y:S01]  /*785e0*/  LDL.LU.64 R2, [R1+0x21a8] ;  /* 0x0021a80001027983 */ /* 0x001f220000300a00 */
[----:B------:R-:W-:-:S02]  /*785f0*/  LOP3.LUT P6, RZ, R18, 0x100, RZ, 0xc0, !PT ;  /* 0x0000010012ff7812 */ /* 0x000fc400078cc0ff */
[----:B------:R-:W-:-:S11]  /*78600*/  PRMT R19, R16, 0x7770, RZ ;  /* 0x0000777010137816 */ /* 0x000fd600000000ff */
[----:B----4-:R0:W-:Y:S04]  /*78610*/  @P6 STG.E.U8 desc[UR32][R2.64], R19 ;  /* 0x0000001302006986 */ /* 0x0101e8000c101120 */
[----:B0-----:R-:W4:Y:S01]  /*78620*/  LDL.LU.64 R2, [R1+0x21a0] ;  /* 0x0021a00001027983 */ /* 0x001f220000300a00 */
[----:B------:R-:W-:Y:S02]  /*78630*/  LOP3.LUT P6, RZ, R18, 0x80, RZ, 0xc0, !PT ;  /* 0x0000008012ff7812 */ /* 0x000fe400078cc0ff */
[----:B------:R-:W-:Y:S02]  /*78640*/  PRMT R19, R16, 0x7771, RZ ;  /* 0x0000777110137816 */ /* 0x000fe400000000ff */
[C---:B------:R-:W-:Y:S02]  /*78650*/  LOP3.LUT P2, RZ, R4.reuse, 0x80000000, RZ, 0xc0, !PT ;  /* 0x8000000004ff7812 */ /* 0x040fe4000784c0ff */
[----:B------:R-:W-:-:S02]  /*78660*/  LOP3.LUT P1, RZ, R4, 0x40000000, RZ, 0xc0, !PT ;  /* 0x4000000004ff7812 */ /* 0x000fc4000782c0ff */
[----:B------:R-:W-:-:S05]  /*78670*/  LOP3.LUT P0, RZ, R4, 0x20000000, RZ, 0xc0, !PT ;  /* 0x2000000004ff7812 */ /* 0x000fca000780c0ff */
[----:B----4-:R0:W-:Y:S01]  /*78680*/  @P6 STG.E.U8 desc[UR32][R2.64], R19 ;  /* 0x0000001302006986 */ /* 0x0101e2000c101120 */
[----:B------:R-:W-:Y:S02]  /*78690*/  LOP3.LUT P6, RZ, R18, 0x40, RZ, 0xc0, !PT ;  /* 0x0000004012ff7812 */ /* 0x000fe400078cc0ff */
[----:B0-----:R-:W-:Y:S01]  /*786a0*/  PRMT R19, R16, 0x7772, RZ ;  /* 0x0000777210137816 */ /* 0x001fe200000000ff */
[----:B------:R-:W4:Y:S10]  /*786b0*/  LDL.LU.64 R2, [R1+0x2198] ;  /* 0x0021980001027983 */ /* 0x000f340000300a00 */
[----:B------:R0:W-:Y:S01]  /*786c0*/  @P6 STG.E.U8 desc[UR32][R28.64], R19 ;  /* 0x000000131c006986 */ /* 0x0001e2000c101120 */
[----:B------:R-:W-:-:S02]  /*786d0*/  LOP3.LUT P6, RZ, R18, 0x20, RZ, 0xc0, !PT ;  /* 0x0000002012ff7812 */ /* 0x000fc400078cc0ff */
[----:B0-----:R-:W-:-:S11]  /*786e0*/  PRMT R19, R16, 0x7773, RZ ;  /* 0x0000777310137816 */ /* 0x001fd600000000ff */
[----:B------:R0:W-:Y:S01]  /*786f0*/  @P6 STG.E.U8 desc[UR32][R22.64], R19 ;  /* 0x0000001316006986 */ /* 0x0001e2000c101120 */
[----:B------:R-:W-:Y:S02]  /*78700*/  LOP3.LUT P6, RZ, R18, 0x10, RZ, 0xc0, !PT ;  /* 0x0000001012ff7812 */ /* 0x000fe400078cc0ff */
[----:B0-----:R-:W-:-:S11]  /*78710*/  PRMT R19, R17, 0x7770, RZ ;  /* 0x0000777011137816 */ /* 0x001fd600000000ff */
[----:B--2---:R0:W-:Y:S02]  /*78720*/  @P6 STG.E.U8 desc[UR32][R20.64], R19 ;  /* 0x0000001314006986 */ /* 0x0041e4000c101120 */
[----:B0-----:R-:W-:-:S05]  /*78730*/  PRMT R19, R17, 0x7771, RZ ;  /* 0x0000777111137816 */ /* 0x001fca00000000ff */
[----:B------:R0:W-:Y:S02]  /*78740*/  @P5 STG.E.U8 desc[UR32][R26.64], R19 ;  /* 0x000000131a005986 */ /* 0x0001e4000c101120 */
[----:B0-----:R-:W-:-:S05]  /*78750*/  PRMT R19, R17, 0x7772, RZ ;  /* 0x0000777211137816 */ /* 0x001fca00000000ff */
[----:B------:R0:W-:Y:S02]  /*78760*/  @P4 STG.E.U8 desc[UR32][R24.64], R19 ;  /* 0x0000001318004986 */ /* 0x0001e4000c101120 */
[----:B0-----:R-:W-:-:S05]  /*78770*/  PRMT R19, R17, 0x7773, RZ ;  /* 0x0000777311137816 */ /* 0x001fca00000000ff */
[----:B---3--:R0:W-:Y:S02]  /*78780*/  @P3 STG.E.U8 desc[UR32][R14.64], R19 ;  /* 0x000000130e003986 */ /* 0x0081e4000c101120 */
        /* <DEDUP_REMOVED lines=8> */
[----:B------:R-:W3:Y:S04]  /*78810*/  LDL.LU.64 R26, [R1+0xa48] ;  /* 0x000a4800011a7983 */ /* 0x000ee80000300a00 */
[----:B------:R-:W3:Y:S04]  /*78820*/  LDL.LU.64 R16, [R1+0xa28] ;  /* 0x000a280001107983 */ /* 0x000ee80000300a00 */
[----:B------:R-:W3:Y:S01]  /*78830*/  LDL.LU R15, [R1+0x2c] ;  /* 0x00002c00010f7983 */ /* 0x000ee20000300800 */
[----:B------:R-:W-:-:S02]  /*78840*/  LOP3.LUT P6, RZ, R4, 0x10000, RZ, 0xc0, !PT ;  /* 0x0001000004ff7812 */ /* 0x000fc400078cc0ff */
[C---:B------:R-:W-:Y:S01]  /*78850*/  LOP3.LUT P3, RZ, R4.reuse, 0x10000000, RZ, 0xc0, !PT ;  /* 0x1000000004ff7812 */ /* 0x040fe2000786c0ff */
[----:B------:R-:W3:Y:S01]  /*78860*/  LDL.LU.64 R12, [R1+0xa18] ;  /* 0x000a1800010c7983 */ /* 0x000ee20000300a00 */
[----:B------:R-:W-:Y:S02]  /*78870*/  LOP3.LUT P2, RZ, R4, 0x8000000, RZ, 0xc0, !PT ;  /* 0x0800000004ff7812 */ /* 0x000fe4000784c0ff */
[----:B------:R-:W-:Y:S01]  /*78880*/  PRMT R19, R7, 0x7773, RZ ;  /* 0x0000777307137816 */ /* 0x000fe200000000ff */
[----:B------:R-:W3:Y:S01]  /*78890*/  LDL.LU R24, [R1+0x1c] ;  /* 0x00001c0001187983 */ /* 0x000ee20000300800 */
[----:B----4-:R-:W-:-:S05]  /*788a0*/  LOP3.LUT R2, R2, 0xefffffff, RZ, 0xc0, !PT ;  /* 0xefffffff02027812 */ /* 0x010fca00078ec0ff */
        /* <DEDUP_REMOVED lines=9> */
[----:B------:R-:W-:-:S05]  /*78940*/  @P6 LOP3.LUT R2, R2, 0x80000000, RZ, 0xfc, !PT ;  /* 0x8000000002026812 */ /* 0x000fca00078efcff */
[----:B------:R-:W-:Y:S04]  /*78950*/  STL.64 [R1+0x2188], R2 ;  /* 0x0021880201007387 */ /* 0x000fe80000100a00 */
[----:B--2---:R0:W-:Y:S04]  /*78960*/  @P3 STG.E.U8 desc[UR32][R10.64], R19 ;  /* 0x000000130a003986 */ /* 0x0041e8000c101120 */
[----:B0-----:R-:W2:Y:S01]  /*78970*/  LDL.LU.64 R10, [R1+0xa10] ;  /* 0x000a1000010a7983 */ /* 0x001ea20000300a00 */
[----:B---3--:R-:W-:-:S05]  /*78980*/  PRMT R19, R15, 0x7770, RZ ;  /* 0x000077700f137816 */ /* 0x008fca00000000ff */
[----:B------:R0:W-:Y:S04]  /*78990*/  @P2 STG.E.U8 desc[UR32][R8.64], R19 ;  /* 0x0000001308002986 */ /* 0x0001e8000c101120 */
[----:B0-----:R-:W3:Y:S04]  /*789a0*/  LDL.LU.64 R8, [R1+0xa08] ;  /* 0x000a080001087983 */ /* 0x001ee80000300a00 */
[----:B------:R-:W4:Y:S01]  /*789b0*/  LDL.LU.64 R2, [R1+0x9d8] ;  /* 0x0009d80001027983 */ /* 0x000f220000300a00 */
        /* <DEDUP_REMOVED lines=8> */
[----:B------:R-:W-:-:S09]  /*78a40*/  LOP3.LUT P1, RZ, R4, 0x4000000, RZ, 0xc0, !PT ;  /* 0x0400000004ff7812 */ /* 0x000fd2000782c0ff */
[----:B------:R-:W-:Y:S02]  /*78a50*/  @P6 LOP3.LUT R18, R18, 0x4, RZ, 0xfc, !PT ;  /* 0x0000000412126812 */ /* 0x000fe400078efcff */
[C---:B------:R-:W-:Y:S02]  /*78a60*/  LOP3.LUT P6, RZ, R4.reuse, 0x800000, RZ, 0xc0, !PT ;  /* 0x0080000004ff7812 */ /* 0x040fe400078cc0ff */
[----:B------:R-:W-:Y:S01]  /*78a70*/  LOP3.LUT P0, RZ, R4, 0x2000000, RZ, 0xc0, !PT ;  /* 0x0200000004ff7812 */ /* 0x000fe2000780c0ff */
[----:B----4-:R0:W-:Y:S04]  /*78a80*/  STL.64 [R1+0x2190], R2 ;  /* 0x0021900201007387 */ /* 0x0101e80000100a00 */
[----:B0-----:R-:W4:Y:S04]  /*78a90*/  LDL.LU.64 R2, [R1+0x9e8] ;  /* 0x0009e80001027983 */ /* 0x001f280000300a00 */
[----:B------:R-:W4:Y:S04]  /*78aa0*/  LDL.LU R7, [R1+0x190] ;  /* 0x0001900001077983 */ /* 0x000f280000300800 */
[----:B------:R-:W4:Y:S01]  /*78ab0*/  LDL.LU.64 R28, [R1+0x9c8] ;  /* 0x0009c800011c7983 */ /* 0x000f220000300a00 */
[----:B------:R-:W-:-:S02]  /*78ac0*/  LOP3.LUT R18, R18, 0xfffffff7, RZ, 0xc0, !PT ;  /* 0xfffffff712127812 */ /* 0x000fc400078ec0ff */
[C---:B------:R-:W-:Y:S02]  /*78ad0*/  PRMT R19, R15.reuse, 0x7771, RZ ;  /* 0x000077710f137816 */ /* 0x040fe400000000ff */
[----:B------:R-:W-:Y:S02]  /*78ae0*/  @P6 LOP3.LUT R18, R18, 0x8, RZ, 0xfc, !PT ;  /* 0x0000000812126812 */ /* 0x000fe400078efcff */
[----:B------:R-:W-:Y:S01]  /*78af0*/  LOP3.LUT P6, RZ, R4, 0x1000000, RZ, 0xc0, !PT ;  /* 0x0100000004ff7812 */ /* 0x000fe200078cc0ff */
[----:B------:R0:W-:Y:S02]  /*78b00*/  @P1 STG.E.U8 desc[UR32][R26.64], R19 ;  /* 0x000000131a001986 */ /* 0x0001e4000c101120 */
[----:B0-----:R-:W-:-:S05]  /*78b10*/  PRMT R19, R15, 0x7772, RZ ;  /* 0x000077720f137816 */ /* 0x001fca00000000ff */
[----:B------:R0:W-:Y:S02]  /*78b20*/  @P0 STG.E.U8 desc[UR32][R16.64], R19 ;  /* 0x0000001310000986 */ /* 0x0001e4000c101120 */
[----:B0-----:R-:W-:-:S05]  /*78b30*/  PRMT R19, R15, 0x7773, RZ ;  /* 0x000077730f137816 */ /* 0x001fca00000000ff */
[----:B------:R0:W-:Y:S01]  /*78b40*/  @P6 STG.E.U8 desc[UR32][R12.64], R19 ;  /* 0x000000130c006986 */ /* 0x0001e2000c101120 */
[----:B------:R-:W-:Y:S02]  /*78b50*/  LOP3.LUT P6, RZ, R18, 0x8, RZ, 0xc0, !PT ;  /* 0x0000000812ff7812 */ /* 0x000fe400078cc0ff */
[----:B0-----:R-:W-:-:S11]  /*78b60*/  PRMT R19, R24, 0x7770, RZ ;  /* 0x0000777018137816 */ /* 0x001fd600000000ff */
[----:B--2---:R0:W-:Y:S01]  /*78b70*/  @P6 STG.E.U8 desc[UR32][R10.64], R19 ;  /* 0x000000130a006986 */ /* 0x0041e2000c101120 */
[----:B------:R-:W-:Y:S02]  /*78b80*/  LOP3.LUT P6, RZ, R18, 0x4, RZ, 0xc0, !PT ;  /* 0x0000000412ff7812 */ /* 0x000fe400078cc0ff */
[----:B0-----:R-:W-:-:S11]  /*78b90*/  PRMT R19, R24, 0x7771, RZ ;  /* 0x0000777118137816 */ /* 0x001fd600000000ff */
[----:B---3--:R0:W-:Y:S01]  /*78ba0*/  @P6 STG.E.U8 desc[UR32][R8.64], R19 ;  /* 0x0000001308006986 */ /* 0x0081e2000c101120 */
[----:B------:R-:W-:Y:S02]  /*78bb0*/  LOP3.LUT P6, RZ, R18, 0x2, RZ, 0xc0, !PT ;  /* 0x0000000212ff7812 */ /* 0x000fe400078cc0ff */
[----:B0-----:R-:W-:Y:S01]  /*78bc0*/  PRMT R19, R24, 0x7772, RZ ;  /* 0x0000777218137816 */ /* 0x001fe200000000ff */
[----:B----4-:R0:W-:Y:S04]  /*78bd0*/  STL.64 [R1+0x2180], R28 ;  /* 0x0021801c01007387 */ /* 0x0101e80000100a00 */
[----:B0-----:R-:W2:Y:S04]  /*78be0*/  LDL.LU.64 R28, [R1+0x9d0] ;  /* 0x0009d000011c7983 */ /* 0x001ea80000300a00 */
[----:B------:R-:W3:Y:S04]  /*78bf0*/  LDL.LU.64 R22, [R1+0x9a8] ;  /* 0x0009a80001167983 */ /* 0x000ee80000300a00 */
[----:B------:R-:W4:Y:S04]  /*78c00*/  LDL.LU.64 R20, [R1+0x998] ;  /* 0x0009980001147983 */ /* 0x000f280000300a00 */
[----:B------:R-:W4:Y:S04]  /*78c10*/  LDL.LU.64 R26, [R1+0x990] ;  /* 0x00099000011a7983 */ /* 0x000f280000300a00 */
[----:B------:R-:W4:Y:S04]  /*78c20*/  LDL.LU.64 R16, [R1+0x988] ;  /* 0x0009880001107983 */ /* 0x000f280000300a00 */
[----:B------:R-:W4:Y:S04]  /*78c30*/  LDL.LU.64 R14, [R1+0x968] ;  /* 0x00096800010e7983 */ /* 0x000f280000300a00 */
[----:B------:R-:W4:Y:S04]  /*78c40*/  LDL.LU R25, [R1+0x194] ;  /* 0x0001940001197983 */ /* 0x000f280000300800 */
[----:B------:R-:W4:Y:S04]  /*78c50*/  LDL.LU.64 R12, [R1+0x958] ;  /* 0x00095800010c7983 */ /* 0x000f280000300a00 */
[----:B------:R-:W4:Y:S04]  /*78c60*/  LDL.LU.64 R10, [R1+0x950] ;  /* 0x00095000010a7983 */ /* 0x000f280000300a00 */
[----:B------:R-:W4:Y:S04]  /*78c70*/  LDL.LU.64 R8, [R1+0x948] ;  /* 0x0009480001087983 */ /* 0x000f280000300a00 */
[----:B------:R0:W-:Y:S04]  /*78c80*/  @P6 STG.E.U8 desc[UR32][R2.64], R19 ;  /* 0x0000001302006986 */ /* 0x0001e8000c101120 */
[----:B0-----:R-:W2:Y:S01]  /*78c90*/  LDL.LU.64 R2, [R1+0x2190] ;  /* 0x0021900001027983 */ /* 0x001ea20000300a00 */
[----:B------:R-:W-:-:S02]  /*78ca0*/  LOP3.LUT P6, RZ, R18, 0x1, RZ, 0xc0, !PT ;  /* 0x0000000112ff7812 */ /* 0x000fc400078cc0ff */
[----:B------:R-:W-:-:S11]  /*78cb0*/  PRMT R18, R24, 0x7773, RZ ;  /* 0x0000777318127816 */ /* 0x000fd600000000ff */
[----:B--2---:R0:W-:Y:S04]  /*78cc0*/  @P6 STG.E.U8 desc[UR32][R2.64], R18 ;  /* 0x0000001202006986 */ /* 0x0041e8000c101120 */
[----:B0-----:R-:W2:Y:S01]  /*78cd0*/  LDL.LU.64 R2, [R1+0x2188] ;  /* 0x0021880001027983 */ /* 0x001ea20000300a00 */
[----:B------:R-:W-:Y:S02]  /*78ce0*/  PRMT R18, R7, 0x7770, RZ ;  /* 0x0000777007127816 */ /* 0x000fe400000000ff */
[----:B--2---:R-:W-:-:S13]  /*78cf0*/  LOP3.LUT P6, RZ, R2, 0x80000000, RZ, 0xc0, !PT ;  /* 0x8000000002ff7812 */ /* 0x004fda00078cc0ff */
[----:B------:R0:W-:Y:S04]  /*78d00*/  @P6 STG.E.U8 desc[UR32][R28.64], R18 ;  /* 0x000000121c006986 */ /* 0x0001e8000c101120 */
[----:B0-----:R-:W2:Y:S01]  /*78d10*/  LDL.LU.64 R28, [R1+0x2180] ;  /* 0x00218000011c7983 */ /* 0x001ea20000300a00 */
[----:B------:R-:W-:Y:S02]  /*78d20*/  LOP3.LUT P6, RZ, R2, 0x40000000, RZ, 0xc0, !PT ;  /* 0x4000000002ff7812 */ /* 0x000fe400078cc0ff */
[----:B------:R-:W-:Y:S02]  /*78d30*/  PRMT R18, R7, 0x7771, RZ ;  /* 0x0000777107127816 */ /* 0x000fe400000000ff */
[C---:B------:R-:W-:Y:S02]  /*78d40*/  LOP3.LUT P5, RZ, R4.reuse, 0x8000, RZ, 0xc0, !PT ;  /* 0x0000800004ff7812 */ /* 0x040fe400078ac0ff */
[----:B------:R-:W-:-:S02]  /*78d50*/  LOP3.LUT P4, RZ, R4, 0x4000, RZ, 0xc0, !PT ;  /* 0x0000400004ff7812 */ /* 0x000fc4000788c0ff */
[C---:B------:R-:W-:Y:S02]  /*78d60*/  LOP3.LUT P3, RZ, R4.reuse, 0x2000, RZ, 0xc0, !PT ;  /* 0x0000200004ff7812 */ /* 0x040fe4000786c0ff */
[C---:B------:R-:W-:Y:S02]  /*78d70*/  LOP3.LUT P2, RZ, R4.reuse, 0x1000, RZ, 0xc0, !PT ;  /* 0x0000100004ff7812 */ /* 0x040fe4000784c0ff */
[----:B------:R-:W-:Y:S01]  /*78d80*/  LOP3.LUT P1, RZ, R4, 0x800, RZ, 0xc0, !PT ;  /* 0x0000080004ff7812 */ /* 0x000fe2000782c0ff */
        /* <DEDUP_REMOVED lines=12> */
[----:B------:R0:W-:Y:S02]  /*78e50*/  @P3 STG.E.U8 desc[UR32][R14.64], R18 ;  /* 0x000000120e003986 */ /* 0x0001e4000c101120 */
[----:B0-----:R-:W-:Y:S02]  /*78e60*/  PRMT R18, R5, 0x7773, RZ ;  /* 0x0000777305127816 */ /* 0x001fe400000000ff */
[----:B------:R-:W2:Y:S04]  /*78e70*/  LDL.LU R5, [R1+0x2178] ;  /* 0x0021780001057983 */ /* 0x000ea80000300800 */
[----:B------:R0:W-:Y:S02]  /*78e80*/  @P2 STG.E.U8 desc[UR32][R12.64], R18 ;  /* 0x000000120c002986 */ /* 0x0001e4000c101120 */
[----:B0-----:R-:W-:-:S02]  /*78e90*/  PRMT R18, R25, 0x7770, RZ ;  /* 0x0000777019127816 */ /* 0x001fc400000000ff */
[----:B------:R-:W3:Y:S04]  /*78ea0*/  LDL.LU.64 R12, [R1+0x928] ;  /* 0x00092800010c7983 */ /* 0x000ee80000300a00 */
[----:B------:R0:W-:Y:S04]  /*78eb0*/  @P1 STG.E.U8 desc[UR32][R10.64], R18 ;  /* 0x000000120a001986 */ /* 0x0001e8000c101120 */
[----:B0-----:R-:W4:Y:S01]  /*78ec0*/  LDL.LU.64 R10, [R1+0x918] ;  /* 0x00091800010a7983 */ /* 0x001f220000300a00 */
[C---:B------:R-:W-:Y:S02]  /*78ed0*/  LOP3.LUT P0, RZ, R4.reuse, 0x400, RZ, 0xc0, !PT ;  /* 0x0000040004ff7812 */ /* 0x040fe4000780c0ff */
[----:B------:R-:W-:Y:S01]  /*78ee0*/  LOP3.LUT P3, RZ, R4, 0x200, RZ, 0xc0, !PT ;  /* 0x0000020004ff7812 */ /* 0x000fe2000786c0ff */
[----:B------:R-:W2:Y:S01]  /*78ef0*/  LDL.LU.64 R16, [R1+0x910] ;  /* 0x0009100001107983 */ /* 0x000ea20000300a00 */
[----:B------:R-:W-:-:S02]  /*78f00*/  PRMT R18, R25, 0x7771, RZ ;  /* 0x0000777119127816 */ /* 0x000fc400000000ff */
[----:B------:R-:W-:-:S07]  /*78f10*/  LOP3.LUT P2, RZ, R4, 0x100, RZ, 0xc0, !PT ;  /* 0x0000010004ff7812 */ /* 0x000fce000784c0ff */
[----:B------:R0:W-:Y:S02]  /*78f20*/  @P0 STG.E.U8 desc[UR32][R8.64], R18 ;  /* 0x0000001208000986 */ /* 0x0001e4000c101120 */
[C---:B0-----:R-:W-:Y:S01]  /*78f30*/  PRMT R18, R25.reuse, 0x7772, RZ ;  /* 0x0000777219127816 */ /* 0x041fe200000000ff */
[----:B------:R-:W-:Y:S02]  /*78f40*/  IMAD.MOV.U32 R8, RZ, RZ, R6 ;  /* 0x000000ffff087224 */ /* 0x000fe400078e0006 */
[----:B------:R-:W2:Y:S04]  /*78f50*/  LDL.LU.64 R6, [R1+0x908] ;  /* 0x0009080001067983 */ /* 0x000ea80000300a00 */
[----:B------:R-:W2:Y:S04]  /*78f60*/  LDL.LU.64 R14, [R1+0x8e8] ;  /* 0x0008e800010e7983 */ /* 0x000ea80000300a00 */
[----:B------:R-:W2:Y:S04]  /*78f70*/  LDL.LU R9, [R1+0x184] ;  /* 0x0001840001097983 */ /* 0x000ea80000300800 */
[----:B---3--:R0:W-:Y:S02]  /*78f80*/  @P3 STG.E.U8 desc[UR32][R12.64], R18 ;  /* 0x000000120c003986 */ /* 0x0081e4000c101120 */
[----:B0-----:R-:W-:-:S02]  /*78f90*/  PRMT R18, R25, 0x7773, RZ ;  /* 0x0000777319127816 */ /* 0x001fc400000000ff */
[----:B------:R-:W3:Y:S04]  /*78fa0*/  LDL.LU.64 R12, [R1+0x8d8] ;  /* 0x0008d800010c7983 */ /* 0x000ee80000300a00 */
[----:B------:R-:W3:Y:S04]  /*78fb0*/  LDL.LU R19, [R1+0x198] ;  /* 0x0001980001137983 */ /* 0x000ee80000300800 */
[----:B----4-:R0:W-:Y:S04]  /*78fc0*/  @P2 STG.E.U8 desc[UR32][R10.64], R18 ;  /* 0x000000120a002986 */ /* 0x0101e8000c101120 */
[----:B0-----:R-:W4:Y:S04]  /*78fd0*/  LDL.LU.64 R10, [R1+0x8d0] ;  /* 0x0008d000010a7983 */ /* 0x001f280000300a00 */
[----:B------:R-:W2:Y:S04]  /*78fe0*/  LDL.LU R21, [R1+0x188] ;  /* 0x0001880001157983 */ /* 0x000ea80000300800 */
[----:B--2---:R0:W-:Y:S04]  /*78ff0*/  STL [R1+0x2160], R21 ;  /* 0x0021601501007387 */ /* 0x0041e80000100800 */
[----:B0-----:R-:W2:Y:S04]  /*79000*/  LDL.LU.64 R20, [R1+0x898] ;  /* 0x0008980001147983 */ /* 0x001ea80000300a00 */
[----:B--2---:R0:W-:Y:S04]  /*79010*/  STL.64 [R1+0x2168], R20 ;  /* 0x0021681401007387 */ /* 0x0041e80000100a00 */
[----:B0-----:R-:W2:Y:S01]  /*79020*/  LDL.LU.64 R20, [R1+0x8a8] ;  /* 0x0008a80001147983 */ /* 0x001ea20000300a00 */
        /* <DEDUP_REMOVED lines=17> */
[----:B--2---:R0:W-:Y:S04]  /*79140*/  STL.64 [R1+0x2170], R20 ;  /* 0x0021701401007387 */ /* 0x0041e80000100a00 */
[----:B0-----:R-:W2:Y:S06]  /*79150*/  LDL.LU.64 R20, [R1+0x8c8] ;  /* 0x0008c80001147983 */ /* 0x001eac0000300a00 */
[----:B------:R-:W-:-:S02]  /*79160*/  @P6 LOP3.LUT R2, R2, 0x2000000, RZ, 0xfc, !PT ;  /* 0x0200000002026812 */ /* 0x000fc400078efcff */
[----:B------:R-:W-:Y:S02]  /*79170*/  LOP3.LUT P6, RZ, R4, 0x8, RZ, 0xc0, !PT ;  /* 0x0000000804ff7812 */ /* 0x000fe400078cc0ff */
[----:B------:R-:W-:Y:S02]  /*79180*/  LOP3.LUT R2, R2, 0xfbffffff, RZ, 0xc0, !PT ;  /* 0xfbffffff02027812 */ /* 0x000fe400078ec0ff */
[----:B------:R-:W-:-:S09]  /*79190*/  LOP3.LUT P1, RZ, R4, 0x80, RZ, 0xc0, !PT ;  /* 0x0000008004ff7812 */ /* 0x000fd2000782c0ff */
[----:B------:R-:W-:Y:S02]  /*791a0*/  @P6 LOP3.LUT R2, R2, 0x4000000, RZ, 0xfc, !PT ;  /* 0x0400000002026812 */ /* 0x000fe400078efcff */
[C---:B------:R-:W-:Y:S02]  /*791b0*/  LOP3.LUT P6, RZ, R4.reuse, 0x10, RZ, 0xc0, !PT ;  /* 0x0000001004ff7812 */ /* 0x040fe400078cc0ff */
[----:B------:R-:W-:Y:S02]  /*791c0*/  LOP3.LUT P0, RZ, R4, 0x40, RZ, 0xc0, !PT ;  /* 0x0000004004ff7812 */ /* 0x000fe4000780c0ff */
[----:B------:R-:W-:Y:S02]  /*791d0*/  LOP3.LUT R2, R2, 0xf7ffffff, RZ, 0xc0, !PT ;  /* 0xf7ffffff02027812 */ /* 0x000fe400078ec0ff */
[----:B------:R-:W-:-:S05]  /*791e0*/  PRMT R18, R9, 0x7770, RZ ;  /* 0x0000777009127816 */ /* 0x000fca00000000ff */
[----:B------:R0:W-:Y:S02]  /*791f0*/  @P1 STG.E.U8 desc[UR32][R16.64], R18 ;  /* 0x0000001210001986 */ /* 0x0001e4000c101120 */
[----:B------:R-:W-:Y:S02]  /*79200*/  @P6 LOP3.LUT R2, R2, 0x8000000, RZ, 0xfc, !PT ;  /* 0x0800000002026812 */ /* 0x000fe400078efcff */
[----:B------:R-:W-:Y:S02]  /*79210*/  LOP3.LUT P6, RZ, R4, 0x20, RZ, 0xc0, !PT ;  /* 0x0000002004ff7812 */ /* 0x000fe400078cc0ff */
[----:B0-----:R-:W-:-:S05]  /*79220*/  PRMT R18, R9, 0x7771, RZ ;  /* 0x0000777109127816 */ /* 0x001fca00000000ff */
[----:B------:R0:W-:Y:S02]  /*79230*/  @P0 STG.E.U8 desc[UR32][R6.64], R18 ;  /* 0x0000001206000986 */ /* 0x0001e4000c101120 */
[----:B0-----:R-:W-:Y:S02]  /*79240*/  PRMT R18, R9, 0x7772, RZ ;  /* 0x0000777209127816 */ /* 0x001fe400000000ff */
[----:B------:R-:W2:Y:S04]  /*79250*/  LDL.LU.64 R6, [R1+0x890] ;  /* 0x0008900001067983 */ /* 0x000ea80000300a00 */
[----:B------:R0:W-:Y:S01]  /*79260*/  @P6 STG.E.U8 desc[UR32][R14.64], R18 ;  /* 0x000000120e006986 */ /* 0x0001e2000c101120 */
        /* <DEDUP_REMOVED lines=8> */
[----:B------:R-:W3:Y:S01]  /*792f0*/  LDL.LU.64 R16, [R1+0x848] ;  /* 0x0008480001107983 */ /* 0x000ee20000300a00 */
[----:B0-----:R-:W-:-:S03]  /*79300*/  PRMT R18, R19, 0x7770, RZ ;  /* 0x0000777013127816 */ /* 0x001fc600000000ff */
[----:B------:R-:W3:Y:S04]  /*79310*/  LDL.LU.64 R14, [R1+0x828] ;  /* 0x00082800010e7983 */ /* 0x000ee80000300a00 */
[----:B----4-:R0:W-:Y:S01]  /*79320*/  @P6 STG.E.U8 desc[UR32][R10.64], R18 ;  /* 0x000000120a006986 */ /* 0x0101e2000c101120 */
[----:B------:R-:W-:-:S03]  /*79330*/  LOP3.LUT P6, RZ, R2, 0x2000000, RZ, 0xc0, !PT ;  /* 0x0200000002ff7812 */ /* 0x000fc600078cc0ff */
[----:B------:R-:W4:Y:S04]  /*79340*/  LDL.LU.64 R12, [R1+0x818] ;  /* 0x00081800010c7983 */ /* 0x000f280000300a00 */
[----:B------:R-:W4:Y:S01]  /*79350*/  LDL.LU R9, [R1+0x18c] ;  /* 0x00018c0001097983 */ /* 0x000f220000300800 */
[----:B0-----:R-:W-:-:S03]  /*79360*/  PRMT R18, R19, 0x7771, RZ ;  /* 0x0000777113127816 */ /* 0x001fc600000000ff */
[----:B------:R-:W4:Y:S04]  /*79370*/  LDL.LU.64 R10, [R1+0x810] ;  /* 0x00081000010a7983 */ /* 0x000f280000300a00 */
[----:B--2---:R0:W-:Y:S04]  /*79380*/  @P6 STG.E.U8 desc[UR32][R20.64], R18 ;  /* 0x0000001214006986 */ /* 0x0041e8000c101120 */
[----:B0-----:R-:W2:Y:S01]  /*79390*/  LDL.LU.64 R20, [R1+0x2170] ;  /* 0x0021700001147983 */ /* 0x001ea20000300a00 */
[----:B------:R-:W-:Y:S02]  /*793a0*/  LOP3.LUT P6, RZ, R2, 0x1000000, RZ, 0xc0, !PT ;  /* 0x0100000002ff7812 */ /* 0x000fe400078cc0ff */
[----:B------:R-:W-:-:S11]  /*793b0*/  PRMT R18, R19, 0x7772, RZ ;  /* 0x0000777213127816 */ /* 0x000fd600000000ff */
[----:B--2---:R0:W-:Y:S04]  /*793c0*/  @P6 STG.E.U8 desc[UR32][R20.64], R18 ;  /* 0x0000001214006986 */ /* 0x0041e8000c101120 */
[----:B0-----:R-:W2:Y:S01]  /*793d0*/  LDL.LU.64 R20, [R1+0x2168] ;  /* 0x0021680001147983 */ /* 0x001ea20000300a00 */
[----:B------:R-:W-:Y:S02]  /*793e0*/  LOP3.LUT P6, RZ, R2, 0x800000, RZ, 0xc0, !PT ;  /* 0x0080000002ff7812 */ /* 0x000fe400078cc0ff */
[----:B------:R-:W-:-:S11]  /*793f0*/  PRMT R18, R19, 0x7773, RZ ;  /* 0x0000777313127816 */ /* 0x000fd600000000ff */
[----:B--2---:R0:W-:Y:S04]  /*79400*/  @P6 STG.E.U8 desc[UR32][R20.64], R18 ;  /* 0x0000001214006986 */ /* 0x0041e8000c101120 */
[----:B0-----:R-:W2:Y:S01]  /*79410*/  LDL.LU R21, [R1+0x2160] ;  /* 0x0021600001157983 */ /* 0x001ea20000300800 */
[----:B------:R-:W-:Y:S02]  /*79420*/  LOP3.LUT P6, RZ, R2, 0x400000, RZ, 0xc0, !PT ;  /* 0x0040000002ff7812 */ /* 0x000fe400078cc0ff */
[----:B------:R-:W-:Y:S02]  /*79430*/  LOP3.LUT P5, RZ, R5, 0x10000000, RZ, 0xc0, !PT ;  /* 0x1000000005ff7812 */ /* 0x000fe400078ac0ff */
[----:B--2---:R-:W-:-:S09]  /*79440*/  PRMT R18, R21, 0x7770, RZ ;  /* 0x0000777015127816 */ /* 0x004fd200000000ff */
[----:B------:R0:W-:Y:S04]  /*79450*/  @P6 STG.E.U8 desc[UR32][R6.64], R18 ;  /* 0x0000001206006986 */ /* 0x0001e8000c101120 */
[----:B0-----:R-:W2:Y:S01]  /*79460*/  LDL.LU.64 R6, [R1+0x2158] ;  /* 0x0021580001067983 */ /* 0x001ea20000300a00 */
[----:B------:R-:W-:Y:S02]  /*79470*/  LOP3.LUT P6, RZ, R2, 0x200000, RZ, 0xc0, !PT ;  /* 0x0020000002ff7812 */ /* 0x000fe400078cc0ff */
[----:B------:R-:W-:-:S11]  /*79480*/  PRMT R18, R21, 0x7771, RZ ;  /* 0x0000777115127816 */ /* 0x000fd600000000ff */
[----:B------:R0:W-:Y:S01]  /*79490*/  @P6 STG.E.U8 desc[UR32][R28.64], R18 ;  /* 0x000000121c006986 */ /* 0x0001e2000c101120 */
[----:B------:R-:W-:Y:S02]  /*794a0*/  LOP3.LUT P6, RZ, R2, 0x100000, RZ, 0xc0, !PT ;  /* 0x0010000002ff7812 */ /* 0x000fe400078cc0ff */
[----:B------:R-:W-:Y:S02]  /*794b0*/  LOP3.LUT P4, RZ, R5, 0x8000000, RZ, 0xc0, !PT ;  /* 0x0800000005ff7812 */ /* 0x000fe4000788c0ff */
[----:B0-----:R-:W-:-:S09]  /*794c0*/  PRMT R18, R21, 0x7772, RZ ;  /* 0x0000777215127816 */ /* 0x001fd200000000ff */
[----:B------:R0:W-:Y:S01]  /*794d0*/  @P6 STG.E.U8 desc[UR32][R22.64], R18 ;  /* 0x0000001216006986 */ /* 0x0001e2000c101120 */
[----:B------:R-:W-:Y:S02]  /*794e0*/  LOP3.LUT P3, RZ, R5, 0x4000000, RZ, 0xc0, !PT ;  /* 0x0400000005ff7812 */ /* 0x000fe4000786c0ff */
[----:B0-----:R-:W-:-:S05]  /*794f0*/  PRMT R18, R21, 0x7773, RZ ;  /* 0x0000777315127816 */ /* 0x001fca00000000ff */
[----:B------:R2:W-:Y:S01]  /*79500*/  @P5 STG.E.U8 desc[UR32][R26.64], R18 ;  /* 0x000000121a005986 */ /* 0x0005e2000c101120 */
[C---:B------:R-:W-:Y:S02]  /*79510*/  LOP3.LUT P2, RZ, R5.reuse, 0x2000000, RZ, 0xc0, !PT ;  /* 0x0200000005ff7812 */ /* 0x040fe4000784c0ff */
[C---:B------:R-:W-:Y:S02]  /*79520*/  LOP3.LUT P1, RZ, R5.reuse, 0x1000000, RZ, 0xc0, !PT ;  /* 0x0100000005ff7812 */ /* 0x040fe4000782c0ff */
[C---:B------:R-:W-:Y:S02]  /*79530*/  LOP3.LUT P0, RZ, R5.reuse, 0x800000, RZ, 0xc0, !PT ;  /* 0x0080000005ff7812 */ /* 0x040fe4000780c0ff */
[----:B------:R-:W-:Y:S02]  /*79540*/  LOP3.LUT P6, RZ, R5, 0x400, RZ, 0xc0, !PT ;  /* 0x0000040005ff7812 */ /* 0x000fe400078cc0ff */
[----:B------:R-:W-:Y:S02]  /*79550*/  LOP3.LUT R2, R2, 0xffffefff, RZ, 0xc0, !PT ;  /* 0xffffefff02027812 */ /* 0x000fe400078ec0ff */
[----:B--2---:R-:W-:-:S05]  /*79560*/  PRMT R18, R6, 0x7770, RZ ;  /* 0x0000777006127816 */ /* 0x004fca00000000ff */
[----:B---3--:R0:W-:Y:S02]  /*79570*/  @P4 STG.E.U8 desc[UR32][R24.64], R18 ;  /* 0x0000001218004986 */ /* 0x0081e4000c101120 */
[----:B0-----:R-:W-:-:S05]  /*79580*/  PRMT R18, R6, 0x7771, RZ ;  /* 0x0000777106127816 */ /* 0x001fca00000000ff */
[----:B------:R0:W-:Y:S02]  /*79590*/  @P3 STG.E.U8 desc[UR32][R16.64], R18 ;  /* 0x0000001210003986 */ /* 0x0001e4000c101120 */
[----:B0-----:R-:W-:-:S05]  /*795a0*/  PRMT R18, R6, 0x7772, RZ ;  /* 0x0000777206127816 */ /* 0x001fca00000000ff */
[----:B------:R0:W-:Y:S02]  /*795b0*/  @P2 STG.E.U8 desc[UR32][R14.64], R18 ;  /* 0x000000120e002986 */ /* 0x0001e4000c101120 */
[----:B0-----:R-:W-:Y:S02]  /*795c0*/  PRMT R18, R6, 0x7773, RZ ;  /* 0x0000777306127816 */ /* 0x001fe400000000ff */
[----:B------:R-:W2:Y:S04]  /*795d0*/  LDL.LU R6, [R1+0x2150] ;  /* 0x0021500001067983 */ /* 0x000ea80000300800 */
[----:B----4-:R0:W-:Y:S02]  /*795e0*/  @P1 STG.E.U8 desc[UR32][R12.64], R18 ;  /* 0x000000120c001986 */ /* 0x0101e4000c101120 */
[----:B0-----:R-:W-:-:S02]  /*795f0*/  PRMT R18, R9, 0x7770, RZ ;  /* 0x0000777009127816 */ /* 0x001fc400000000ff */
[----:B------:R-:W3:Y:S04]  /*79600*/  LDL.LU.64 R12, [R1+0x808] ;  /* 0x00080800010c7983 */ /* 0x000ee80000300a00 */
[----:B------:R0:W-:Y:S04]  /*79610*/  @P0 STG.E.U8 desc[UR32][R10.64], R18 ;  /* 0x000000120a000986 */ /* 0x0001e8000c101120 */
[----:B0-----:R-:W4:Y:S01]  /*79620*/  LDL.LU.64 R10, [R1+0x7e8] ;  /* 0x0007e800010a7983 */ /* 0x001f220000300a00 */
[----:B------:R-:W-:Y:S02]  /*79630*/  @P6 LOP3.LUT R2, R2, 0x1000, RZ, 0xfc, !PT ;  /* 0x0000100002026812 */ /* 0x000fe400078efcff */
[----:B------:R-:W-:Y:S01]  /*79640*/  LOP3.LUT P6, RZ, R5, 0x800, RZ, 0xc0, !PT ;  /* 0x0000080005ff7812 */ /* 0x000fe200078cc0ff */
[----:B------:R-:W2:Y:S01]  /*79650*/  LDL.LU.64 R24, [R1+0x7d8] ;  /* 0x0007d80001187983 */ /* 0x000ea20000300a00 */
[----:B------:R-:W-:-:S02]  /*79660*/  LOP3.LUT R2, R2, 0xffffdfff, RZ, 0xc0, !PT ;  /* 0xffffdfff02027812 */ /* 0x000fc400078ec0ff */
[C---:B------:R-:W-:Y:S01]  /*79670*/  LOP3.LUT P3, RZ, R5.reuse, 0x400000, RZ, 0xc0, !PT ;  /* 0x0040000005ff7812 */ /* 0x040fe2000786c0ff */
[----:B------:R-:W2:Y:S01]  /*79680*/  LDL.LU.64 R16, [R1+0x7d0] ;  /* 0x0007d00001107983 */ /* 0x000ea20000300a00 */
[----:B------:R-:W-:Y:S02]  /*79690*/  LOP3.LUT P2, RZ, R5, 0x200000, RZ, 0xc0, !PT ;  /* 0x0020000005ff7812 */ /* 0x000fe4000784c0ff */
[----:B------:R-:W-:Y:S01]  /*796a0*/  PRMT R18, R9, 0x7771, RZ ;  /* 0x0000777109127816 */ /* 0x000fe200000000ff */
[----:B------:R-:W2:Y:S04]  /*796b0*/  LDL.LU.64 R14, [R1+0x7c8] ;  /* 0x0007c800010e7983 */ /* 0x000ea80000300a00 */
[----:B------:R-:W-:Y:S01]  /*796c0*/  @P6 LOP3.LUT R2, R2, 0x2000, RZ, 0xfc, !PT ;  /* 0x0000200002026812 */ /* 0x000fe200078efcff */
[----:B------:R-:W2:Y:S01]  /*796d0*/  LDL.LU R19, [R1+0x170] ;  /* 0x0001700001137983 */ /* 0x000ea20000300800 */
        /* <DEDUP_REMOVED lines=22> */
[C---:B------:R-:W-:Y:S01]  /*79840*/  LOP3.LUT P6, RZ, R5.reuse, 0x40000, RZ, 0xc0, !PT ;  /* 0x0004000005ff7812 */ /* 0x040fe200078cc0ff */
[----:B---3--:R0:W-:Y:S01]  /*79850*/  @P3 STG.E.U8 desc[UR32][R12.64], R18 ;  /* 0x000000120c003986 */ /* 0x0081e2000c101120 */
[----:B------:R-:W-:Y:S02]  /*79860*/  LOP3.LUT P3, RZ, R5, 0x1, RZ, 0xc0, !PT ;  /* 0x0000000105ff7812 */ /* 0x000fe4000786c0ff */
[C---:B0-----:R-:W-:Y:S01]  /*79870*/  PRMT R18, R9.reuse, 0x7772, RZ ;  /* 0x0000777209127816 */ /* 0x041fe200000000ff */
[----:B------:R-:W3:Y:S04]  /*79880*/  LDL.LU.64 R12, [R1+0x7b8] ;  /* 0x0007b800010c7983 */ /* 0x000ee80000300a00 */
[----:B----4-:R0:W-:Y:S04]  /*79890*/  @P2 STG.E.U8 desc[UR32][R10.64], R18 ;  /* 0x000000120a002986 */ /* 0x0101e8000c101120 */
[----:B0-----:R-:W4:Y:S04]  /*798a0*/  LDL.LU.64 R10, [R1+0x7a0] ;  /* 0x0007a000010a7983 */ /* 0x001f280000300a00 */
[----:B------:R-:W4:Y:S04]  /*798b0*/  LDL.LU R26, [R1+0x160] ;  /* 0x00016000011a7983 */ /* 0x000f280000300800 */
[----:B------:R0:W-:Y:S04]  /*798c0*/  STL.64 [R1+0x2118], R4 ;  /* 0x0021180401007387 */ /* 0x0001e80000100a00 */
[----:B------:R-:W4:Y:S04]  /*798d0*/  LDL.LU R27, [R1+0x174] ;  /* 0x00017400011b7983 */ /* 0x000f280000300800 */
[----:B0-----:R-:W2:Y:S04]  /*798e0*/  LDL.LU.64 R4, [R1+0x760] ;  /* 0x0007600001047983 */ /* 0x001ea80000300a00 */
[----:B--2---:R0:W-:Y:S04]  /*798f0*/  STL.64 [R1+0x2138], R4 ;  /* 0x0021380401007387 */ /* 0x0041e80000100a00 */
[----:B0-----:R-:W2:Y:S04]  /*79900*/  LDL.LU.64 R4, [R1+0x780] ;  /* 0x0007800001047983 */ /* 0x001ea80000300a00 */
[----:B--2---:R0:W-:Y:S04]  /*79910*/  STL.64 [R1+0x2140], R4 ;  /* 0x0021400401007387 */ /* 0x0041e80000100a00 */
[----:B0-----:R-:W2:Y:S01]  /*79920*/  LDL.LU.64 R4, [R1+0x790] ;  /* 0x0007900001047983 */ /* 0x001ea20000300a00 */
[----:B------:R-:W-:-:S05]  /*79930*/  PRMT R18, R9, 0x7773, RZ ;  /* 0x0000777309127816 */ /* 0x000fca00000000ff */
[----:B------:R0:W-:Y:S02]  /*79940*/  @P1 STG.E.U8 desc[UR32][R24.64], R18 ;  /* 0x0000001218001986 */ /* 0x0001e4000c101120 */
[----:B0-----:R-:W-:-:S05]  /*79950*/  PRMT R18, R19, 0x7770, RZ ;  /* 0x0000777013127816 */ /* 0x001fca00000000ff */
[----:B------:R0:W-:Y:S02]  /*79960*/  @P0 STG.E.U8 desc[UR32][R16.64], R18 ;  /* 0x0000001210000986 */ /* 0x0001e4000c101120 */
[----:B0-----:R-:W-:-:S05]  /*79970*/  PRMT R18, R19, 0x7771, RZ ;  /* 0x0000777113127816 */ /* 0x001fca00000000ff */
[----:B------:R-:W-:Y:S04]  /*79980*/  @P6 STG.E.U8 desc[UR32][R14.64], R18 ;  /* 0x000000120e006986 */ /* 0x000fe8000c101120 */
[----:B--2---:R0:W-:Y:S04]  /*79990*/  STL.64 [R1+0x2148], R4 ;  /* 0x0021480401007387 */ /* 0x0041e80000100a00 */
[----:B0-----:R-:W2:Y:S01]  /*799a0*/  LDL.LU.64 R4, [R1+0x798] ;  /* 0x0007980001047983 */ /* 0x001ea20000300a00 */
[C---:B------:R-:W-:Y:S02]  /*799b0*/  LOP3.LUT P6, RZ, R2.reuse, 0x80000, RZ, 0xc0, !PT ;  /* 0x0008000002ff7812 */ /* 0x040fe400078cc0ff */
[----:B------:R-:W-:Y:S01]  /*799c0*/  PRMT R18, R19, 0x7772, RZ ;  /* 0x0000777213127816 */ /* 0x000fe200000000ff */
[----:B------:R-:W2:Y:S04]  /*799d0*/  LDL.LU.64 R28, [R1+0x758] ;  /* 0x00075800011c7983 */ /* 0x000ea80000300a00 */
[----:B------:R-:W2:Y:S04]  /*799e0*/  LDL.LU.64 R22, [R1+0x750] ;  /* 0x0007500001167983 */ /* 0x000ea80000300a00 */
[----:B------:R-:W2:Y:S04]  /*799f0*/  LDL.LU.64 R20, [R1+0x740] ;  /* 0x0007400001147983 */ /* 0x000ea80000300a00 */
[----:B---3--:R0:W-:Y:S01]  /*79a00*/  @P6 STG.E.U8 desc[UR32][R12.64], R18 ;  /* 0x000000120c006986 */ /* 0x0081e2000c101120 */
[----:B------:R-:W-:-:S03]  /*79a10*/  LOP3.LUT P6, RZ, R2, 0x40000, RZ, 0xc0, !PT ;  /* 0x0004000002ff7812 */ /* 0x000fc600078cc0ff */
[----:B------:R-:W3:Y:S04]  /*79a20*/  LDL.LU.64 R24, [R1+0x720] ;  /* 0x0007200001187983 */ /* 0x000ee80000300a00 */
[----:B------:R-:W3:Y:S01]  /*79a30*/  LDL.LU R9, [R1+0x164] ;  /* 0x0001640001097983 */ /* 0x000ee20000300800 */
[----:B0-----:R-:W-:-:S03]  /*79a40*/  PRMT R18, R19, 0x7773, RZ ;  /* 0x0000777313127816 */ /* 0x001fc600000000ff */
[----:B------:R-:W3:Y:S04]  /*79a50*/  LDL.LU.64 R16, [R1+0x718] ;  /* 0x0007180001107983 */ /* 0x000ee80000300a00 */
[----:B----4-:R0:W-:Y:S01]  /*79a60*/  @P6 STG.E.U8 desc[UR32][R10.64], R18 ;  /* 0x000000120a006986 */ /* 0x0101e2000c101120 */
[----:B------:R-:W-:-:S03]  /*79a70*/  LOP3.LUT P6, RZ, R2, 0x20000, RZ, 0xc0, !PT ;  /* 0x0002000002ff7812 */ /* 0x000fc600078cc0ff */
[----:B------:R-:W4:Y:S04]  /*79a80*/  LDL.LU.64 R14, [R1+0x710] ;  /* 0x00071000010e7983 */ /* 0x000f280000300a00 */
[----:B------:R-:W4:Y:S01]  /*79a90*/  LDL.LU.64 R12, [R1+0x700] ;  /* 0x00070000010c7983 */ /* 0x000f220000300a00 */
        /* <DEDUP_REMOVED lines=11> */
[----:B0-----:R-:W2:Y:S01]  /*79b50*/  LDL.LU.64 R4, [R1+0x2138] ;  /* 0x0021380001047983 */ /* 0x001ea20000300a00 */
[----:B------:R-:W-:Y:S02]  /*79b60*/  LOP3.LUT P6, RZ, R2, 0x4000, RZ, 0xc0, !PT ;  /* 0x0000400002ff7812 */ /* 0x000fe400078cc0ff */
[----:B------:R-:W-:Y:S02]  /*79b70*/  PRMT R18, R26, 0x7773, RZ ;  /* 0x000077731a127816 */ /* 0x000fe400000000ff */
[C---:B------:R-:W-:Y:S02]  /*79b80*/  LOP3.LUT P2, RZ, R6.reuse, 0x80000000, RZ, 0xc0, !PT ;  /* 0x8000000006ff7812 */ /* 0x040fe4000784c0ff */
[----:B------:R-:W-:-:S02]  /*79b90*/  LOP3.LUT P1, RZ, R6, 0x40000000, RZ, 0xc0, !PT ;  /* 0x4000000006ff7812 */ /* 0x000fc4000782c0ff */
[----:B------:R-:W-:-:S05]  /*79ba0*/  LOP3.LUT P0, RZ, R6, 0x4000000, RZ, 0xc0, !PT ;  /* 0x0400000006ff7812 */ /* 0x000fca000780c0ff */
[----:B--2---:R0:W-:Y:S01]  /*79bb0*/  @P6 STG.E.U8 desc[UR32][R4.64], R18 ;  /* 0x0000001204006986 */ /* 0x0041e2000c101120 */
        /* <DEDUP_REMOVED lines=13> */
[----:B----4-:R0:W-:Y:S02]  /*79c90*/  @P2 STG.E.U8 desc[UR32][R14.64], R18 ;  /* 0x000000120e002986 */ /* 0x0101e4000c101120 */
[----:B0-----:R-:W-:-:S05]  /*79ca0*/  PRMT R18, R9, 0x7772, RZ ;  /* 0x0000777209127816 */ /* 0x001fca00000000ff */
[----:B------:R0:W-:Y:S02]  /*79cb0*/  @P1 STG.E.U8 desc[UR32][R12.64], R18 ;  /* 0x000000120c001986 */ /* 0x0001e4000c101120 */
[----:B0-----:R-:W-:Y:S02]  /*79cc0*/  PRMT R18, R9, 0x7773, RZ ;  /* 0x0000777309127816 */ /* 0x001fe400000000ff */
[----:B------:R-:W2:Y:S04]  /*79cd0*/  LDL.LU.64 R12, [R1+0x6d8] ;  /* 0x0006d800010c7983 */ /* 0x000ea80000300a00 */
[----:B------:R0:W-:Y:S04]  /*79ce0*/  @P0 STG.E.U8 desc[UR32][R10.64], R18 ;  /* 0x000000120a000986 */ /* 0x0001e8000c101120 */
[----:B0-----:R-:W3:Y:S04]  /*79cf0*/  LDL.LU.64 R10, [R1+0x6d0] ;  /* 0x0006d000010a7983 */ /* 0x001ee80000300a00 */
[----:B------:R-:W4:Y:S04]  /*79d00*/  LDL.LU.64 R24, [R1+0x6c0] ;  /* 0x0006c00001187983 */ /* 0x000f280000300a00 */
[----:B------:R-:W2:Y:S01]  /*79d10*/  LDL.LU R9, [R1+0x178] ;  /* 0x0001780001097983 */ /* 0x000ea20000300800 */
[----:B------:R-:W-:-:S02]  /*79d20*/  LOP3.LUT P3, RZ, R6, 0x10000, RZ, 0xc0, !PT ;  /* 0x0001000006ff7812 */ /* 0x000fc4000786c0ff */
[----:B------:R-:W-:Y:S01]  /*79d30*/  LOP3.LUT P2, RZ, R6, 0x8000, RZ, 0xc0, !PT ;  /* 0x0000800006ff7812 */ /* 0x000fe2000784c0ff */
[----:B------:R-:W4:Y:S04]  /*79d40*/  LDL.LU.64 R16, [R1+0x6a0] ;  /* 0x0006a00001107983 */ /* 0x000f280000300a00 */
[----:B------:R-:W4:Y:S04]  /*79d50*/  LDL.LU.64 R14, [R1+0x698] ;  /* 0x00069800010e7983 */ /* 0x000f280000300a00 */
[----:B------:R-:W4:Y:S01]  /*79d60*/  LDL.LU R19, [R1+0x168] ;  /* 0x0001680001137983 */ /* 0x000f220000300800 */
[----:B--2---:R-:W-:-:S05]  /*79d70*/  PRMT R18, R9, 0x7770, RZ ;  /* 0x0000777009127816 */ /* 0x004fca00000000ff */
[----:B------:R0:W-:Y:S02]  /*79d80*/  @P3 STG.E.U8 desc[UR32][R12.64], R18 ;  /* 0x000000120c003986 */ /* 0x0001e4000c101120 */
[----:B0-----:R-:W-:Y:S02]  /*79d90*/  PRMT R18, R9, 0x7771, RZ ;  /* 0x0000777109127816 */ /* 0x001fe400000000ff */
[----:B------:R-:W2:Y:S04]  /*79da0*/  LDL.LU.64 R12, [R1+0x690] ;  /* 0x00069000010c7983 */ /* 0x000ea80000300a00 */
[----:B---3--:R0:W-:Y:S04]  /*79db0*/  @P2 STG.E.U8 desc[UR32][R10.64], R18 ;  /* 0x000000120a002986 */ /* 0x0081e8000c101120 */
[----:B0-----:R-:W3:Y:S04]  /*79dc0*/  LDL.LU.64 R10, [R1+0x680] ;  /* 0x00068000010a7983 */ /* 0x001ee80000300a00 */
[----:B------:R-:W4:Y:S04]  /*79dd0*/  LDL.LU R29, [R1+0x17c] ;  /* 0x00017c00011d7983 */ /* 0x000f280000300800 */
[----:B----4-:R0:W-:Y:S04]  /*79de0*/  STL [R1+0x2130], R29 ;  /* 0x0021301d01007387 */ /* 0x0101e80000100800 */
[----:B0-----:R-:W4:Y:S04]  /*79df0*/  LDL.LU.64 R28, [R1+0x660] ;  /* 0x00066000011c7983 */ /* 0x001f280000300a00 */
[----:B------:R-:W2:Y:S01]  /*79e00*/  LDL.LU.64 R4, [R1+0x640] ;  /* 0x0006400001047983 */ /* 0x000ea20000300a00 */
        /* <DEDUP_REMOVED lines=15> */
[----:B------:R-:W-:Y:S01]  /*79f00*/  LOP3.LUT P6, RZ, R6, 0x80, RZ, 0xc0, !PT ;  /* 0x0000008006ff7812 */ /* 0x000fe200078cc0ff */
[----:B--2---:R0:W-:Y:S04]  /*79f10*/  STL.64 [R1+0x2120], R4 ;  /* 0x0021200401007387 */ /* 0x0041e80000100a00 */
[----:B0-----:R-:W2:Y:S01]  /*79f20*/  LDL.LU.64 R4, [R1+0x650] ;  /* 0x0006500001047983 */ /* 0x001ea20000300a00 */
[----:B------:R-:W-:-:S07]  /*79f30*/  LOP3.LUT R2, R2, 0xfffffdff, RZ, 0xc0, !PT ;  /* 0xfffffdff02027812 */ /* 0x000fce00078ec0ff */
[----:B------:R-:W-:Y:S02]  /*79f40*/  @P6 LOP3.LUT R2, R2, 0x200, RZ, 0xfc, !PT ;  /* 0x0000020002026812 */ /* 0x000fe400078efcff */
        /* <DEDUP_REMOVED lines=13> */
[----:B0-----:R-:W-:-:S05]  /*7a020*/  PRMT R18, R19, 0x7770, RZ ;  /* 0x0000777013127816 */ /* 0x001fca00000000ff */
[----:B------:R0:W-:Y:S01]  /*7a030*/  @P6 STG.E.U8 desc[UR32][R14.64], R18 ;  /* 0x000000120e006986 */ /* 0x0001e2000c101120 */
[----:B------:R-:W-:Y:S02]  /*7a040*/  LOP3.LUT P6, RZ, R2, 0x800, RZ, 0xc0, !PT ;  /* 0x0000080002ff7812 */ /* 0x000fe400078cc0ff */
[----:B0-----:R-:W-:-:S11]  /*7a050*/  PRMT R18, R19, 0x7771, RZ ;  /* 0x0000777113127816 */ /* 0x001fd600000000ff */
[----:B------:R0:W-:Y:S01]  /*7a060*/  @P6 STG.E.U8 desc[UR32][R12.64], R18 ;  /* 0x000000120c006986 */ /* 0x0001e2000c101120 */
[----:B------:R-:W-:Y:S02]  /*7a070*/  LOP3.LUT P6, RZ, R2, 0x400, RZ, 0xc0, !PT ;  /* 0x0000040002ff7812 */ /* 0x000fe400078cc0ff */
[----:B0-----:R-:W-:-:S11]  /*7a080*/  PRMT R18, R19, 0x7772, RZ ;  /* 0x0000777213127816 */ /* 0x001fd600000000ff */
[----:B---3--:R0:W-:Y:S01]  /*7a090*/  @P6 STG.E.U8 desc[UR32][R10.64], R18 ;  /* 0x000000120a006986 */ /* 0x0081e2000c101120 */
[----:B------:R-:W-:Y:S02]  /*7a0a0*/  LOP3.LUT P6, RZ, R2, 0x200, RZ, 0xc0, !PT ;  /* 0x0000020002ff7812 */ /* 0x000fe400078cc0ff */
[----:B0-----:R-:W-:-:S11]  /*7a0b0*/  PRMT R18, R19, 0x7773, RZ ;  /* 0x0000777313127816 */ /* 0x001fd600000000ff */
[----:B----4-:R-:W-:Y:S04]  /*7a0c0*/  @P6 STG.E.U8 desc[UR32][R28.64], R18 ;  /* 0x000000121c006986 */ /* 0x010fe8000c101120 */
[----:B--2---:R0:W-:Y:S04]  /*7a0d0*/  STL.64 [R1+0x2128], R4 ;  /* 0x0021280401007387 */ /* 0x0041e80000100a00 */
[----:B0-----:R-:W2:Y:S04]  /*7a0e0*/  LDL.LU.64 R4, [R1+0x658] ;  /* 0x0006580001047983 */ /* 0x001ea80000300a00 */
[----:B------:R-:W3:Y:S04]  /*7a0f0*/  LDL.LU.64 R22, [R1+0x620] ;  /* 0x0006200001167983 */ /* 0x000ee80000300a00 */
[----:B------:R-:W4:Y:S04]  /*7a100*/  LDL.LU R9, [R1+0x16c] ;  /* 0x00016c0001097983 */ /* 0x000f280000300800 */
[----:B------:R-:W4:Y:S04]  /*7a110*/  LDL.LU.64 R20, [R1+0x618] ;  /* 0x0006180001147983 */ /* 0x000f280000300a00 */
[----:B------:R-:W4:Y:S04]  /*7a120*/  LDL.LU.64 R26, [R1+0x610] ;  /* 0x00061000011a7983 */ /* 0x000f280000300a00 */
[----:B------:R-:W4:Y:S04]  /*7a130*/  LDL.LU.64 R24, [R1+0x600] ;  /* 0x0006000001187983 */ /* 0x000f280000300a00 */
[----:B------:R-:W4:Y:S04]  /*7a140*/  LDL.LU.64 R16, [R1+0x5e0] ;  /* 0x0005e00001107983 */ /* 0x000f280000300a00 */
[----:B------:R-:W4:Y:S04]  /*7a150*/  LDL.LU.64 R14, [R1+0x5d8] ;  /* 0x0005d800010e7983 */ /* 0x000f280000300a00 */
[----:B------:R-:W4:Y:S04]  /*7a160*/  LDL.LU.64 R12, [R1+0x5d0] ;  /* 0x0005d000010c7983 */ /* 0x000f280000300a00 */
[----:B------:R-:W4:Y:S04]  /*7a170*/  LDL.LU.64 R10, [R1+0x5c0] ;  /* 0x0005c000010a7983 */ /* 0x000f280000300a00 */
[----:B------:R-:W2:Y:S01]  /*7a180*/  LDL.LU R29, [R1+0x2130] ;  /* 0x00213000011d7983 */ /* 0x000ea20000300800 */
[----:B------:R-:W-:-:S02]  /*7a190*/  LOP3.LUT P6, RZ, R2, 0x100, RZ, 0xc0, !PT ;  /* 0x0000010002ff7812 */ /* 0x000fc400078cc0ff */
[----:B--2---:R-:W-:-:S11]  /*7a1a0*/  PRMT R18, R29, 0x7770, RZ ;  /* 0x000077701d127816 */ /* 0x004fd600000000ff */
[----:B------:R0:W-:Y:S04]  /*7a1b0*/  @P6 STG.E.U8 desc[UR32][R4.64], R18 ;  /* 0x0000001204006986 */ /* 0x0001e8000c101120 */
        /* <DEDUP_REMOVED lines=13> */
[----:B--2---:R0:W-:Y:S01]  /*7a290*/  @P6 STG.E.U8 desc[UR32][R4.64], R18 ;  /* 0x0000001204006986 */ /* 0x0041e2000c101120 */
[C---:B------:R-:W-:Y:S02]  /*7a2a0*/  LOP3.LUT P6, RZ, R2.reuse, 0x20, RZ, 0xc0, !PT ;  /* 0x0000002002ff7812 */ /* 0x040fe400078cc0ff */
[----:B0-----:R-:W-:Y:S01]  /*7a2b0*/  PRMT R18, R29, 0x7773, RZ ;  /* 0x000077731d127816 */ /* 0x001fe200000000ff */
[----:B------:R-:W2:Y:S10]  /*7a2c0*/  LDL.LU.64 R4, [R1+0x2118] ;  /* 0x0021180001047983 */ /* 0x000eb40000300a00 */
[----:B---3--:R4:W-:Y:S01]  /*7a2d0*/  @P6 STG.E.U8 desc[UR32][R22.64], R18 ;  /* 0x0000001216006986 */ /* 0x0089e2000c101120 */
[----:B------:R-:W-:-:S02]  /*7a2e0*/  LOP3.LUT P6, RZ, R2, 0x10, RZ, 0xc0, !PT ;  /* 0x0000001002ff7812 */ /* 0x000fc400078cc0ff */
[----:B----4-:R-:W-:-:S11]  /*7a2f0*/  PRMT R18, R9, 0x7770, RZ ;  /* 0x0000777009127816 */ /* 0x010fd600000000ff */
        /* <DEDUP_REMOVED lines=9> */
[C---:B0-----:R-:W-:Y:S02]  /*7a390*/  PRMT R18, R7.reuse, 0x7771, RZ ;  /* 0x0000777107127816 */ /* 0x041fe400000000ff */
[----:B------:R-:W3:Y:S04]  /*7a3a0*/  LDL.LU.64 R14, [R1+0x5b8] ;  /* 0x0005b800010e7983 */ /* 0x000ee80000300a00 */
[----:B------:R0:W-:Y:S02]  /*7a3b0*/  @P1 STG.E.U8 desc[UR32][R12.64], R18 ;  /* 0x000000120c001986 */ /* 0x0001e4000c101120 */
[----:B0-----:R-:W-:-:S02]  /*7a3c0*/  PRMT R18, R7, 0x7772, RZ ;  /* 0x0000777207127816 */ /* 0x001fc400000000ff */
[----:B------:R-:W4:Y:S04]  /*7a3d0*/  LDL.LU.64 R12, [R1+0x5b0] ;  /* 0x0005b000010c7983 */ /* 0x000f280000300a00 */
[----:B------:R-:W4:Y:S04]  /*7a3e0*/  LDL.LU.64 R26, [R1+0x5a8] ;  /* 0x0005a800011a7983 */ /* 0x000f280000300a00 */
[----:B------:R0:W-:Y:S04]  /*7a3f0*/  @P0 STG.E.U8 desc[UR32][R10.64], R18 ;  /* 0x000000120a000986 */ /* 0x0001e8000c101120 */
[----:B------:R-:W4:Y:S04]  /*7a400*/  LDL.LU.64 R24, [R1+0x588] ;  /* 0x0005880001187983 */ /* 0x000f280000300a00 */
[----:B0-----:R-:W4:Y:S01]  /*7a410*/  LDL.LU R10, [R1+0x140] ;  /* 0x00014000010a7983 */ /* 0x001f220000300800 */
[----:B------:R-:W-:-:S02]  /*7a420*/  LOP3.LUT P3, RZ, R6, 0x800000, RZ, 0xc0, !PT ;  /* 0x0080000006ff7812 */ /* 0x000fc4000786c0ff */
[----:B------:R-:W-:Y:S01]  /*7a430*/  LOP3.LUT P2, RZ, R6, 0x1000000, RZ, 0xc0, !PT ;  /* 0x0100000006ff7812 */ /* 0x000fe2000784c0ff */
[----:B------:R-:W-:Y:S01]  /*7a440*/  IMAD.MOV.U32 R9, RZ, RZ, R8 ;  /* 0x000000ffff097224 */ /* 0x000fe200078e0008 */
[----:B------:R-:W-:Y:S01]  /*7a450*/  PRMT R18, R7, 0x7773, RZ ;  /* 0x0000777307127816 */ /* 0x000fe200000000ff */
[----:B------:R-:W4:Y:S04]  /*7a460*/  LDL.LU.64 R16, [R1+0x578] ;  /* 0x0005780001107983 */ /* 0x000f280000300a00 */
[----:B------:R-:W4:Y:S04]  /*7a470*/  LDL.LU R8, [R1+0x154] ;  /* 0x0001540001087983 */ /* 0x000f280000300800 */
[----:B--2---:R-:W-:Y:S04]  /*7a480*/  STL.64 [R1+0x20c0], R4 ;  /* 0x0020c00401007387 */ /* 0x004fe80000100a00 */
[----:B------:R-:W2:Y:S04]  /*7a490*/  LDL.LU R7, [R1+0x2110] ;  /* 0x0021100001077983 */ /* 0x000ea80000300800 */
[----:B---3--:R0:W-:Y:S04]  /*7a4a0*/  @P3 STG.E.U8 desc[UR32][R14.64], R18 ;  /* 0x000000120e003986 */ /* 0x0081e8000c101120 */
[----:B0-----:R-:W3:Y:S01]  /*7a4b0*/  LDL.LU.64 R14, [R1+0x570] ;  /* 0x00057000010e7983 */ /* 0x001ee20000300a00 */
[----:B----4-:R-:W-:-:S05]  /*7a4c0*/  PRMT R18, R10, 0x7770, RZ ;  /* 0x000077700a127816 */ /* 0x010fca00000000ff */
[----:B------:R0:W-:Y:S04]  /*7a4d0*/  @P2 STG.E.U8 desc[UR32][R12.64], R18 ;  /* 0x000000120c002986 */ /* 0x0001e8000c101120 */
[----:B0-----:R-:W4:Y:S04]  /*7a4e0*/  LDL.LU.64 R12, [R1+0x568] ;  /* 0x00056800010c7983 */ /* 0x001f280000300a00 */
[----:B------:R-:W2:Y:S04]  /*7a4f0*/  LDL.LU R29, [R1+0x144] ;  /* 0x00014400011d7983 */ /* 0x000ea80000300800 */
[----:B--2---:R0:W-:Y:S04]  /*7a500*/  STL [R1+0x2100], R29 ;  /* 0x0021001d01007387 */ /* 0x0041e80000100800 */
        /* <DEDUP_REMOVED lines=19> */
[----:B0-----:R-:W2:Y:S04]  /*7a640*/  LDL.LU.64 R28, [R1+0x548] ;  /* 0x00054800011c7983 */ /* 0x001ea80000300a00 */
[----:B------:R-:W2:Y:S02]  /*7a650*/  LDL.LU.64 R18, [R1+0x528] ;  /* 0x0005280001127983 */ /* 0x000ea40000300a00 */
[----:B------:R-:W-:-:S02]  /*7a660*/  @P6 LOP3.LUT R2, R2, 0x2, RZ, 0xfc, !PT ;  /* 0x0000000202026812 */ /* 0x000fc400078efcff */
[----:B------:R-:W-:Y:S02]  /*7a670*/  LOP3.LUT P6, RZ, R5, 0x2, RZ, 0xc0, !PT ;  /* 0x0000000205ff7812 */ /* 0x000fe400078cc0ff */
[----:B------:R-:W-:Y:S02]  /*7a680*/  LOP3.LUT R2, R2, 0xfffffffb, RZ, 0xc0, !PT ;  /* 0xfffffffb02027812 */ /* 0x000fe400078ec0ff */
[----:B------:R-:W-:-:S09]  /*7a690*/  LOP3.LUT P1, RZ, R6, 0x2000000, RZ, 0xc0, !PT ;  /* 0x0200000006ff7812 */ /* 0x000fd2000782c0ff */
[----:B------:R-:W-:Y:S02]  /*7a6a0*/  @P6 LOP3.LUT R2, R2, 0x4, RZ, 0xfc, !PT ;  /* 0x0000000402026812 */ /* 0x000fe400078efcff */
[----:B------:R-:W-:Y:S02]  /*7a6b0*/  LOP3.LUT P6, RZ, R6, 0x20000000, RZ, 0xc0, !PT ;  /* 0x2000000006ff7812 */ /* 0x000fe400078cc0ff */
[----:B------:R-:W-:Y:S02]  /*7a6c0*/  LOP3.LUT R2, R2, 0xfffffff7, RZ, 0xc0, !PT ;  /* 0xfffffff702027812 */ /* 0x000fe400078ec0ff */
[C---:B------:R-:W-:Y:S02]  /*7a6d0*/  LOP3.LUT P0, RZ, R6.reuse, 0x8000000, RZ, 0xc0, !PT ;  /* 0x0800000006ff7812 */ /* 0x040fe4000780c0ff */
[C---:B------:R-:W-:Y:S02]  /*7a6e0*/  LOP3.LUT P5, RZ, R6.reuse, 0x8, RZ, 0xc0, !PT ;  /* 0x0000000806ff7812 */ /* 0x040fe400078ac0ff */
[----:B------:R-:W-:-:S02]  /*7a6f0*/  LOP3.LUT P4, RZ, R6, 0x10, RZ, 0xc0, !PT ;  /* 0x0000001006ff7812 */ /* 0x000fc4000788c0ff */
[C---:B------:R-:W-:Y:S02]  /*7a700*/  LOP3.LUT P3, RZ, R6.reuse, 0x2, RZ, 0xc0, !PT ;  /* 0x0000000206ff7812 */ /* 0x040fe4000786c0ff */
[----:B------:R-:W-:Y:S02]  /*7a710*/  LOP3.LUT P2, RZ, R6, 0x1, RZ, 0xc0, !PT ;  /* 0x0000000106ff7812 */ /* 0x000fe4000784c0ff */
[----:B------:R-:W-:Y:S02]  /*7a720*/  @P6 LOP3.LUT R2, R2, 0x8, RZ, 0xfc, !PT ;  /* 0x0000000802026812 */ /* 0x000fe400078efcff */
[----:B------:R-:W-:Y:S02]  /*7a730*/  LOP3.LUT P6, RZ, R6, 0x10000000, RZ, 0xc0, !PT ;  /* 0x1000000006ff7812 */ /* 0x000fe400078cc0ff */
[----:B------:R-:W-:-:S05]  /*7a740*/  PRMT R6, R10, 0x7771, RZ ;  /* 0x000077710a067816 */ /* 0x000fca00000000ff */
[----:B------:R0:W-:Y:S02]  /*7a750*/  @P1 STG.E.U8 desc[UR32][R26.64], R6 ;  /* 0x000000061a001986 */ /* 0x0001e4000c101120 */
[----:B0-----:R-:W-:-:S05]  /*7a760*/  PRMT R6, R10, 0x7772, RZ ;  /* 0x000077720a067816 */ /* 0x001fca00000000ff */
[----:B------:R0:W-:Y:S02]  /*7a770*/  @P0 STG.E.U8 desc[UR32][R24.64], R6 ;  /* 0x0000000618000986 */ /* 0x0001e4000c101120 */
[----:B0-----:R-:W-:-:S05]  /*7a780*/  PRMT R6, R10, 0x7773, RZ ;  /* 0x000077730a067816 */ /* 0x001fca00000000ff */
[----:B------:R0:W-:Y:S01]  /*7a790*/  @P6 STG.E.U8 desc[UR32][R16.64], R6 ;  /* 0x0000000610006986 */ /* 0x0001e2000c101120 */
[----:B------:R-:W-:Y:S02]  /*7a7a0*/  LOP3.LUT P6, RZ, R2, 0x8, RZ, 0xc0, !PT ;  /* 0x0000000802ff7812 */ /* 0x000fe400078cc0ff */
[----:B0-----:R-:W-:-:S11]  /*7a7b0*/  PRMT R6, R8, 0x7770, RZ ;  /* 0x0000777008067816 */ /* 0x001fd600000000ff */
[----:B---3--:R0:W-:Y:S01]  /*7a7c0*/  @P6 STG.E.U8 desc[UR32][R14.64], R6 ;  /* 0x000000060e006986 */ /* 0x0081e2000c101120 */
[----:B------:R-:W-:Y:S02]  /*7a7d0*/  LOP3.LUT P6, RZ, R2, 0x4, RZ, 0xc0, !PT ;  /* 0x0000000402ff7812 */ /* 0x000fe400078cc0ff */
[----:B0-----:R-:W-:-:S11]  /*7a7e0*/  PRMT R6, R8, 0x7771, RZ ;  /* 0x0000777108067816 */ /* 0x001fd600000000ff */
[----:B----4-:R0:W-:Y:S01]  /*7a7f0*/  @P6 STG.E.U8 desc[UR32][R12.64], R6 ;  /* 0x000000060c006986 */ /* 0x0101e2000c101120 */
[----:B------:R-:W-:Y:S02]  /*7a800*/  LOP3.LUT P6, RZ, R2, 0x2, RZ, 0xc0, !PT ;  /* 0x0000000202ff7812 */ /* 0x000fe400078cc0ff */
[----:B0-----:R-:W-:Y:S01]  /*7a810*/  PRMT R6, R8, 0x7772, RZ ;  /* 0x0000777208067816 */ /* 0x001fe200000000ff */
[----:B--2---:R0:W-:Y:S04]  /*7a820*/  STL.64 [R1+0x20f8], R18 ;  /* 0x0020f81201007387 */ /* 0x0041e80000100a00 */
[----:B0-----:R-:W2:Y:S04]  /*7a830*/  LDL.LU.64 R18, [R1+0x530] ;  /* 0x0005300001127983 */ /* 0x001ea80000300a00 */
[----:B------:R-:W3:Y:S04]  /*7a840*/  LDL.LU R11, [R1+0x158] ;  /* 0x00015800010b7983 */ /* 0x000ee80000300800 */
[----:B------:R-:W4:Y:S04]  /*7a850*/  LDL.LU.64 R4, [R1+0x508] ;  /* 0x0005080001047983 */ /* 0x000f280000300a00 */
[----:B------:R-:W3:Y:S04]  /*7a860*/  LDL.LU.64 R22, [R1+0x4f8] ;  /* 0x0004f80001167983 */ /* 0x000ee80000300a00 */
[----:B------:R-:W3:Y:S04]  /*7a870*/  LDL.LU.64 R20, [R1+0x4f0] ;  /* 0x0004f00001147983 */ /* 0x000ee80000300a00 */
[----:B------:R-:W3:Y:S04]  /*7a880*/  LDL.LU.64 R26, [R1+0x4e8] ;  /* 0x0004e800011a7983 */ /* 0x000ee80000300a00 */
[----:B------:R-:W3:Y:S04]  /*7a890*/  LDL.LU R10, [R1+0x148] ;  /* 0x00014800010a7983 */ /* 0x000ee80000300800 */
[----:B------:R-:W3:Y:S04]  /*7a8a0*/  LDL.LU.64 R24, [R1+0x4c8] ;  /* 0x0004c80001187983 */ /* 0x000ee80000300a00 */
[----:B------:R-:W3:Y:S04]  /*7a8b0*/  LDL.LU.64 R16, [R1+0x4b8] ;  /* 0x0004b80001107983 */ /* 0x000ee80000300a00 */
[----:B------:R-:W3:Y:S04]  /*7a8c0*/  LDL.LU.64 R14, [R1+0x4b0] ;  /* 0x0004b000010e7983 */ /* 0x000ee80000300a00 */
[----:B------:R-:W3:Y:S04]  /*7a8d0*/  LDL.LU.64 R12, [R1+0x4a8] ;  /* 0x0004a800010c7983 */ /* 0x000ee80000300a00 */
[----:B------:R0:W-:Y:S04]  /*7a8e0*/  @P6 STG.E.U8 desc[UR32][R28.64], R6 ;  /* 0x000000061c006986 */ /* 0x0001e8000c101120 */
[----:B0-----:R-:W2:Y:S01]  /*7a8f0*/  LDL.LU.64 R28, [R1+0x2108] ;  /* 0x00210800011c7983 */ /* 0x001ea20000300a00 */
[----:B------:R-:W-:-:S02]  /*7a900*/  LOP3.LUT P6, RZ, R2, 0x1, RZ, 0xc0, !PT ;  /* 0x0000000102ff7812 */ /* 0x000fc400078cc0ff */
[----:B------:R-:W-:Y:S02]  /*7a910*/  PRMT R2, R8, 0x7773, RZ ;  /* 0x0000777308027816 */ /* 0x000fe400000000ff */
[----:B------:R-:W3:Y:S09]  /*7a920*/  LDL.LU R8, [R1+0x2104] ;  /* 0x0021040001087983 */ /* 0x000ef20000300800 */
[----:B--2---:R0:W-:Y:S04]  /*7a930*/  @P6 STG.E.U8 desc[UR32][R28.64], R2 ;  /* 0x000000021c006986 */ /* 0x0041e8000c101120 */
[----:B0-----:R-:W2:Y:S01]  /*7a940*/  LDL.LU R29, [R1+0x2100] ;  /* 0x00210000011d7983 */ /* 0x001ea20000300800 */
[----:B------:R-:W-:-:S02]  /*7a950*/  LOP3.LUT P6, RZ, R3, 0x80000000, RZ, 0xc0, !PT ;  /* 0x8000000003ff7812 */ /* 0x000fc400078cc0ff */
[----:B--2---:R-:W-:-:S11]  /*7a960*/  PRMT R2, R29, 0x7770, RZ ;  /* 0x000077701d027816 */ /* 0x004fd600000000ff */
[----:B------:R0:W-:Y:S04]  /*7a970*/  @P6 STG.E.U8 desc[UR32][R18.64], R2 ;  /* 0x0000000212006986 */ /* 0x0001e8000c101120 */
[----:B0-----:R-:W2:Y:S01]  /*7a980*/  LDL.LU.64 R18, [R1+0x20f8] ;  /* 0x0020f80001127983 */ /* 0x001ea20000300a00 */
[----:B------:R-:W-:Y:S02]  /*7a990*/  LOP3.LUT P6, RZ, R3, 0x40000000, RZ, 0xc0, !PT ;  /* 0x4000000003ff7812 */ /* 0x000fe400078cc0ff */
[----:B------:R-:W-:Y:S02]  /*7a9a0*/  PRMT R2, R29, 0x7771, RZ ;  /* 0x000077711d027816 */ /* 0x000fe400000000ff */
[C---:B------:R-:W-:Y:S02]  /*7a9b0*/  LOP3.LUT P1, RZ, R7.reuse, 0x80000000, RZ, 0xc0, !PT ;  /* 0x8000000007ff7812 */ /* 0x040fe4000782c0ff */
[----:B------:R-:W-:-:S07]  /*7a9c0*/  LOP3.LUT P0, RZ, R7, 0x40000000, RZ, 0xc0, !PT ;  /* 0x4000000007ff7812 */ /* 0x000fce000780c0ff */
[----:B--2---:R0:W-:Y:S01]  /*7a9d0*/  @P6 STG.E.U8 desc[UR32][R18.64], R2 ;  /* 0x0000000212006986 */ /* 0x0041e2000c101120 */
[----:B------:R-:W-:Y:S02]  /*7a9e0*/  LOP3.LUT P6, RZ, R3, 0x20000000, RZ, 0xc0, !PT ;  /* 0x2000000003ff7812 */ /* 0x000fe400078cc0ff */
[----:B0-----:R-:W-:-:S11]  /*7a9f0*/  PRMT R2, R29, 0x7772, RZ ;  /* 0x000077721d027816 */ /* 0x001fd600000000ff */
[----:B----4-:R0:W-:Y:S01]  /*7aa00*/  @P6 STG.E.U8 desc[UR32][R4.64], R2 ;  /* 0x0000000204006986 */ /* 0x0101e2000c101120 */
[----:B------:R-:W-:Y:S02]  /*7aa10*/  LOP3.LUT P6, RZ, R3, 0x10000000, RZ, 0xc0, !PT ;  /* 0x1000000003ff7812 */ /* 0x000fe400078cc0ff */
[----:B0-----:R-:W-:-:S11]  /*7aa20*/  PRMT R2, R29, 0x7773, RZ ;  /* 0x000077731d027816 */ /* 0x001fd600000000ff */
[----:B---3--:R0:W-:Y:S02]  /*7aa30*/  @P6 STG.E.U8 desc[UR32][R22.64], R2 ;  /* 0x0000000216006986 */ /* 0x0081e4000c101120 */
[----:B0-----:R-:W-:-:S05]  /*7aa40*/  PRMT R2, R11, 0x7770, RZ ;  /* 0x000077700b027816 */ /* 0x001fca00000000ff */
[----:B------:R0:W-:Y:S02]  /*7aa50*/  @P5 STG.E.U8 desc[UR32][R20.64], R2 ;  /* 0x0000000214005986 */ /* 0x0001e4000c101120 */
[C---:B0-----:R-:W-:Y:S02]  /*7aa60*/  PRMT R2, R11.reuse, 0x7771, RZ ;  /* 0x000077710b027816 */ /* 0x041fe400000000ff */
[----:B------:R-:W2:Y:S04]  /*7aa70*/  LDL.LU.64 R20, [R1+0x488] ;  /* 0x0004880001147983 */ /* 0x000ea80000300a00 */
        /* <DEDUP_REMOVED lines=8> */
[----:B------:R0:W-:Y:S04]  /*7ab00*/  @P0 STG.E.U8 desc[UR32][R12.64], R2 ;  /* 0x000000020c000986 */ /* 0x0001e8000c101120 */
[----:B0-----:R-:W3:Y:S01]  /*7ab10*/  LDL.LU.64 R12, [R1+0x478] ;  /* 0x00047800010c7983 */ /* 0x001ee20000300a00 */
[C---:B------:R-:W-:Y:S02]  /*7ab20*/  LOP3.LUT P3, RZ, R7.reuse, 0x20000000, RZ, 0xc0, !PT ;  /* 0x2000000007ff7812 */ /* 0x040fe4000786c0ff */
[----:B------:R-:W-:Y:S01]  /*7ab30*/  LOP3.LUT P2, RZ, R7, 0x10000000, RZ, 0xc0, !PT ;  /* 0x1000000007ff7812 */ /* 0x000fe2000784c0ff */
[----:B------:R-:W4:Y:S01]  /*7ab40*/  LDL.LU.64 R26, [R1+0x470] ;  /* 0x00047000011a7983 */ /* 0x000f220000300a00 */
[----:B------:R-:W-:Y:S01]  /*7ab50*/  PRMT R2, R10, 0x7772, RZ ;  /* 0x000077720a027816 */ /* 0x000fe200000000ff */
[----:B------:R-:W-:-:S02]  /*7ab60*/  IMAD.MOV.U32 R11, RZ, RZ, R9 ;  /* 0x000000ffff0b7224 */ /* 0x000fc400078e0009 */
[----:B------:R-:W4:Y:S04]  /*7ab70*/  LDL.LU.64 R24, [R1+0x468] ;  /* 0x0004680001187983 */ /* 0x000f280000300a00 */
[----:B------:R-:W4:Y:S04]  /*7ab80*/  LDL.LU.64 R16, [R1+0x448] ;  /* 0x0004480001107983 */ /* 0x000f280000300a00 */
[----:B------:R-:W4:Y:S04]  /*7ab90*/  LDL.LU R9, [R1+0x15c] ;  /* 0x00015c0001097983 */ /* 0x000f280000300800 */
[----:B------:R-:W4:Y:S04]  /*7aba0*/  LDL.LU.64 R14, [R1+0x438] ;  /* 0x00043800010e7983 */ /* 0x000f280000300a00 */
[----:B------:R-:W4:Y:S04]  /*7abb0*/  LDL.LU R6, [R1+0x14c] ;  /* 0x00014c0001067983 */ /* 0x000f280000300800 */
[----:B--2---:R0:W-:Y:S02]  /*7abc0*/  @P3 STG.E.U8 desc[UR32][R20.64], R2 ;  /* 0x0000000214003986 */ /* 0x0041e4000c101120 */
[----:B0-----:R-:W-:-:S05]  /*7abd0*/  PRMT R2, R10, 0x7773, RZ ;  /* 0x000077730a027816 */ /* 0x001fca00000000ff */
[----:B---3--:R0:W-:Y:S04]  /*7abe0*/  @P2 STG.E.U8 desc[UR32][R12.64], R2 ;  /* 0x000000020c002986 */ /* 0x0081e8000c101120 */
[----:B0-----:R-:W2:Y:S04]  /*7abf0*/  LDL.LU.64 R12, [R1+0x430] ;  /* 0x00043000010c7983 */ /* 0x001ea80000300a00 */
[----:B------:R-:W3:Y:S04]  /*7ac00*/  LDL.LU.64 R18, [R1+0x3f8] ;  /* 0x0003f80001127983 */ /* 0x000ee80000300a00 */
        /* <DEDUP_REMOVED lines=23> */
[----:B------:R-:W3:Y:S01]  /*7ad80*/  LDL.LU R10, [R1+0x130] ;  /* 0x00013000010a7983 */ /* 0x000ee20000300800 */
[----:B------:R-:W-:Y:S02]  /*7ad90*/  LOP3.LUT R3, R3, 0xfbffffff, RZ, 0xc0, !PT ;  /* 0xfbffffff03037812 */ /* 0x000fe400078ec0ff */
[C---:B------:R-:W-:Y:S01]  /*7ada0*/  LOP3.LUT P1, RZ, R7.reuse, 0x8000000, RZ, 0xc0, !PT ;  /* 0x0800000007ff7812 */ /* 0x040fe2000782c0ff */
[----:B------:R-:W3:Y:S01]  /*7adb0*/  LDL.LU.64 R4, [R1+0x3f0] ;  /* 0x0003f00001047983 */ /* 0x000ee20000300a00 */
[----:B------:R-:W-:Y:S02]  /*7adc0*/  LOP3.LUT P0, RZ, R7, 0x4000000, RZ, 0xc0, !PT ;  /* 0x0400000007ff7812 */ /* 0x000fe4000780c0ff */
[----:B----4-:R-:W-:Y:S01]  /*7add0*/  PRMT R2, R9, 0x7770, RZ ;  /* 0x0000777009027816 */ /* 0x010fe200000000ff */
[----:B------:R-:W4:Y:S04]  /*7ade0*/  LDL.LU.64 R28, [R1+0x3e8] ;  /* 0x0003e800011c7983 */ /* 0x000f280000300a00 */
        /* <DEDUP_REMOVED lines=17> */
[----:B------:R0:W-:Y:S01]  /*7af00*/  @P6 STG.E.U8 desc[UR32][R14.64], R2 ;  /* 0x000000020e006986 */ /* 0x0001e2000c101120 */
        /* <DEDUP_REMOVED lines=22> */
[----:B---3--:R0:W-:Y:S01]  /*7b070*/  @P6 STG.E.U8 desc[UR32][R18.64], R2 ;  /* 0x0000000212006986 */ /* 0x0081e2000c101120 */
[----:B------:R-:W-:Y:S02]  /*7b080*/  LOP3.LUT P6, RZ, R3, 0x400000, RZ, 0xc0, !PT ;  /* 0x0040000003ff7812 */ /* 0x000fe400078cc0ff */
[----:B0-----:R-:W-:-:S11]  /*7b090*/  PRMT R2, R10, 0x7770, RZ ;  /* 0x000077700a027816 */ /* 0x001fd600000000ff */
[----:B------:R0:W-:Y:S01]  /*7b0a0*/  @P6 STG.E.U8 desc[UR32][R4.64], R2 ;  /* 0x0000000204006986 */ /* 0x0001e2000c101120 */
[----:B------:R-:W-:Y:S02]  /*7b0b0*/  LOP3.LUT P6, RZ, R3, 0x200000, RZ, 0xc0, !PT ;  /* 0x0020000003ff7812 */ /* 0x000fe400078cc0ff */
[----:B0-----:R-:W-:-:S11]  /*7b0c0*/  PRMT R2, R10, 0x7771, RZ ;  /* 0x000077710a027816 */ /* 0x001fd600000000ff */
[----:B----4-:R0:W-:Y:S01]  /*7b0d0*/  @P6 STG.E.U8 desc[UR32][R28.64], R2 ;  /* 0x000000021c006986 */ /* 0x0101e2000c101120 */
        /* <DEDUP_REMOVED lines=12> */
[----:B------:R-:W3:Y:S04]  /*7b1a0*/  LDL.LU R8, [R1+0x20e0] ;  /* 0x0020e00001087983 */ /* 0x000ee80000300800 */
[----:B------:R2:W-:Y:S02]  /*7b1b0*/  @P1 STG.E.U8 desc[UR32][R14.64], R2 ;  /* 0x000000020e001986 */ /* 0x0005e4000c101120 */
[----:B--2---:R-:W-:-:S05]  /*7b1c0*/  PRMT R2, R9, 0x7770, RZ ;  /* 0x0000777009027816 */ /* 0x004fca00000000ff */
[----:B------:R0:W-:Y:S02]  /*7b1d0*/  @P0 STG.E.U8 desc[UR32][R12.64], R2 ;  /* 0x000000020c000986 */ /* 0x0001e4000c101120 */
[----:B0-----:R-:W-:Y:S02]  /*7b1e0*/  IMAD.MOV.U32 R13, RZ, RZ, R11 ;  /* 0x000000ffff0d7224 */ /* 0x001fe400078e000b */
[----:B------:R-:W2:Y:S01]  /*7b1f0*/  LDL.LU.64 R10, [R1+0x368] ;  /* 0x00036800010a7983 */ /* 0x000ea20000300a00 */
[----:B------:R-:W-:Y:S02]  /*7b200*/  LOP3.LUT R3, R3, 0xffffefff, RZ, 0xc0, !PT ;  /* 0xffffefff03037812 */ /* 0x000fe400078ec0ff */
[----:B------:R-:W-:Y:S01]  /*7b210*/  LOP3.LUT P3, RZ, R7, 0x400, RZ, 0xc0, !PT ;  /* 0x0000040007ff7812 */ /* 0x000fe2000786c0ff */
[----:B------:R-:W4:Y:S01]  /*7b220*/  LDL.LU.64 R22, [R1+0x348] ;  /* 0x0003480001167983 */ /* 0x000f220000300a00 */
[----:B------:R-:W-:-:S03]  /*7b230*/  PRMT R2, R9, 0x7771, RZ ;  /* 0x0000777109027816 */ /* 0x000fc600000000ff */
[----:B------:R-:W4:Y:S04]  /*7b240*/  LDL.LU.64 R20, [R1+0x338] ;  /* 0x0003380001147983 */ /* 0x000f280000300a00 */
[----:B------:R-:W4:Y:S01]  /*7b250*/  LDL.LU.64 R24, [R1+0x330] ;  /* 0x0003300001187983 */ /* 0x000f220000300a00 */
[----:B------:R-:W-:-:S03]  /*7b260*/  LOP3.LUT P2, RZ, R7, 0x200, RZ, 0xc0, !PT ;  /* 0x0000020007ff7812 */ /* 0x000fc6000784c0ff */
[----:B------:R-:W4:Y:S01]  /*7b270*/  LDL.LU.64 R16, [R1+0x328] ;  /* 0x0003280001107983 */ /* 0x000f220000300a00 */
[----:B------:R-:W-:-:S03]  /*7b280*/  LOP3.LUT P1, RZ, R7, 0x100, RZ, 0xc0, !PT ;  /* 0x0000010007ff7812 */ /* 0x000fc6000782c0ff */
[----:B------:R-:W4:Y:S01]  /*7b290*/  LDL.LU.64 R14, [R1+0x308] ;  /* 0x00030800010e7983 */ /* 0x000f220000300a00 */
[----:B------:R-:W-:Y:S02]  /*7b2a0*/  LOP3.LUT P0, RZ, R7, 0x80, RZ, 0xc0, !PT ;  /* 0x0000008007ff7812 */ /* 0x000fe4000780c0ff */
[----:B---3--:R-:W-:-:S13]  /*7b2b0*/  LOP3.LUT P6, RZ, R8, 0x40000000, RZ, 0xc0, !PT ;  /* 0x4000000008ff7812 */ /* 0x008fda00078cc0ff */
        /* <DEDUP_REMOVED lines=21> */
[----:B--2---:R0:W-:Y:S10]  /*7b410*/  @P3 STG.E.U8 desc[UR32][R10.64], R2 ;  /* 0x000000020a003986 */ /* 0x0041f4000c101120 */
[----:B------:R-:W-:Y:S01]  /*7b420*/  @P6 LOP3.LUT R3, R3, 0x80000, RZ, 0xfc, !PT ;  /* 0x0008000003036812 */ /* 0x000fe200078efcff */
[----:B0-----:R-:W2:Y:S01]  /*7b430*/  LDL.LU.64 R10, [R1+0x2f8] ;  /* 0x0002f800010a7983 */ /* 0x001ea20000300a00 */
[----:B------:R-:W-:-:S03]  /*7b440*/  LOP3.LUT P6, RZ, R7, 0x40, RZ, 0xc0, !PT ;  /* 0x0000004007ff7812 */ /* 0x000fc600078cc0ff */
[----:B------:R-:W3:Y:S04]  /*7b450*/  LDL.LU R26, [R1+0x138] ;  /* 0x00013800011a7983 */ /* 0x000ee80000300800 */
[----:B------:R-:W2:Y:S01]  /*7b460*/  LDL.LU.64 R6, [R1+0x2e8] ;  /* 0x0002e80001067983 */ /* 0x000ea20000300a00 */
[----:B------:R-:W-:-:S05]  /*7b470*/  PRMT R2, R9, 0x7772, RZ ;  /* 0x0000777209027816 */ /* 0x000fca00000000ff */
[----:B----4-:R0:W-:Y:S02]  /*7b480*/  @P2 STG.E.U8 desc[UR32][R22.64], R2 ;  /* 0x0000000216002986 */ /* 0x0101e4000c101120 */
[----:B0-----:R-:W-:-:S05]  /*7b490*/  PRMT R2, R9, 0x7773, RZ ;  /* 0x0000777309027816 */ /* 0x001fca00000000ff */
[----:B------:R0:W-:Y:S02]  /*7b4a0*/  @P1 STG.E.U8 desc[UR32][R20.64], R2 ;  /* 0x0000000214001986 */ /* 0x0001e4000c101120 */
[----:B0-----:R-:W-:-:S05]  /*7b4b0*/  PRMT R2, R13, 0x7770, RZ ;  /* 0x000077700d027816 */ /* 0x001fca00000000ff */
[----:B------:R-:W-:Y:S04]  /*7b4c0*/  @P0 STG.E.U8 desc[UR32][R24.64], R2 ;  /* 0x0000000218000986 */ /* 0x000fe8000c101120 */
[----:B--2---:R0:W-:Y:S04]  /*7b4d0*/  STL.64 [R1+0x20d8], R6 ;  /* 0x0020d80601007387 */ /* 0x0041e80000100a00 */
[----:B0-----:R-:W2:Y:S01]  /*7b4e0*/  LDL.LU.64 R6, [R1+0x2f0] ;  /* 0x0002f00001067983 */ /* 0x001ea20000300a00 */
[----:B------:R-:W-:-:S03]  /*7b4f0*/  PRMT R2, R13, 0x7771, RZ ;  /* 0x000077710d027816 */ /* 0x000fc600000000ff */
[----:B------:R-:W4:Y:S04]  /*7b500*/  LDL.LU.64 R18, [R1+0x2d8] ;  /* 0x0002d80001127983 */ /* 0x000f280000300a00 */
[----:B------:R0:W-:Y:S01]  /*7b510*/  @P6 STG.E.U8 desc[UR32][R16.64], R2 ;  /* 0x0000000210006986 */ /* 0x0001e2000c101120 */
[----:B------:R-:W-:-:S03]  /*7b520*/  LOP3.LUT P6, RZ, R3, 0x80000, RZ, 0xc0, !PT ;  /* 0x0008000003ff7812 */ /* 0x000fc600078cc0ff */
[----:B------:R-:W4:Y:S04]  /*7b530*/  LDL.LU.64 R4, [R1+0x2c0] ;  /* 0x0002c00001047983 */ /* 0x000f280000300a00 */
[----:B------:R-:W4:Y:S01]  /*7b540*/  LDL.LU R27, [R1+0x128] ;  /* 0x00012800011b7983 */ /* 0x000f220000300800 */
[----:B0-----:R-:W-:-:S03]  /*7b550*/  PRMT R2, R13, 0x7772, RZ ;  /* 0x000077720d027816 */ /* 0x001fc600000000ff */
[----:B------:R-:W4:Y:S04]  /*7b560*/  LDL.LU.64 R28, [R1+0x2b8] ;  /* 0x0002b800011c7983 */ /* 0x000f280000300a00 */
[----:B------:R0:W-:Y:S01]  /*7b570*/  @P6 STG.E.U8 desc[UR32][R14.64], R2 ;  /* 0x000000020e006986 */ /* 0x0001e2000c101120 */
[----:B------:R-:W-:-:S03]  /*7b580*/  LOP3.LUT P6, RZ, R3, 0x40000, RZ, 0xc0, !PT ;  /* 0x0004000003ff7812 */ /* 0x000fc600078cc0ff */
[----:B------:R-:W4:Y:S04]  /*7b590*/  LDL.LU.64 R22, [R1+0x2b0] ;  /* 0x0002b00001167983 */ /* 0x000f280000300a00 */
[----:B------:R-:W4:Y:S01]  /*7b5a0*/  LDL.LU R9, [R1+0x13c] ;  /* 0x00013c0001097983 */ /* 0x000f220000300800 */
[----:B0-----:R-:W-:-:S03]  /*7b5b0*/  IMAD.MOV.U32 R2, RZ, RZ, R13 ;  /* 0x000000ffff027224 */ /* 0x001fc600078e000d */
[----:B------:R-:W4:Y:S02]  /*7b5c0*/  LDL.LU.64 R20, [R1+0x2a0] ;  /* 0x0002a00001147983 */ /* 0x000f240000300a00 */
[----:B------:R-:W-:Y:S02]  /*7b5d0*/  PRMT R2, R2, 0x7773, RZ ;  /* 0x0000777302027816 */ /* 0x000fe400000000ff */
[----:B------:R-:W4:Y:S04]  /*7b5e0*/  LDL.LU.64 R24, [R1+0x280] ;  /* 0x0002800001187983 */ /* 0x000f280000300a00 */
[----:B------:R3:W-:Y:S01]  /*7b5f0*/  @P6 STG.E.U8 desc[UR32][R10.64], R2 ;  /* 0x000000020a006986 */ /* 0x0007e2000c101120 */
[----:B------:R-:W-:-:S03]  /*7b600*/  LOP3.LUT P6, RZ, R3, 0x20000, RZ, 0xc0, !PT ;  /* 0x0002000003ff7812 */ /* 0x000fc600078cc0ff */
[----:B------:R-:W4:Y:S04]  /*7b610*/  LDL.LU.64 R16, [R1+0x278] ;  /* 0x0002780001107983 */ /* 0x000f280000300a00 */
[----:B------:R-:W4:Y:S01]  /*7b620*/  LDL.LU.64 R14, [R1+0x270] ;  /* 0x00027000010e7983 */ /* 0x000f220000300a00 */
[----:B---3--:R-:W-:-:S03]  /*7b630*/  PRMT R2, R26, 0x7770, RZ ;  /* 0x000077701a027816 */ /* 0x008fc600000000ff */
[----:B------:R-:W3:Y:S04]  /*7b640*/  LDL.LU.64 R12, [R1+0x260] ;  /* 0x00026000010c7983 */ /* 0x000ee80000300a00 */
[----:B------:R-:W3:Y:S04]  /*7b650*/  LDL.LU.64 R10, [R1+0x240] ;  /* 0x00024000010a7983 */ /* 0x000ee80000300a00 */
[----:B--2---:R0:W-:Y:S04]  /*7b660*/  @P6 STG.E.U8 desc[UR32][R6.64], R2 ;  /* 0x0000000206006986 */ /* 0x0041e8000c101120 */
[----:B0-----:R-:W2:Y:S01]  /*7b670*/  LDL.LU.64 R6, [R1+0x20d8] ;  /* 0x0020d80001067983 */ /* 0x001ea20000300a00 */
[----:B------:R-:W-:-:S02]  /*7b680*/  LOP3.LUT P6, RZ, R3, 0x10000, RZ, 0xc0, !PT ;  /* 0x0001000003ff7812 */ /* 0x000fc400078cc0ff */
[----:B------:R-:W-:Y:S02]  /*7b690*/  PRMT R2, R26, 0x7771, RZ ;  /* 0x000077711a027816 */ /* 0x000fe400000000ff */
[C---:B------:R-:W-:Y:S02]  /*7b6a0*/  LOP3.LUT P5, RZ, R8.reuse, 0x20000000, RZ, 0xc0, !PT ;  /* 0x2000000008ff7812 */ /* 0x040fe400078ac0ff */
[C---:B------:R-:W-:Y:S02]  /*7b6b0*/  LOP3.LUT P4, RZ, R8.reuse, 0x10000000, RZ, 0xc0, !PT ;  /* 0x1000000008ff7812 */ /* 0x040fe4000788c0ff */
[C---:B------:R-:W-:Y:S02]  /*7b6c0*/  LOP3.LUT P3, RZ, R8.reuse, 0x8000000, RZ, 0xc0, !PT ;  /* 0x0800000008ff7812 */ /* 0x040fe4000786c0ff */
[C---:B------:R-:W-:Y:S02]  /*7b6d0*/  LOP3.LUT P2, RZ, R8.reuse, 0x4000000, RZ, 0xc0, !PT ;  /* 0x0400000008ff7812 */ /* 0x040fe4000784c0ff */
[----:B------:R-:W-:-:S02]  /*7b6e0*/  LOP3.LUT P1, RZ, R8, 0x2000000, RZ, 0xc0, !PT ;  /* 0x0200000008ff7812 */ /* 0x000fc4000782c0ff */
[----:B------:R-:W-:Y:S01]  /*7b6f0*/  LOP3.LUT P0, RZ, R8, 0x1000000, RZ, 0xc0, !PT ;  /* 0x0100000008ff7812 */ /* 0x000fe2000780c0ff */
[----:B--2---:R0:W-:Y:S01]  /*7b700*/  @P6 STG.E.U8 desc[UR32][R6.64], R2 ;  /* 0x0000000206006986 */ /* 0x0041e2000c101120 */
[----:B------:R-:W-:Y:S02]  /*7b710*/  LOP3.LUT P6, RZ, R3, 0x8000, RZ, 0xc0, !PT ;  /* 0x0000800003ff7812 */ /* 0x000fe400078cc0ff */
[----:B0-----:R-:W-:-:S11]  /*7b720*/  PRMT R2, R26, 0x7772, RZ ;  /* 0x000077721a027816 */ /* 0x001fd600000000ff */
[----:B----4-:R0:W-:Y:S01]  /*7b730*/  @P6 STG.E.U8 desc[UR32][R18.64], R2 ;  /* 0x0000000212006986 */ /* 0x0101e2000c101120 */
[----:B------:R-:W-:Y:S02]  /*7b740*/  LOP3.LUT P6, RZ, R3, 0x4000, RZ, 0xc0, !PT ;  /* 0x0000400003ff7812 */ /* 0x000fe400078cc0ff */
        /* <DEDUP_REMOVED lines=17> */
[----:B---3--:R0:W-:Y:S02]  /*7b860*/  @P1 STG.E.U8 desc[UR32][R12.64], R2 ;  /* 0x000000020c001986 */ /* 0x0081e4000c101120 */
[----:B0-----:R-:W-:-:S05]  /*7b870*/  PRMT R2, R9, 0x7773, RZ ;  /* 0x0000777309027816 */ /* 0x001fca00000000ff */
[----:B------:R0:W-:Y:S04]  /*7b880*/  @P0 STG.E.U8 desc[UR32][R10.64], R2 ;  /* 0x000000020a000986 */ /* 0x0001e8000c101120 */
[----:B0-----:R-:W2:Y:S04]  /*7b890*/  LDL.LU.64 R10, [R1+0x238] ;  /* 0x00023800010a7983 */ /* 0x001ea80000300a00 */
[----:B------:R-:W3:Y:S04]  /*7b8a0*/  LDL.LU.64 R20, [R1+0x230] ;  /* 0x0002300001147983 */ /* 0x000ee80000300a00 */
[----:B------:R-:W4:Y:S04]  /*7b8b0*/  LDL.LU.64 R26, [R1+0x220] ;  /* 0x00022000011a7983 */ /* 0x000f280000300a00 */
[----:B------:R-:W2:Y:S01]  /*7b8c0*/  LDL.LU R15, [R1+0x12c] ;  /* 0x00012c00010f7983 */ /* 0x000ea20000300800 */
[----:B------:R-:W-:-:S03]  /*7b8d0*/  LOP3.LUT P3, RZ, R8, 0x800000, RZ, 0xc0, !PT ;  /* 0x0080000008ff7812 */ /* 0x000fc6000786c0ff */
[----:B------:R-:W4:Y:S04]  /*7b8e0*/  LDL.LU.64 R24, [R1+0x200] ;  /* 0x0002000001187983 */ /* 0x000f280000300a00 */
[----:B------:R-:W4:Y:S04]  /*7b8f0*/  LDL.LU.64 R16, [R1+0x1c8] ;  /* 0x0001c80001107983 */ /* 0x000f280000300a00 */
[----:B------:R-:W4:Y:S04]  /*7b900*/  LDL.LU.64 R12, [R1+0x218] ;  /* 0x00021800010c7983 */ /* 0x000f280000300a00 */
[----:B------:R-:W4:Y:S01]  /*7b910*/  LDL.LU R9, [R1+0x110] ;  /* 0x0001100001097983 */ /* 0x000f220000300800 */
[----:B--2---:R-:W-:-:S05]  /*7b920*/  PRMT R2, R15, 0x7770, RZ ;  /* 0x000077700f027816 */ /* 0x004fca00000000ff */
[----:B------:R0:W-:Y:S04]  /*7b930*/  @P3 STG.E.U8 desc[UR32][R10.64], R2 ;  /* 0x000000020a003986 */ /* 0x0001e8000c101120 */
[----:B0-----:R-:W2:Y:S04]  /*7b940*/  LDL.LU.64 R10, [R1+0x210] ;  /* 0x00021000010a7983 */ /* 0x001ea80000300a00 */
[----:B------:R-:W2:Y:S04]  /*7b950*/  LDL.LU R14, [R1+0x100] ;  /* 0x00010000010e7983 */ /* 0x000ea80000300800 */
[----:B------:R-:W3:Y:S01]  /*7b960*/  LDL.LU.64 R4, [R1+0x228] ;  /* 0x0002280001047983 */ /* 0x000ee20000300a00 */
        /* <DEDUP_REMOVED lines=20> */
[C---:B------:R-:W-:Y:S01]  /*7bab0*/  LOP3.LUT P6, RZ, R8.reuse, 0x20000, RZ, 0xc0, !PT ;  /* 0x0002000008ff7812 */ /* 0x040fe200078cc0ff */
[----:B------:R-:W3:Y:S01]  /*7bac0*/  LDL.LU.64 R6, [R1+0x258] ;  /* 0x0002580001067983 */ /* 0x000ee20000300a00 */
[----:B------:R-:W-:Y:S02]  /*7bad0*/  LOP3.LUT R3, R3, 0xfffffbff, RZ, 0xc0, !PT ;  /* 0xfffffbff03037812 */ /* 0x000fe400078ec0ff */
[C---:B------:R-:W-:Y:S01]  /*7bae0*/  LOP3.LUT P2, RZ, R8.reuse, 0x400000, RZ, 0xc0, !PT ;  /* 0x0040000008ff7812 */ /* 0x040fe2000784c0ff */
[----:B------:R-:W3:Y:S01]  /*7baf0*/  LDL.LU.64 R18, [R1+0x250] ;  /* 0x0002500001127983 */ /* 0x000ee20000300a00 */
[C---:B------:R-:W-:Y:S02]  /*7bb00*/  LOP3.LUT P1, RZ, R8.reuse, 0x200000, RZ, 0xc0, !PT ;  /* 0x0020000008ff7812 */ /* 0x040fe4000782c0ff */
[----:B------:R-:W-:Y:S01]  /*7bb10*/  PRMT R2, R15, 0x7771, RZ ;  /* 0x000077710f027816 */ /* 0x000fe200000000ff */
[----:B------:R-:W3:Y:S04]  /*7bb20*/  LDL.LU.64 R28, [R1+0x248] ;  /* 0x00024800011c7983 */ /* 0x000ee80000300a00 */
[----:B------:R-:W-:Y:S01]  /*7bb30*/  @P6 LOP3.LUT R3, R3, 0x400, RZ, 0xfc, !PT ;  /* 0x0000040003036812 */ /* 0x000fe200078efcff */
[----:B------:R-:W3:Y:S01]  /*7bb40*/  LDL.LU.64 R22, [R1+0x268] ;  /* 0x0002680001167983 */ /* 0x000ee20000300a00 */
[----:B------:R-:W-:-:S02]  /*7bb50*/  LOP3.LUT P6, RZ, R8, 0x40000, RZ, 0xc0, !PT ;  /* 0x0004000008ff7812 */ /* 0x000fc400078cc0ff */
[----:B------:R-:W-:Y:S01]  /*7bb60*/  LOP3.LUT P0, RZ, R8, 0x100000, RZ, 0xc0, !PT ;  /* 0x0010000008ff7812 */ /* 0x000fe2000780c0ff */
[----:B------:R0:W-:Y:S01]  /*7bb70*/  @P2 STG.E.U8 desc[UR32][R20.64], R2 ;  /* 0x0000000214002986 */ /* 0x0001e2000c101120 */
[----:B------:R-:W-:Y:S02]  /*7bb80*/  LOP3.LUT R3, R3, 0xfffff7ff, RZ, 0xc0, !PT ;  /* 0xfffff7ff03037812 */ /* 0x000fe400078ec0ff */
[----:B0-----:R-:W-:Y:S01]  /*7bb90*/  PRMT R2, R15, 0x7772, RZ ;  /* 0x000077720f027816 */ /* 0x001fe200000000ff */
[----:B------:R-:W3:Y:S06]  /*7bba0*/  LDL.LU.64 R20, [R1+0x298] ;  /* 0x0002980001147983 */ /* 0x000eec0000300a00 */
[----:B------:R-:W-:-:S02]  /*7bbb0*/  @P6 LOP3.LUT R3, R3, 0x800, RZ, 0xfc, !PT ;  /* 0x0000080003036812 */ /* 0x000fc400078efcff */
[----:B------:R-:W-:Y:S01]  /*7bbc0*/  LOP3.LUT P6, RZ, R8, 0x80000, RZ, 0xc0, !PT ;  /* 0x0008000008ff7812 */ /* 0x000fe200078cc0ff */
[----:B----4-:R0:W-:Y:S02]  /*7bbd0*/  @P1 STG.E.U8 desc[UR32][R26.64], R2 ;  /* 0x000000021a001986 */ /* 0x0101e4000c101120 */
[----:B0-----:R-:W-:Y:S02]  /*7bbe0*/  PRMT R2, R15, 0x7773, RZ ;  /* 0x000077730f027816 */ /* 0x001fe400000000ff */
[----:B------:R-:W4:Y:S04]  /*7bbf0*/  LDL.LU.64 R26, [R1+0x290] ;  /* 0x00029000011a7983 */ /* 0x000f280000300a00 */
[----:B------:R0:W-:Y:S02]  /*7bc00*/  @P0 STG.E.U8 desc[UR32][R24.64], R2 ;  /* 0x0000000218000986 */ /* 0x0001e4000c101120 */
[----:B0-----:R-:W-:-:S02]  /*7bc10*/  PRMT R2, R9, 0x7770, RZ ;  /* 0x0000777009027816 */ /* 0x001fc400000000ff */
[----:B------:R-:W4:Y:S04]  /*7bc20*/  LDL.LU.64 R24, [R1+0x288] ;  /* 0x0002880001187983 */ /* 0x000f280000300a00 */
[----:B------:R0:W-:Y:S01]  /*7bc30*/  @P6 STG.E.U8 desc[UR32][R16.64], R2 ;  /* 0x0000000210006986 */ /* 0x0001e2000c101120 */
[----:B------:R-:W-:-:S03]  /*7bc40*/  LOP3.LUT P6, RZ, R3, 0x800, RZ, 0xc0, !PT ;  /* 0x0000080003ff7812 */ /* 0x000fc600078cc0ff */
[----:B------:R-:W4:Y:S01]  /*7bc50*/  LDL.LU R15, [R1+0x104] ;  /* 0x00010400010f7983 */ /* 0x000f220000300800 */
[----:B0-----:R-:W-:-:S03]  /*7bc60*/  PRMT R2, R9, 0x7771, RZ ;  /* 0x0000777109027816 */ /* 0x001fc600000000ff */
[----:B------:R-:W4:Y:S06]  /*7bc70*/  LDL.LU.64 R16, [R1+0x2a8] ;  /* 0x0002a80001107983 */ /* 0x000f2c0000300a00 */
[----:B------:R0:W-:Y:S01]  /*7bc80*/  @P6 STG.E.U8 desc[UR32][R12.64], R2 ;  /* 0x000000020c006986 */ /* 0x0001e2000c101120 */
[----:B------:R-:W-:Y:S02]  /*7bc90*/  LOP3.LUT P6, RZ, R3, 0x400, RZ, 0xc0, !PT ;  /* 0x0000040003ff7812 */ /* 0x000fe400078cc0ff */
[----:B0-----:R-:W-:Y:S01]  /*7bca0*/  PRMT R2, R9, 0x7772, RZ ;  /* 0x0000777209027816 */ /* 0x001fe200000000ff */
[----:B------:R-:W4:Y:S10]  /*7bcb0*/  LDL.LU.64 R12, [R1+0x2d0] ;  /* 0x0002d000010c7983 */ /* 0x000f340000300a00 */
[----:B--2---:R0:W-:Y:S01]  /*7bcc0*/  @P6 STG.E.U8 desc[UR32][R10.64], R2 ;  /* 0x000000020a006986 */ /* 0x0041e2000c101120 */
[----:B------:R-:W-:-:S02]  /*7bcd0*/  LOP3.LUT P6, RZ, R3, 0x200, RZ, 0xc0, !PT ;  /* 0x0000020003ff7812 */ /* 0x000fc400078cc0ff */
[----:B0-----:R-:W-:Y:S01]  /*7bce0*/  PRMT R2, R9, 0x7773, RZ ;  /* 0x0000777309027816 */ /* 0x001fe200000000ff */
[----:B------:R-:W2:Y:S04]  /*7bcf0*/  LDL.LU.64 R10, [R1+0x2c8] ;  /* 0x0002c800010a7983 */ /* 0x000ea80000300a00 */
[----:B------:R-:W4:Y:S06]  /*7bd00*/  LDL.LU R9, [R1+0x20d0] ;  /* 0x0020d00001097983 */ /* 0x000f2c0000300800 */
[----:B---3--:R0:W-:Y:S04]  /*7bd10*/  @P6 STG.E.U8 desc[UR32][R4.64], R2 ;  /* 0x0000000204006986 */ /* 0x0081e8000c101120 */
[----:B0-----:R-:W3:Y:S01]  /*7bd20*/  LDL.LU.64 R4, [R1+0x20c8] ;  /* 0x0020c80001047983 */ /* 0x001ee20000300a00 */
[----:B------:R-:W-:-:S02]  /*7bd30*/  LOP3.LUT P6, RZ, R3, 0x100, RZ, 0xc0, !PT ;  /* 0x0000010003ff7812 */ /* 0x000fc400078cc0ff */
[----:B------:R-:W-:Y:S02]  /*7bd40*/  PRMT R2, R14, 0x7770, RZ ;  /* 0x000077700e027816 */ /* 0x000fe400000000ff */
[C---:B------:R-:W-:Y:S02]  /*7bd50*/  LOP3.LUT P5, RZ, R8.reuse, 0x400, RZ, 0xc0, !PT ;  /* 0x0000040008ff7812 */ /* 0x040fe400078ac0ff */
[C---:B------:R-:W-:Y:S02]  /*7bd60*/  LOP3.LUT P4, RZ, R8.reuse, 0x200, RZ, 0xc0, !PT ;  /* 0x0000020008ff7812 */ /* 0x040fe4000788c0ff */
[C---:B------:R-:W-:Y:S02]  /*7bd70*/  LOP3.LUT P3, RZ, R8.reuse, 0x100, RZ, 0xc0, !PT ;  /* 0x0000010008ff7812 */ /* 0x040fe4000786c0ff */
[C---:B------:R-:W-:Y:S02]  /*7bd80*/  LOP3.LUT P2, RZ, R8.reuse, 0x80, RZ, 0xc0, !PT ;  /* 0x0000008008ff7812 */ /* 0x040fe4000784c0ff */
[----:B------:R-:W-:Y:S01]  /*7bd90*/  LOP3.LUT P1, RZ, R8, 0x40, RZ, 0xc0, !PT ;  /* 0x0000004008ff7812 */ /* 0x000fe2000782c0ff */
[----:B---3--:R0:W-:Y:S01]  /*7bda0*/  @P6 STG.E.U8 desc[UR32][R4.64], R2 ;  /* 0x0000000204006986 */ /* 0x0081e2000c101120 */
[----:B------:R-:W-:-:S02]  /*7bdb0*/  LOP3.LUT P6, RZ, R3, 0x80, RZ, 0xc0, !PT ;  /* 0x0000008003ff7812 */ /* 0x000fc400078cc0ff */
[----:B0-----:R-:W-:Y:S01]  /*7bdc0*/  PRMT R2, R14, 0x7771, RZ ;  /* 0x000077710e027816 */ /* 0x001fe200000000ff */
[----:B------:R-:W3:Y:S10]  /*7bdd0*/  LDL.LU.64 R4, [R1+0x20c0] ;  /* 0x0020c00001047983 */ /* 0x000ef40000300a00 */
[----:B------:R0:W-:Y:S01]  /*7bde0*/  @P6 STG.E.U8 desc[UR32][R6.64], R2 ;  /* 0x0000000206006986 */ /* 0x0001e2000c101120 */
[----:B------:R-:W-:-:S02]  /*7bdf0*/  LOP3.LUT P6, RZ, R3, 0x40, RZ, 0xc0, !PT ;  /* 0x0000004003ff7812 */ /* 0x000fc400078cc0ff */
[----:B0-----:R-:W-:-:S11]  /*7be00*/  PRMT R2, R14, 0x7772, RZ ;  /* 0x000077720e027816 */ /* 0x001fd600000000ff */
[----:B------:R0:W-:Y:S01]  /*7be10*/  @P6 STG.E.U8 desc[UR32][R18.64], R2 ;  /* 0x0000000212006986 */ /* 0x0001e2000c101120 */
[----:B------:R-:W-:Y:S02]  /*7be20*/  LOP3.LUT P6, RZ, R3, 0x20, RZ, 0xc0, !PT ;  /* 0x0000002003ff7812 */ /* 0x000fe400078cc0ff */
[----:B0-----:R-:W-:-:S11]  /*7be30*/  PRMT R2, R14, 0x7773, RZ ;  /* 0x000077730e027816 */ /* 0x001fd600000000ff */
[----:B------:R4:W-:Y:S01]  /*7be40*/  @P6 STG.E.U8 desc[UR32][R28.64], R2 ;  /* 0x000000021c006986 */ /* 0x0009e2000c101120 */
[----:B------:R-:W-:Y:S02]  /*7be50*/  LOP3.LUT P6, RZ, R3, 0x10, RZ, 0xc0, !PT ;  /* 0x0000001003ff7812 */ /* 0x000fe400078cc0ff */
[----:B----4-:R-:W-:-:S11]  /*7be60*/  PRMT R2, R9, 0x7770, RZ ;  /* 0x0000777009027816 */ /* 0x010fd600000000ff */
[----:B------:R0:W-:Y:S02]  /*7be70*/  @P6 STG.E.U8 desc[UR32][R22.64], R2 ;  /* 0x0000000216006986 */ /* 0x0001e4000c101120 */
[----:B0-----:R-:W-:-:S05]  /*7be80*/  PRMT R2, R9, 0x7771, RZ ;  /* 0x0000777109027816 */ /* 0x001fca00000000ff */
[----:B------:R0:W-:Y:S02]  /*7be90*/  @P5 STG.E.U8 desc[UR32][R20.64], R2 ;  /* 0x0000000214005986 */ /* 0x0001e4000c101120 */
[----:B0-----:R-:W-:-:S05]  /*7bea0*/  PRMT R2, R9, 0x7772, RZ ;  /* 0x0000777209027816 */ /* 0x001fca00000000ff */
[----:B------:R0:W-:Y:S02]  /*7beb0*/  @P4 STG.E.U8 desc[UR32][R26.64], R2 ;  /* 0x000000021a004986 */ /* 0x0001e4000c101120 */
[----:B0-----:R-:W-:Y:S02]  /*7bec0*/  PRMT R2, R9, 0x7773, RZ ;  /* 0x0000777309027816 */ /* 0x001fe400000000ff */
[----:B------:R-:W4:Y:S04]  /*7bed0*/  LDL.LU R9, [R1+0x20b8] ;  /* 0x0020b80001097983 */ /* 0x000f280000300800 */
[----:B------:R0:W-:Y:S02]  /*7bee0*/  @P3 STG.E.U8 desc[UR32][R24.64], R2 ;  /* 0x0000000218003986 */ /* 0x0001e4000c101120 */
[----:B0-----:R-:W-:-:S05]  /*7bef0*/  PRMT R2, R15, 0x7770, RZ ;  /* 0x000077700f027816 */ /* 0x001fca00000000ff */
[----:B------:R0:W-:Y:S02]  /*7bf00*/  @P2 STG.E.U8 desc[UR32][R16.64], R2 ;  /* 0x0000000210002986 */ /* 0x0001e4000c101120 */
[----:B0-----:R-:W-:-:S05]  /*7bf10*/  PRMT R2, R15, 0x7771, RZ ;  /* 0x000077710f027816 */ /* 0x001fca00000000ff */
[----:B------:R0:W-:Y:S04]  /*7bf20*/  @P1 STG.E.U8 desc[UR32][R12.64], R2 ;  /* 0x000000020c001986 */ /* 0x0001e8000c101120 */
[----:B0-----:R-:W4:Y:S01]  /*7bf30*/  LDL.LU.64 R12, [R1+0x2e0] ;  /* 0x0002e000010c7983 */ /* 0x001f220000300a00 */
[----:B------:R-:W-:Y:S02]  /*7bf40*/  LOP3.LUT R3, R3, 0xfffffffe, RZ, 0xc0, !PT ;  /* 0xfffffffe03037812 */ /* 0x000fe400078ec0ff */
[C---:B------:R-:W-:Y:S01]  /*7bf50*/  LOP3.LUT P0, RZ, R8.reuse, 0x20, RZ, 0xc0, !PT ;  /* 0x0000002008ff7812 */ /* 0x040fe2000780c0ff */
[----:B------:R-:W4:Y:S01]  /*7bf60*/  LDL.LU.64 R24, [R1+0x300] ;  /* 0x0003000001187983 */ /* 0x000f220000300a00 */
[----:B------:R-:W-:Y:S02]  /*7bf70*/  LOP3.LUT P3, RZ, R8, 0x10, RZ, 0xc0, !PT ;  /* 0x0000001008ff7812 */ /* 0x000fe4000786c0ff */
[----:B------:R-:W-:-:S02]  /*7bf80*/  PRMT R2, R15, 0x7772, RZ ;  /* 0x000077720f027816 */ /* 0x000fc400000000ff */
[C---:B------:R-:W-:Y:S02]  /*7bf90*/  LOP3.LUT P2, RZ, R8.reuse, 0x8, RZ, 0xc0, !PT ;  /* 0x0000000808ff7812 */ /* 0x040fe4000784c0ff */
[----:B------:R-:W-:-:S05]  /*7bfa0*/  LOP3.LUT P1, RZ, R8, 0x4, RZ, 0xc0, !PT ;  /* 0x0000000408ff7812 */ /* 0x000fca000782c0ff */
[----:B--2---:R0:W-:Y:S01]  /*7bfb0*/  @P0 STG.E.U8 desc[UR32][R10.64], R2 ;  /* 0x000000020a000986 */ /* 0x0041e2000c101120 */
[----:B------:R-:W-:-:S03]  /*7bfc0*/  LOP3.LUT P0, RZ, R8, 0x2, RZ, 0xc0, !PT ;  /* 0x0000000208ff7812 */ /* 0x000fc6000780c0ff */
[----:B0-----:R-:W2:Y:S01]  /*7bfd0*/  LDL.LU.64 R10, [R1+0x320] ;  /* 0x00032000010a7983 */ /* 0x001ea20000300a00 */
[----:B------:R-:W-:-:S03]  /*7bfe0*/  PRMT R2, R15, 0x7773, RZ ;  /* 0x000077730f027816 */ /* 0x000fc600000000ff */
[----:B------:R-:W2:Y:S04]  /*7bff0*/  LDL.LU.64 R20, [R1+0x318] ;  /* 0x0003180001147983 */ /* 0x000ea80000300a00 */
[----:B------:R-:W2:Y:S04]  /*7c000*/  LDL.LU R27, [R1+0x118] ;  /* 0x00011800011b7983 */ /* 0x000ea80000300800 */
[----:B------:R-:W2:Y:S01]  /*7c010*/  LDL.LU.64 R16, [R1+0x310] ;  /* 0x0003100001107983 */ /* 0x000ea20000300a00 */
[----:B---3--:R-:W-:Y:S02]  /*7c020*/  LOP3.LUT R4, R4, 0xefffffff, RZ, 0xc0, !PT ;  /* 0xefffffff04047812 */ /* 0x008fe400078ec0ff */
[----:B----4-:R-:W-:-:S13]  /*7c030*/  LOP3.LUT P6, RZ, R9, 0x1000000, RZ, 0xc0, !PT ;  /* 0x0100000009ff7812 */ /* 0x010fda00078cc0ff */
        /* <DEDUP_REMOVED lines=20> */
[----:B------:R-:W-:Y:S04]  /*7c180*/  STL.64 [R1+0x20a8], R4 ;  /* 0x0020a80401007387 */ /* 0x000fe80000100a00 */
[----:B------:R0:W-:Y:S06]  /*7c190*/  @P3 STG.E.U8 desc[UR32][R12.64], R2 ;  /* 0x000000020c003986 */ /* 0x0001ec000c101120 */
[----:B------:R-:W-:-:S02]  /*7c1a0*/  @P6 LOP3.LUT R3, R3, 0x8, RZ, 0xfc, !PT ;  /* 0x0000000803036812 */ /* 0x000fc400078efcff */
[----:B------:R-:W-:Y:S02]  /*7c1b0*/  LOP3.LUT P6, RZ, R8, 0x1, RZ, 0xc0, !PT ;  /* 0x0000000108ff7812 */ /* 0x000fe400078cc0ff */
[----:B------:R-:W3:Y:S04]  /*7c1c0*/  LDL.LU R8, [R1+0x108] ;  /* 0x0001080001087983 */ /* 0x000ee80000300800 */
[----:B------:R-:W4:Y:S04]  /*7c1d0*/  LDL.LU.64 R14, [R1+0x340] ;  /* 0x00034000010e7983 */ /* 0x000f280000300a00 */
[----:B0-----:R-:W4:Y:S04]  /*7c1e0*/  LDL.LU.64 R12, [R1+0x360] ;  /* 0x00036000010c7983 */ /* 0x001f280000300a00 */
[----:B------:R-:W3:Y:S01]  /*7c1f0*/  LDL.LU.64 R4, [R1+0x350] ;  /* 0x0003500001047983 */ /* 0x000ee20000300a00 */
[----:B--2---:R-:W-:-:S05]  /*7c200*/  PRMT R2, R27, 0x7770, RZ ;  /* 0x000077701b027816 */ /* 0x004fca00000000ff */
[----:B------:R0:W-:Y:S02]  /*7c210*/  @P2 STG.E.U8 desc[UR32][R24.64], R2 ;  /* 0x0000000218002986 */ /* 0x0001e4000c101120 */
[----:B0-----:R-:W-:-:S05]  /*7c220*/  PRMT R2, R27, 0x7771, RZ ;  /* 0x000077711b027816 */ /* 0x001fca00000000ff */
[----:B------:R0:W-:Y:S02]  /*7c230*/  @P1 STG.E.U8 desc[UR32][R10.64], R2 ;  /* 0x000000020a001986 */ /* 0x0001e4000c101120 */
[----:B0-----:R-:W-:-:S05]  /*7c240*/  PRMT R2, R27, 0x7772, RZ ;  /* 0x000077721b027816 */ /* 0x001fca00000000ff */
[----:B------:R-:W-:Y:S04]  /*7c250*/  @P0 STG.E.U8 desc[UR32][R20.64], R2 ;  /* 0x0000000214000986 */ /* 0x000fe8000c101120 */
[----:B---3--:R0:W-:Y:S04]  /*7c260*/  STL.64 [R1+0x20b0], R4 ;  /* 0x0020b00401007387 */ /* 0x0081e80000100a00 */
[----:B0-----:R-:W2:Y:S01]  /*7c270*/  LDL.LU.64 R4, [R1+0x358] ;  /* 0x0003580001047983 */ /* 0x001ea20000300a00 */
[----:B------:R-:W-:-:S03]  /*7c280*/  PRMT R2, R27, 0x7773, RZ ;  /* 0x000077731b027816 */ /* 0x000fc600000000ff */
[----:B------:R-:W3:Y:S04]  /*7c290*/  LDL.LU R24, [R1+0x11c] ;  /* 0x00011c0001187983 */ /* 0x000ee80000300800 */
[----:B------:R0:W-:Y:S01]  /*7c2a0*/  @P6 STG.E.U8 desc[UR32][R16.64], R2 ;  /* 0x0000000210006986 */ /* 0x0001e2000c101120 */
        /* <DEDUP_REMOVED lines=14> */
[----:B------:R-:W4:Y:S01]  /*7c390*/  LDL.LU.64 R26, [R1+0x3d8] ;  /* 0x0003d800011a7983 */ /* 0x000f220000300a00 */
[----:B0-----:R-:W-:-:S03]  /*7c3a0*/  PRMT R2, R8, 0x7772, RZ ;  /* 0x0000777208027816 */ /* 0x001fc600000000ff */
[----:B------:R-:W4:Y:S04]  /*7c3b0*/  LDL.LU.64 R16, [R1+0x3d0] ;  /* 0x0003d00001107983 */ /* 0x000f280000300a00 */
[----:B------:R-:W4:Y:S04]  /*7c3c0*/  LDL.LU.64 R14, [R1+0x400] ;  /* 0x00040000010e7983 */ /* 0x000f280000300a00 */
[----:B------:R-:W4:Y:S04]  /*7c3d0*/  LDL.LU.64 R12, [R1+0x420] ;  /* 0x00042000010c7983 */ /* 0x000f280000300a00 */
[----:B--2---:R0:W-:Y:S04]  /*7c3e0*/  @P6 STG.E.U8 desc[UR32][R4.64], R2 ;  /* 0x0000000204006986 */ /* 0x0041e8000c101120 */
[----:B0-----:R-:W2:Y:S01]  /*7c3f0*/  LDL.LU.64 R4, [R1+0x20b0] ;  /* 0x0020b00001047983 */ /* 0x001ea20000300a00 */
[----:B------:R-:W-:-:S02]  /*7c400*/  LOP3.LUT P6, RZ, R3, 0x1, RZ, 0xc0, !PT ;  /* 0x0000000103ff7812 */ /* 0x000fc400078cc0ff */
[----:B------:R-:W-:-:S11]  /*7c410*/  PRMT R2, R8, 0x7773, RZ ;  /* 0x0000777308027816 */ /* 0x000fd600000000ff */
[----:B--2---:R0:W-:Y:S04]  /*7c420*/  @P6 STG.E.U8 desc[UR32][R4.64], R2 ;  /* 0x0000000204006986 */ /* 0x0041e8000c101120 */
[----:B0-----:R-:W2:Y:S01]  /*7c430*/  LDL.LU.64 R4, [R1+0x20a8] ;  /* 0x0020a80001047983 */ /* 0x001ea20000300a00 */
[----:B---3--:R-:W-:Y:S02]  /*7c440*/  PRMT R2, R24, 0x7770, RZ ;  /* 0x0000777018027816 */ /* 0x008fe400000000ff */
[C---:B------:R-:W-:Y:S02]  /*7c450*/  LOP3.LUT P5, RZ, R9.reuse, 0x800000, RZ, 0xc0, !PT ;  /* 0x0080000009ff7812 */ /* 0x040fe400078ac0ff */
[----:B------:R-:W-:Y:S02]  /*7c460*/  LOP3.LUT P4, RZ, R9, 0x400000, RZ, 0xc0, !PT ;  /* 0x0040000009ff7812 */ /* 0x000fe4000788c0ff */
[----:B--2---:R-:W-:-:S13]  /*7c470*/  LOP3.LUT P6, RZ, R4, 0x80000000, RZ, 0xc0, !PT ;  /* 0x8000000004ff7812 */ /* 0x004fda00078cc0ff */
[----:B------:R0:W-:Y:S04]  /*7c480*/  @P6 STG.E.U8 desc[UR32][R10.64], R2 ;  /* 0x000000020a006986 */ /* 0x0001e8000c101120 */
[----:B0-----:R-:W2:Y:S01]  /*7c490*/  LDL.LU.64 R10, [R1+0x20a0] ;  /* 0x0020a000010a7983 */ /* 0x001ea20000300a00 */
[----:B------:R-:W-:Y:S02]  /*7c4a0*/  LOP3.LUT P6, RZ, R4, 0x40000000, RZ, 0xc0, !PT ;  /* 0x4000000004ff7812 */ /* 0x000fe400078cc0ff */
[----:B------:R-:W-:-:S11]  /*7c4b0*/  PRMT R2, R24, 0x7771, RZ ;  /* 0x0000777118027816 */ /* 0x000fd600000000ff */
[----:B------:R0:W-:Y:S01]  /*7c4c0*/  @P6 STG.E.U8 desc[UR32][R6.64], R2 ;  /* 0x0000000206006986 */ /* 0x0001e2000c101120 */
[----:B------:R-:W-:Y:S02]  /*7c4d0*/  LOP3.LUT P6, RZ, R4, 0x20000000, RZ, 0xc0, !PT ;  /* 0x2000000004ff7812 */ /* 0x000fe400078cc0ff */
[----:B0-----:R-:W-:-:S11]  /*7c4e0*/  PRMT R2, R24, 0x7772, RZ ;  /* 0x0000777218027816 */ /* 0x001fd600000000ff */
[----:B------:R0:W-:Y:S01]  /*7c4f0*/  @P6 STG.E.U8 desc[UR32][R18.64], R2 ;  /* 0x0000000212006986 */ /* 0x0001e2000c101120 */
[----:B------:R-:W-:Y:S02]  /*7c500*/  LOP3.LUT P6, RZ, R4, 0x10000000, RZ, 0xc0, !PT ;  /* 0x1000000004ff7812 */ /* 0x000fe400078cc0ff */
[----:B0-----:R-:W-:-:S11]  /*7c510*/  PRMT R2, R24, 0x7773, RZ ;  /* 0x0000777318027816 */ /* 0x001fd600000000ff */
[----:B----4-:R0:W-:Y:S01]  /*7c520*/  @P6 STG.E.U8 desc[UR32][R28.64], R2 ;  /* 0x000000021c006986 */ /* 0x0101e2000c101120 */
[----:B------:R-:W-:Y:S02]  /*7c530*/  LOP3.LUT P3, RZ, R9, 0x200000, RZ, 0xc0, !PT ;  /* 0x0020000009ff7812 */ /* 0x000fe4000786c0ff */
[----:B0-----:R-:W-:-:S05]  /*7c540*/  PRMT R2, R25, 0x7770, RZ ;  /* 0x0000777019027816 */ /* 0x001fca00000000ff */
[----:B------:R0:W-:Y:S01]  /*7c550*/  @P5 STG.E.U8 desc[UR32][R22.64], R2 ;  /* 0x0000000216005986 */ /* 0x0001e2000c101120 */
[----:B------:R-:W-:Y:S02]  /*7c560*/  LOP3.LUT P2, RZ, R9, 0x100000, RZ, 0xc0, !PT ;  /* 0x0010000009ff7812 */ /* 0x000fe4000784c0ff */
[----:B0-----:R-:W-:-:S05]  /*7c570*/  PRMT R2, R25, 0x7771, RZ ;  /* 0x0000777119027816 */ /* 0x001fca00000000ff */
[----:B------:R0:W-:Y:S01]  /*7c580*/  @P4 STG.E.U8 desc[UR32][R20.64], R2 ;  /* 0x0000000214004986 */ /* 0x0001e2000c101120 */
[----:B------:R-:W-:Y:S02]  /*7c590*/  LOP3.LUT P1, RZ, R9, 0x80000, RZ, 0xc0, !PT ;  /* 0x0008000009ff7812 */ /* 0x000fe4000782c0ff */
[----:B0-----:R-:W-:Y:S01]  /*7c5a0*/  PRMT R2, R25, 0x7772, RZ ;  /* 0x0000777219027816 */ /* 0x001fe200000000ff */
[----:B------:R-:W3:Y:S04]  /*7c5b0*/  LDL.LU.64 R20, [R1+0x418] ;  /* 0x0004180001147983 */ /* 0x000ee80000300a00 */
[----:B------:R0:W-:Y:S01]  /*7c5c0*/  @P3 STG.E.U8 desc[UR32][R26.64], R2 ;  /* 0x000000021a003986 */ /* 0x0001e2000c101120 */
[----:B------:R-:W-:Y:S02]  /*7c5d0*/  LOP3.LUT P0, RZ, R9, 0x40000, RZ, 0xc0, !PT ;  /* 0x0004000009ff7812 */ /* 0x000fe4000780c0ff */
[----:B0-----:R-:W-:-:S05]  /*7c5e0*/  PRMT R2, R25, 0x7773, RZ ;  /* 0x0000777319027816 */ /* 0x001fca00000000ff */
[----:B------:R2:W-:Y:S02]  /*7c5f0*/  @P2 STG.E.U8 desc[UR32][R16.64], R2 ;  /* 0x0000000210002986 */ /* 0x0005e4000c101120 */
[----:B--2---:R-:W-:-:S05]  /*7c600*/  PRMT R2, R10, 0x7770, RZ ;  /* 0x000077700a027816 */ /* 0x004fca00000000ff */
[----:B------:R0:W-:Y:S02]  /*7c610*/  @P1 STG.E.U8 desc[UR32][R14.64], R2 ;  /* 0x000000020e001986 */ /* 0x0001e4000c101120 */
[----:B0-----:R-:W-:-:S05]  /*7c620*/  PRMT R2, R10, 0x7771, RZ ;  /* 0x000077710a027816 */ /* 0x001fca00000000ff */
[----:B------:R0:W-:Y:S04]  /*7c630*/  @P0 STG.E.U8 desc[UR32][R12.64], R2 ;  /* 0x000000020c000986 */ /* 0x0001e8000c101120 */
[----:B0-----:R-:W2:Y:S01]  /*7c640*/  LDL.LU.64 R12, [R1+0x410] ;  /* 0x00041000010c7983 */ /* 0x001ea20000300a00 */
[C---:B------:R-:W-:Y:S02]  /*7c650*/  LOP3.LUT P3, RZ, R9.reuse, 0x20000, RZ, 0xc0, !PT ;  /* 0x0002000009ff7812 */ /* 0x040fe4000786c0ff */
[----:B------:R-:W-:Y:S01]  /*7c660*/  LOP3.LUT P2, RZ, R9, 0x10000, RZ, 0xc0, !PT ;  /* 0x0001000009ff7812 */ /* 0x000fe2000784c0ff */
[----:B------:R-:W4:Y:S01]  /*7c670*/  LDL.LU.64 R26, [R1+0x440] ;  /* 0x00044000011a7983 */ /* 0x000f220000300a00 */
[----:B------:R-:W-:-:S03]  /*7c680*/  PRMT R2, R10, 0x7772, RZ ;  /* 0x000077720a027816 */ /* 0x000fc600000000ff */
[----:B------:R-:W4:Y:S04]  /*7c690*/  LDL.LU.64 R24, [R1+0x460] ;  /* 0x0004600001187983 */ /* 0x000f280000300a00 */
[----:B------:R-:W4:Y:S04]  /*7c6a0*/  LDL.LU.64 R16, [R1+0x458] ;  /* 0x0004580001107983 */ /* 0x000f280000300a00 */
[----:B------:R-:W4:Y:S04]  /*7c6b0*/  LDL.LU.64 R14, [R1+0x450] ;  /* 0x00045000010e7983 */ /* 0x000f280000300a00 */
[----:B------:R-:W4:Y:S04]  /*7c6c0*/  LDL.LU R3, [R1+0xf4] ;  /* 0x0000f40001037983 */ /* 0x000f280000300800 */
[----:B---3--:R0:W-:Y:S02]  /*7c6d0*/  @P3 STG.E.U8 desc[UR32][R20.64], R2 ;  /* 0x0000000214003986 */ /* 0x0081e4000c101120 */
[----:B0-----:R-:W-:-:S02]  /*7c6e0*/  PRMT R2, R10, 0x7773, RZ ;  /* 0x000077730a027816 */ /* 0x001fc400000000ff */
[----:B------:R-:W3:Y:S04]  /*7c6f0*/  LDL.LU R10, [R1+0x209c] ;  /* 0x00209c00010a7983 */ /* 0x000ee80000300800 */
[----:B--2---:R0:W-:Y:S04]  /*7c700*/  @P2 STG.E.U8 desc[UR32][R12.64], R2 ;  /* 0x000000020c002986 */ /* 0x0041e8000c101120 */
[----:B0-----:R-:W2:Y:S04]  /*7c710*/  LDL.LU.64 R12, [R1+0x480] ;  /* 0x00048000010c7983 */ /* 0x001ea80000300a00 */
        /* <DEDUP_REMOVED lines=24> */
[C---:B------:R-:W-:Y:S02]  /*7c8a0*/  LOP3.LUT P6, RZ, R9.reuse, 0x800, RZ, 0xc0, !PT ;  /* 0x0000080009ff7812 */ /* 0x040fe400078cc0ff */
        /* <DEDUP_REMOVED lines=18> */
[----:B------:R-:W-:Y:S02]  /*7c9d0*/  LOP3.LUT P5, RZ, R9, 0x10, RZ, 0xc0, !PT ;  /* 0x0000001009ff7812 */ /* 0x000fe400078ac0ff */
[----:B0-----:R-:W-:Y:S02]  /*7c9e0*/  PRMT R2, R3, 0x7770, RZ ;  /* 0x0000777003027816 */ /* 0x001fe400000000ff */
[----:B------:R-:W-:-:S07]  /*7c9f0*/  LOP3.LUT P4, RZ, R9, 0x8, RZ, 0xc0, !PT ;  /* 0x0000000809ff7812 */ /* 0x000fce000788c0ff */
[----:B--2---:R0:W-:Y:S01]  /*7ca00*/  @P6 STG.E.U8 desc[UR32][R12.64], R2 ;  /* 0x000000020c006986 */ /* 0x0041e2000c101120 */
[----:B------:R-:W-:Y:S02]  /*7ca10*/  LOP3.LUT P6, RZ, R4, 0x2000000, RZ, 0xc0, !PT ;  /* 0x0200000004ff7812 */ /* 0x000fe400078cc0ff */
[C---:B------:R-:W-:Y:S02]  /*7ca20*/  LOP3.LUT P3, RZ, R9.reuse, 0x4, RZ, 0xc0, !PT ;  /* 0x0000000409ff7812 */ /* 0x040fe4000786c0ff */
[C---:B------:R-:W-:Y:S02]  /*7ca30*/  LOP3.LUT P2, RZ, R9.reuse, 0x2, RZ, 0xc0, !PT ;  /* 0x0000000209ff7812 */ /* 0x040fe4000784c0ff */
[----:B------:R-:W-:Y:S02]  /*7ca40*/  LOP3.LUT P1, RZ, R9, 0x1, RZ, 0xc0, !PT ;  /* 0x0000000109ff7812 */ /* 0x000fe4000782c0ff */
[----:B------:R-:W2:Y:S04]  /*7ca50*/  LDL.LU.64 R8, [R1+0x490] ;  /* 0x0004900001087983 */ /* 0x000ea80000300a00 */
[----:B------:R-:W3:Y:S01]  /*7ca60*/  LDL.LU.64 R18, [R1+0x4e0] ;  /* 0x0004e00001127983 */ /* 0x000ee20000300a00 */
[----:B0-----:R-:W-:-:S03]  /*7ca70*/  PRMT R2, R3, 0x7771, RZ ;  /* 0x0000777103027816 */ /* 0x001fc600000000ff */
[----:B------:R-:W3:Y:S04]  /*7ca80*/  LDL.LU.64 R28, [R1+0x4d8] ;  /* 0x0004d800011c7983 */ /* 0x000ee80000300a00 */
[----:B------:R-:W3:Y:S04]  /*7ca90*/  LDL.LU.64 R22, [R1+0x4d0] ;  /* 0x0004d00001167983 */ /* 0x000ee80000300a00 */
[----:B------:R-:W3:Y:S04]  /*7caa0*/  LDL.LU.64 R26, [R1+0x500] ;  /* 0x00050000011a7983 */ /* 0x000ee80000300a00 */
[----:B------:R-:W3:Y:S04]  /*7cab0*/  LDL.LU R11, [R1+0x2098] ;  /* 0x00209800010b7983 */ /* 0x000ee80000300800 */
[----:B------:R-:W3:Y:S04]  /*7cac0*/  LDL.LU.64 R24, [R1+0x520] ;  /* 0x0005200001187983 */ /* 0x000ee80000300a00 */
[----:B------:R-:W3:Y:S04]  /*7cad0*/  LDL.LU.64 R16, [R1+0x518] ;  /* 0x0005180001107983 */ /* 0x000ee80000300a00 */
[----:B------:R-:W3:Y:S04]  /*7cae0*/  LDL.LU.64 R14, [R1+0x510] ;  /* 0x00051000010e7983 */ /* 0x000ee80000300a00 */
[----:B------:R-:W3:Y:S04]  /*7caf0*/  LDL.LU R21, [R1+0xe8] ;  /* 0x0000e80001157983 */ /* 0x000ee80000300800 */
[----:B------:R-:W3:Y:S04]  /*7cb00*/  LDL.LU.64 R12, [R1+0x540] ;  /* 0x00054000010c7983 */ /* 0x000ee80000300a00 */
        /* <DEDUP_REMOVED lines=8> */
[----:B--2---:R3:W-:Y:S01]  /*7cb90*/  @P6 STG.E.U8 desc[UR32][R8.64], R2 ;  /* 0x0000000208006986 */ /* 0x0047e2000c101120 */
[----:B------:R-:W-:Y:S02]  /*7cba0*/  LOP3.LUT P6, RZ, R4, 0x400000, RZ, 0xc0, !PT ;  /* 0x0040000004ff7812 */ /* 0x000fe400078cc0ff */
[----:B---3--:R-:W-:Y:S02]  /*7cbb0*/  PRMT R2, R20, 0x7770, RZ ;  /* 0x0000777014027816 */ /* 0x008fe400000000ff */
[----:B------:R-:W-:-:S09]  /*7cbc0*/  LOP3.LUT P0, RZ, R10, 0x80000000, RZ, 0xc0, !PT ;  /* 0x800000000aff7812 */ /* 0x000fd2000780c0ff */
        /* <DEDUP_REMOVED lines=17> */
[----:B------:R0:W-:Y:S04]  /*7cce0*/  @P1 STG.E.U8 desc[UR32][R14.64], R2 ;  /* 0x000000020e001986 */ /* 0x0001e8000c101120 */
[----:B0-----:R-:W3:Y:S01]  /*7ccf0*/  LDL.LU.64 R14, [R1+0x560] ;  /* 0x00056000010e7983 */ /* 0x001ee20000300a00 */
[----:B------:R-:W-:-:S03]  /*7cd00*/  PRMT R2, R21, 0x7770, RZ ;  /* 0x0000777015027816 */ /* 0x000fc600000000ff */
[----:B------:R-:W4:Y:S04]  /*7cd10*/  LDL.LU.64 R28, [R1+0x558] ;  /* 0x00055800011c7983 */ /* 0x000f280000300a00 */
[----:B------:R0:W-:Y:S04]  /*7cd20*/  @P0 STG.E.U8 desc[UR32][R12.64], R2 ;  /* 0x000000020c000986 */ /* 0x0001e8000c101120 */
[----:B0-----:R-:W2:Y:S01]  /*7cd30*/  LDL.LU.64 R12, [R1+0x550] ;  /* 0x00055000010c7983 */ /* 0x001ea20000300a00 */
[C---:B------:R-:W-:Y:S02]  /*7cd40*/  LOP3.LUT P3, RZ, R10.reuse, 0x40000000, RZ, 0xc0, !PT ;  /* 0x400000000aff7812 */ /* 0x040fe4000786c0ff */
[----:B------:R-:W-:Y:S01]  /*7cd50*/  LOP3.LUT P2, RZ, R10, 0x20000000, RZ, 0xc0, !PT ;  /* 0x200000000aff7812 */ /* 0x000fe2000784c0ff */
[----:B------:R-:W2:Y:S01]  /*7cd60*/  LDL.LU.64 R26, [R1+0x580] ;  /* 0x00058000011a7983 */ /* 0x000ea20000300a00 */
[----:B------:R-:W-:-:S02]  /*7cd70*/  PRMT R2, R21, 0x7771, RZ ;  /* 0x0000777115027816 */ /* 0x000fc400000000ff */
[----:B------:R-:W-:Y:S01]  /*7cd80*/  LOP3.LUT P1, RZ, R10, 0x10000000, RZ, 0xc0, !PT ;  /* 0x100000000aff7812 */ /* 0x000fe2000782c0ff */
[----:B------:R-:W2:Y:S04]  /*7cd90*/  LDL.LU.64 R24, [R1+0x5a0] ;  /* 0x0005a00001187983 */ /* 0x000ea80000300a00 */
[----:B------:R-:W2:Y:S04]  /*7cda0*/  LDL.LU R3, [R1+0xfc] ;  /* 0x0000fc0001037983 */ /* 0x000ea80000300800 */
[----:B------:R-:W2:Y:S04]  /*7cdb0*/  LDL.LU.64 R16, [R1+0x598] ;  /* 0x0005980001107983 */ /* 0x000ea80000300a00 */
[----:B---3--:R0:W-:Y:S02]  /*7cdc0*/  @P3 STG.E.U8 desc[UR32][R14.64], R2 ;  /* 0x000000020e003986 */ /* 0x0081e4000c101120 */
[----:B0-----:R-:W-:-:S02]  /*7cdd0*/  PRMT R2, R21, 0x7772, RZ ;  /* 0x0000777215027816 */ /* 0x001fc400000000ff */
[----:B------:R-:W3:Y:S04]  /*7cde0*/  LDL.LU.64 R14, [R1+0x590] ;  /* 0x00059000010e7983 */ /* 0x000ee80000300a00 */
[----:B----4-:R0:W-:Y:S04]  /*7cdf0*/  @P2 STG.E.U8 desc[UR32][R28.64], R2 ;  /* 0x000000021c002986 */ /* 0x0101e8000c101120 */
[----:B------:R-:W4:Y:S01]  /*7ce00*/  LDL.LU R22, [R1+0xec] ;  /* 0x0000ec0001167983 */ /* 0x000f220000300800 */
[----:B0-----:R-:W-:-:S05]  /*7ce10*/  PRMT R2, R21, 0x7773, RZ ;  /* 0x0000777315027816 */ /* 0x001fca00000000ff */
[----:B--2---:R0:W-:Y:S04]  /*7ce20*/  @P1 STG.E.U8 desc[UR32][R12.64], R2 ;  /* 0x000000020c001986 */ /* 0x0041e8000c101120 */
        /* <DEDUP_REMOVED lines=23> */
[----:B------:R-:W-:Y:S01]  /*7cfa0*/  LOP3.LUT P6, RZ, R10, 0x1000000, RZ, 0xc0, !PT ;  /* 0x010000000aff7812 */ /* 0x000fe200078cc0ff */
[----:B------:R-:W2:Y:S01]  /*7cfb0*/  LDL.LU.64 R8, [R1+0x5e8] ;  /* 0x0005e80001087983 */ /* 0x000ea20000300a00 */
[----:B------:R-:W-:Y:S02]  /*7cfc0*/  LOP3.LUT R4, R4, 0xfffbffff, RZ, 0xc0, !PT ;  /* 0xfffbffff04047812 */ /* 0x000fe400078ec0ff */
[----:B------:R-:W-:Y:S01]  /*7cfd0*/  LOP3.LUT P0, RZ, R10, 0x8000000, RZ, 0xc0, !PT ;  /* 0x080000000aff7812 */ /* 0x000fe2000780c0ff */
[----:B------:R-:W2:Y:S01]  /*7cfe0*/  LDL.LU R23, [R1+0xd0] ;  /* 0x0000d00001177983 */ /* 0x000ea20000300800 */
[----:B------:R-:W-:-:S03]  /*7cff0*/  PRMT R2, R3, 0x7770, RZ ;  /* 0x0000777003027816 */ /* 0x000fc600000000ff */
[----:B------:R-:W2:Y:S04]  /*7d000*/  LDL.LU.64 R6, [R1+0x608] ;  /* 0x0006080001067983 */ /* 0x000ea80000300a00 */
[----:B------:R-:W-:Y:S01]  /*7d010*/  @P6 LOP3.LUT R4, R4, 0x40000, RZ, 0xfc, !PT ;  /* 0x0004000004046812 */ /* 0x000fe200078efcff */
[----:B------:R-:W2:Y:S01]  /*7d020*/  LDL.LU.64 R18, [R1+0x638] ;  /* 0x0006380001127983 */ /* 0x000ea20000300a00 */
[----:B------:R-:W-:Y:S02]  /*7d030*/  LOP3.LUT P6, RZ, R10, 0x2000000, RZ, 0xc0, !PT ;  /* 0x020000000aff7812 */ /* 0x000fe400078cc0ff */
[----:B------:R-:W-:Y:S01]  /*7d040*/  LOP3.LUT R4, R4, 0xfff7ffff, RZ, 0xc0, !PT ;  /* 0xfff7ffff04047812 */ /* 0x000fe200078ec0ff */
[----:B------:R0:W-:Y:S04]  /*7d050*/  @P0 STG.E.U8 desc[UR32][R26.64], R2 ;  /* 0x000000021a000986 */ /* 0x0001e8000c101120 */
[----:B------:R-:W2:Y:S04]  /*7d060*/  LDL.LU.64 R28, [R1+0x630] ;  /* 0x00063000011c7983 */ /* 0x000ea80000300a00 */
[----:B------:R-:W2:Y:S02]  /*7d070*/  LDL.LU.64 R20, [R1+0x628] ;  /* 0x0006280001147983 */ /* 0x000ea40000300a00 */
[----:B------:R-:W-:-:S02]  /*7d080*/  @P6 LOP3.LUT R4, R4, 0x80000, RZ, 0xfc, !PT ;  /* 0x0008000004046812 */ /* 0x000fc400078efcff */
[----:B------:R-:W-:Y:S01]  /*7d090*/  LOP3.LUT P6, RZ, R10, 0x4000000, RZ, 0xc0, !PT ;  /* 0x040000000aff7812 */ /* 0x000fe200078cc0ff */
[----:B0-----:R-:W2:Y:S01]  /*7d0a0*/  LDL.LU.64 R26, [R1+0x648] ;  /* 0x00064800011a7983 */ /* 0x001ea20000300a00 */
[----:B------:R-:W-:-:S11]  /*7d0b0*/  PRMT R2, R3, 0x7771, RZ ;  /* 0x0000777103027816 */ /* 0x000fd600000000ff */
[----:B------:R0:W-:Y:S01]  /*7d0c0*/  @P6 STG.E.U8 desc[UR32][R24.64], R2 ;  /* 0x0000000218006986 */ /* 0x0001e2000c101120 */
[C---:B------:R-:W-:Y:S02]  /*7d0d0*/  LOP3.LUT P6, RZ, R4.reuse, 0x80000, RZ, 0xc0, !PT ;  /* 0x0008000004ff7812 */ /* 0x040fe400078cc0ff */
[----:B0-----:R-:W-:Y:S01]  /*7d0e0*/  PRMT R2, R3, 0x7772, RZ ;  /* 0x0000777203027816 */ /* 0x001fe200000000ff */
[----:B------:R-:W2:Y:S10]  /*7d0f0*/  LDL.LU.64 R24, [R1+0x678] ;  /* 0x0006780001187983 */ /* 0x000eb40000300a00 */
[----:B------:R0:W-:Y:S01]  /*7d100*/  @P6 STG.E.U8 desc[UR32][R16.64], R2 ;  /* 0x0000000210006986 */ /* 0x0001e2000c101120 */
[----:B------:R-:W-:-:S02]  /*7d110*/  LOP3.LUT P6, RZ, R4, 0x40000, RZ, 0xc0, !PT ;  /* 0x0004000004ff7812 */ /* 0x000fc400078cc0ff */
[----:B0-----:R-:W-:Y:S01]  /*7d120*/  PRMT R2, R3, 0x7773, RZ ;  /* 0x0000777303027816 */ /* 0x001fe200000000ff */
[----:B------:R-:W2:Y:S10]  /*7d130*/  LDL.LU.64 R16, [R1+0x670] ;  /* 0x0006700001107983 */ /* 0x000eb40000300a00 */
[----:B---3--:R4:W-:Y:S01]  /*7d140*/  @P6 STG.E.U8 desc[UR32][R14.64], R2 ;  /* 0x000000020e006986 */ /* 0x0089e2000c101120 */
[----:B------:R-:W-:-:S02]  /*7d150*/  LOP3.LUT P6, RZ, R4, 0x20000, RZ, 0xc0, !PT ;  /* 0x0002000004ff7812 */ /* 0x000fc400078cc0ff */
[----:B----4-:R-:W-:Y:S01]  /*7d160*/  PRMT R2, R22, 0x7770, RZ ;  /* 0x0000777016027816 */ /* 0x010fe200000000ff */
[----:B------:R-:W3:Y:S10]  /*7d170*/  LDL.LU.64 R14, [R1+0x668] ;  /* 0x00066800010e7983 */ /* 0x000ef40000300a00 */
[----:B--2---:R0:W-:Y:S04]  /*7d180*/  @P6 STG.E.U8 desc[UR32][R12.64], R2 ;  /* 0x000000020c006986 */ /* 0x0041e8000c101120 */
[----:B0-----:R-:W2:Y:S01]  /*7d190*/  LDL.LU.64 R12, [R1+0x2078] ;  /* 0x00207800010c7983 */ /* 0x001ea20000300a00 */
[----:B------:R-:W-:-:S02]  /*7d1a0*/  LOP3.LUT P6, RZ, R4, 0x10000, RZ, 0xc0, !PT ;  /* 0x0001000004ff7812 */ /* 0x000fc400078cc0ff */
[----:B------:R-:W-:-:S11]  /*7d1b0*/  PRMT R2, R22, 0x7771, RZ ;  /* 0x0000777116027816 */ /* 0x000fd600000000ff */
[----:B--2---:R0:W-:Y:S04]  /*7d1c0*/  @P6 STG.E.U8 desc[UR32][R12.64], R2 ;  /* 0x000000020c006986 */ /* 0x0041e8000c101120 */
[----:B0-----:R-:W2:Y:S01]  /*7d1d0*/  LDL.LU.64 R12, [R1+0x2070] ;  /* 0x00207000010c7983 */ /* 0x001ea20000300a00 */
[----:B------:R-:W-:Y:S02]  /*7d1e0*/  LOP3.LUT P6, RZ, R4, 0x8000, RZ, 0xc0, !PT ;  /* 0x0000800004ff7812 */ /* 0x000fe400078cc0ff */
[----:B------:R-:W-:Y:S02]  /*7d1f0*/  PRMT R2, R22, 0x7772, RZ ;  /* 0x0000777216027816 */ /* 0x000fe400000000ff */
[----:B------:R-:W-:Y:S02]  /*7d200*/  LOP3.LUT P5, RZ, R10, 0x20000, RZ, 0xc0, !PT ;  /* 0x000200000aff7812 */ /* 0x000fe400078ac0ff */
[----:B------:R-:W-:-:S07]  /*7d210*/  LOP3.LUT P4, RZ, R11, 0x8000, RZ, 0xc0, !PT ;  /* 0x000080000bff7812 */ /* 0x000fce000788c0ff */
[----:B--2---:R0:W-:Y:S04]  /*7d220*/  @P6 STG.E.U8 desc[UR32][R12.64], R2 ;  /* 0x000000020c006986 */ /* 0x0041e8000c101120 */
        /* <DEDUP_REMOVED lines=9> */
[----:B------:R0:W-:Y:S01]  /*7d2c0*/  @P6 STG.E.U8 desc[UR32][R18.64], R2 ;  /* 0x0000000212006986 */ /* 0x0001e2000c101120 */
[----:B------:R-:W-:Y:S02]  /*7d2d0*/  LOP3.LUT P3, RZ, R10, 0x10000, RZ, 0xc0, !PT ;  /* 0x000100000aff7812 */ /* 0x000fe4000786c0ff */
[----:B0-----:R-:W-:-:S05]  /*7d2e0*/  PRMT R2, R23, 0x7772, RZ ;  /* 0x0000777217027816 */ /* 0x001fca00000000ff */
[----:B------:R0:W-:Y:S01]  /*7d2f0*/  @P5 STG.E.U8 desc[UR32][R28.64], R2 ;  /* 0x000000021c005986 */ /* 0x0001e2000c101120 */
[----:B------:R-:W-:Y:S02]  /*7d300*/  LOP3.LUT P2, RZ, R10, 0x8000, RZ, 0xc0, !PT ;  /* 0x000080000aff7812 */ /* 0x000fe4000784c0ff */
[----:B0-----:R-:W-:-:S05]  /*7d310*/  PRMT R2, R23, 0x7773, RZ ;  /* 0x0000777317027816 */ /* 0x001fca00000000ff */
[----:B------:R2:W-:Y:S01]  /*7d320*/  @P4 STG.E.U8 desc[UR32][R20.64], R2 ;  /* 0x0000000214004986 */ /* 0x0005e2000c101120 */
[----:B------:R-:W-:Y:S02]  /*7d330*/  LOP3.LUT P1, RZ, R10, 0x4000, RZ, 0xc0, !PT ;  /* 0x000040000aff7812 */ /* 0x000fe4000782c0ff */
[----:B------:R-:W-:Y:S02]  /*7d340*/  LOP3.LUT P0, RZ, R11, 0x4000, RZ, 0xc0, !PT ;  /* 0x000040000bff7812 */ /* 0x000fe4000780c0ff */
[----:B--2---:R-:W-:-:S05]  /*7d350*/  PRMT R2, R12, 0x7770, RZ ;  /* 0x000077700c027816 */ /* 0x004fca00000000ff */
[----:B------:R0:W-:Y:S02]  /*7d360*/  @P3 STG.E.U8 desc[UR32][R26.64], R2 ;  /* 0x000000021a003986 */ /* 0x0001e4000c101120 */
[----:B0-----:R-:W-:-:S05]  /*7d370*/  PRMT R2, R12, 0x7771, RZ ;  /* 0x000077710c027816 */ /* 0x001fca00000000ff */
[----:B------:R0:W-:Y:S02]  /*7d380*/  @P2 STG.E.U8 desc[UR32][R24.64], R2 ;  /* 0x0000000218002986 */ /* 0x0001e4000c101120 */
[----:B0-----:R-:W-:-:S05]  /*7d390*/  PRMT R2, R12, 0x7772, RZ ;  /* 0x000077720c027816 */ /* 0x001fca00000000ff */
[----:B------:R0:W-:Y:S02]  /*7d3a0*/  @P1 STG.E.U8 desc[UR32][R16.64], R2 ;  /* 0x0000000210001986 */ /* 0x0001e4000c101120 */
[----:B0-----:R-:W-:Y:S02]  /*7d3b0*/  PRMT R2, R12, 0x7773, RZ ;  /* 0x000077730c027816 */ /* 0x001fe400000000ff */
[----:B------:R-:W2:Y:S04]  /*7d3c0*/  LDL.LU R12, [R1+0x2064] ;  /* 0x00206400010c7983 */ /* 0x000ea80000300800 */
[----:B---3--:R0:W-:Y:S04]  /*7d3d0*/  @P0 STG.E.U8 desc[UR32][R14.64], R2 ;  /* 0x000000020e000986 */ /* 0x0081e8000c101120 */
[----:B------:R-:W3:Y:S04]  /*7d3e0*/  LDL.LU.64 R16, [R1+0x688] ;  /* 0x0006880001107983 */ /* 0x000ee80000300a00 */
[----:B0-----:R-:W4:Y:S04]  /*7d3f0*/  LDL.LU.64 R14, [R1+0x6b8] ;  /* 0x0006b800010e7983 */ /* 0x001f280000300a00 */
[----:B------:R-:W2:Y:S04]  /*7d400*/  LDL.LU.64 R22, [R1+0x6b0] ;  /* 0x0006b00001167983 */ /* 0x000ea80000300a00 */
[----:B------:R-:W3:Y:S01]  /*7d410*/  LDL.LU R21, [R1+0xd4] ;  /* 0x0000d40001157983 */ /* 0x000ee20000300800 */
[----:B------:R-:W-:-:S02]  /*7d420*/  LOP3.LUT P3, RZ, R10, 0x2000, RZ, 0xc0, !PT ;  /* 0x000020000aff7812 */ /* 0x000fc4000786c0ff */
[C---:B------:R-:W-:Y:S01]  /*7d430*/  LOP3.LUT P2, RZ, R10.reuse, 0x1000, RZ, 0xc0, !PT ;  /* 0x000010000aff7812 */ /* 0x040fe2000784c0ff */
[----:B------:R-:W2:Y:S04]  /*7d440*/  LDL.LU.64 R26, [R1+0x6a8] ;  /* 0x0006a800011a7983 */ /* 0x000ea80000300a00 */
[----:B------:R-:W2:Y:S04]  /*7d450*/  LDL.LU.64 R24, [R1+0x6c8] ;  /* 0x0006c80001187983 */ /* 0x000ea80000300a00 */
        /* <DEDUP_REMOVED lines=10> */
[----:B---3--:R-:W-:-:S05]  /*7d500*/  PRMT R2, R21, 0x7770, RZ ;  /* 0x0000777015027816 */ /* 0x008fca00000000ff */
[----:B------:R0:W-:Y:S02]  /*7d510*/  @P3 STG.E.U8 desc[UR32][R16.64], R2 ;  /* 0x0000000210003986 */ /* 0x0001e4000c101120 */
[----:B0-----:R-:W-:Y:S02]  /*7d520*/  PRMT R2, R21, 0x7771, RZ ;  /* 0x0000777115027816 */ /* 0x001fe400000000ff */
[----:B------:R-:W3:Y:S04]  /*7d530*/  LDL.LU.64 R16, [R1+0x6f8] ;  /* 0x0006f80001107983 */ /* 0x000ee80000300a00 */
[----:B----4-:R0:W-:Y:S04]  /*7d540*/  @P2 STG.E.U8 desc[UR32][R14.64], R2 ;  /* 0x000000020e002986 */ /* 0x0101e8000c101120 */
[----:B0-----:R-:W4:Y:S04]  /*7d550*/  LDL.LU.64 R14, [R1+0x6f0] ;  /* 0x0006f000010e7983 */ /* 0x001f280000300a00 */
[----:B------:R-:W3:Y:S01]  /*7d560*/  LDL.LU R8, [R1+0xd8] ;  /* 0x0000d80001087983 */ /* 0x000ee20000300800 */
        /* <DEDUP_REMOVED lines=13> */
[----:B------:R-:W-:Y:S02]  /*7d640*/  LOP3.LUT P6, RZ, R10, 0x200, RZ, 0xc0, !PT ;  /* 0x000002000aff7812 */ /* 0x000fe400078cc0ff */
[----:B------:R-:W-:Y:S02]  /*7d650*/  PRMT R2, R21, 0x7772, RZ ;  /* 0x0000777215027816 */ /* 0x000fe400000000ff */
[----:B------:R-:W-:Y:S02]  /*7d660*/  LOP3.LUT R4, R4, 0xfffff7ff, RZ, 0xc0, !PT ;  /* 0xfffff7ff04047812 */ /* 0x000fe400078ec0ff */
[----:B------:R-:W-:Y:S01]  /*7d670*/  LOP3.LUT P0, RZ, R11, 0x2000, RZ, 0xc0, !PT ;  /* 0x000020000bff7812 */ /* 0x000fe2000780c0ff */
[----:B--2---:R-:W-:Y:S01]  /*7d680*/  @P1 STG.E.U8 desc[UR32][R22.64], R2 ;  /* 0x0000000216001986 */ /* 0x004fe2000c101120 */
[----:B------:R-:W-:-:S02]  /*7d690*/  LOP3.LUT P5, RZ, R10, 0x8, RZ, 0xc0, !PT ;  /* 0x000000080aff7812 */ /* 0x000fc400078ac0ff */
[----:B------:R-:W-:Y:S02]  /*7d6a0*/  LOP3.LUT P4, RZ, R10, 0x4, RZ, 0xc0, !PT ;  /* 0x000000040aff7812 */ /* 0x000fe4000788c0ff */
[----:B------:R-:W-:Y:S02]  /*7d6b0*/  LOP3.LUT P3, RZ, R11, 0x400, RZ, 0xc0, !PT ;  /* 0x000004000bff7812 */ /* 0x000fe4000786c0ff */
[----:B------:R-:W-:Y:S02]  /*7d6c0*/  @P6 LOP3.LUT R4, R4, 0x800, RZ, 0xfc, !PT ;  /* 0x0000080004046812 */ /* 0x000fe400078efcff */
[C---:B------:R-:W-:Y:S02]  /*7d6d0*/  LOP3.LUT P6, RZ, R10.reuse, 0x400, RZ, 0xc0, !PT ;  /* 0x000004000aff7812 */ /* 0x040fe400078cc0ff */
[C---:B------:R-:W-:Y:S02]  /*7d6e0*/  LOP3.LUT P2, RZ, R10.reuse, 0x2, RZ, 0xc0, !PT ;  /* 0x000000020aff7812 */ /* 0x040fe4000784c0ff */
[----:B------:R-:W-:Y:S01]  /*7d6f0*/  LOP3.LUT P1, RZ, R10, 0x1, RZ, 0xc0, !PT ;  /* 0x000000010aff7812 */ /* 0x000fe2000782c0ff */
[----:B---3--:R0:W-:Y:S04]  /*7d700*/  STL [R1+0x2060], R8 ;  /* 0x0020600801007387 */ /* 0x0081e80000100800 */
[----:B0-----:R-:W2:Y:S04]  /*7d710*/  LDL.LU.64 R8, [R1+0x6e8] ;  /* 0x0006e80001087983 */ /* 0x001ea80000300a00 */
[----:B------:R0:W-:Y:S04]  /*7d720*/  STL [R1+0x2048], R11 ;  /* 0x0020480b01007387 */ /* 0x0001e80000100800 */
[----:B0-----:R-:W3:Y:S01]  /*7d730*/  LDL.LU.64 R10, [R1+0x730] ;  /* 0x00073000010a7983 */ /* 0x001ee20000300a00 */
[----:B------:R-:W-:-:S05]  /*7d740*/  PRMT R2, R21, 0x7773, RZ ;  /* 0x0000777315027816 */ /* 0x000fca00000000ff */
[----:B------:R0:W-:Y:S02]  /*7d750*/  @P0 STG.E.U8 desc[UR32][R26.64], R2 ;  /* 0x000000021a000986 */ /* 0x0001e4000c101120 */
[----:B0-----:R-:W-:-:S05]  /*7d760*/  PRMT R2, R3, 0x7770, RZ ;  /* 0x0000777003027816 */ /* 0x001fca00000000ff */
[----:B------:R-:W-:Y:S01]  /*7d770*/  @P6 STG.E.U8 desc[UR32][R24.64], R2 ;  /* 0x0000000218006986 */ /* 0x000fe2000c101120 */
[----:B------:R-:W-:-:S03]  /*7d780*/  LOP3.LUT P6, RZ, R4, 0x800, RZ, 0xc0, !PT ;  /* 0x0000080004ff7812 */ /* 0x000fc600078cc0ff */
[----:B---3--:R0:W-:Y:S04]  /*7d790*/  STL.64 [R1+0x2050], R10 ;  /* 0x0020500a01007387 */ /* 0x0081e80000100a00 */
[----:B0-----:R-:W3:Y:S01]  /*7d7a0*/  LDL.LU.64 R10, [R1+0x738] ;  /* 0x00073800010a7983 */ /* 0x001ee20000300a00 */
[----:B------:R-:W-:-:S05]  /*7d7b0*/  PRMT R2, R3, 0x7771, RZ ;  /* 0x0000777103027816 */ /* 0x000fca00000000ff */
[----:B------:R0:W-:Y:S01]  /*7d7c0*/  @P6 STG.E.U8 desc[UR32][R16.64], R2 ;  /* 0x0000000210006986 */ /* 0x0001e2000c101120 */
[----:B------:R-:W-:Y:S02]  /*7d7d0*/  LOP3.LUT P6, RZ, R4, 0x400, RZ, 0xc0, !PT ;  /* 0x0000040004ff7812 */ /* 0x000fe400078cc0ff */
[----:B0-----:R-:W-:-:S11]  /*7d7e0*/  PRMT R2, R3, 0x7772, RZ ;  /* 0x0000777203027816 */ /* 0x001fd600000000ff */
[----:B----4-:R0:W-:Y:S01]  /*7d7f0*/  @P6 STG.E.U8 desc[UR32][R14.64], R2 ;  /* 0x000000020e006986 */ /* 0x0101e2000c101120 */
[----:B------:R-:W-:Y:S02]  /*7d800*/  LOP3.LUT P6, RZ, R4, 0x200, RZ, 0xc0, !PT ;  /* 0x0000020004ff7812 */ /* 0x000fe400078cc0ff */
[----:B0-----:R-:W-:-:S11]  /*7d810*/  PRMT R2, R3, 0x7773, RZ ;  /* 0x0000777303027816 */ /* 0x001fd600000000ff */
[----:B--2---:R-:W-:Y:S04]  /*7d820*/  @P6 STG.E.U8 desc[UR32][R8.64], R2 ;  /* 0x0000000208006986 */ /* 0x004fe8000c101120 */
[----:B---3--:R0:W-:Y:S04]  /*7d830*/  STL.64 [R1+0x2058], R10 ;  /* 0x0020580a01007387 */ /* 0x0081e80000100a00 */
[----:B0-----:R-:W2:Y:S04]  /*7d840*/  LDL.LU.64 R10, [R1+0x708] ;  /* 0x00070800010a7983 */ /* 0x001ea80000300a00 */
[----:B------:R-:W3:Y:S04]  /*7d850*/  LDL.LU.64 R6, [R1+0x728] ;  /* 0x0007280001067983 */ /* 0x000ee80000300a00 */
[----:B------:R-:W4:Y:S04]  /*7d860*/  LDL.LU R26, [R1+0xc8] ;  /* 0x0000c800011a7983 */ /* 0x000f280000300800 */
        /* <DEDUP_REMOVED lines=19> */
[----:B------:R-:W-:-:S09]  /*7d9a0*/  LOP3.LUT P0, RZ, R12, 0x80000000, RZ, 0xc0, !PT ;  /* 0x800000000cff7812 */ /* 0x000fd2000780c0ff */
[----:B--2---:R0:W-:Y:S01]  /*7d9b0*/  @P6 STG.E.U8 desc[UR32][R10.64], R2 ;  /* 0x000000020a006986 */ /* 0x0041e2000c101120 */
[----:B------:R-:W-:Y:S02]  /*7d9c0*/  LOP3.LUT P6, RZ, R4, 0x20, RZ, 0xc0, !PT ;  /* 0x0000002004ff7812 */ /* 0x000fe400078cc0ff */
[----:B0-----:R-:W-:Y:S01]  /*7d9d0*/  PRMT R2, R8, 0x7773, RZ ;  /* 0x0000777308027816 */ /* 0x001fe200000000ff */
[----:B------:R-:W2:Y:S10]  /*7d9e0*/  LDL.LU R11, [R1+0x2048] ;  /* 0x00204800010b7983 */ /* 0x000eb40000300800 */
        /* <DEDUP_REMOVED lines=15> */
[----:B------:R-:W3:Y:S04]  /*7dae0*/  LDL.LU.64 R16, [R1+0x7c0] ;  /* 0x0007c00001107983 */ /* 0x000ee80000300a00 */
[----:B------:R0:W-:Y:S04]  /*7daf0*/  @P0 STG.E.U8 desc[UR32][R14.64], R2 ;  /* 0x000000020e000986 */ /* 0x0001e8000c101120 */
[----:B0-----:R-:W4:Y:S04]  /*7db00*/  LDL.LU.64 R14, [R1+0x7e0] ;  /* 0x0007e000010e7983 */ /* 0x001f280000300a00 */
[----:B------:R-:W4:Y:S04]  /*7db10*/  LDL.LU.64 R22, [R1+0x800] ;  /* 0x0008000001167983 */ /* 0x000f280000300a00 */
[----:B------:R-:W4:Y:S04]  /*7db20*/  LDL.LU.64 R20, [R1+0x7f8] ;  /* 0x0007f80001147983 */ /* 0x000f280000300a00 */
[----:B------:R-:W4:Y:S01]  /*7db30*/  LDL.LU R26, [R1+0xcc] ;  /* 0x0000cc00011a7983 */ /* 0x000f220000300800 */
[----:B------:R-:W-:-:S02]  /*7db40*/  LOP3.LUT P2, RZ, R12, 0x40000000, RZ, 0xc0, !PT ;  /* 0x400000000cff7812 */ /* 0x000fc4000784c0ff */
[----:B------:R-:W-:Y:S01]  /*7db50*/  PRMT R2, R27, 0x7773, RZ ;  /* 0x000077731b027816 */ /* 0x000fe200000000ff */
[----:B------:R-:W4:Y:S04]  /*7db60*/  LDL.LU.64 R24, [R1+0x7f0] ;  /* 0x0007f00001187983 */ /* 0x000f280000300a00 */
[----:B------:R-:W4:Y:S01]  /*7db70*/  LDL.LU R3, [R1+0xb0] ;  /* 0x0000b00001037983 */ /* 0x000f220000300800 */
[----:B--2---:R-:W-:-:S13]  /*7db80*/  LOP3.LUT P3, RZ, R11, 0x200, RZ, 0xc0, !PT ;  /* 0x000002000bff7812 */ /* 0x004fda000786c0ff */
[----:B---3--:R0:W-:Y:S04]  /*7db90*/  @P3 STG.E.U8 desc[UR32][R16.64], R2 ;  /* 0x0000000210003986 */ /* 0x0081e8000c101120 */
[----:B0-----:R-:W2:Y:S01]  /*7dba0*/  LDL.LU.64 R16, [R1+0x820] ;  /* 0x0008200001107983 */ /* 0x001ea20000300a00 */
[----:B----4-:R-:W-:-:S05]  /*7dbb0*/  PRMT R2, R26, 0x7770, RZ ;  /* 0x000077701a027816 */ /* 0x010fca00000000ff */
[----:B------:R0:W-:Y:S04]  /*7dbc0*/  @P2 STG.E.U8 desc[UR32][R14.64], R2 ;  /* 0x000000020e002986 */ /* 0x0001e8000c101120 */
[----:B0-----:R-:W3:Y:S04]  /*7dbd0*/  LDL.LU.64 R14, [R1+0x840] ;  /* 0x00084000010e7983 */ /* 0x001ee80000300a00 */
[----:B------:R-:W4:Y:S01]  /*7dbe0*/  LDL.LU R6, [R1+0xa0] ;  /* 0x0000a00001067983 */ /* 0x000f220000300800 */
        /* <DEDUP_REMOVED lines=11> */
[----:B----4-:R0:W-:Y:S04]  /*7dca0*/  STL [R1+0x2038], R6 ;  /* 0x0020380601007387 */ /* 0x0101e80000100800 */
[----:B------:R-:W-:Y:S04]  /*7dcb0*/  STL [R1+0x2028], R11 ;  /* 0x0020280b01007387 */ /* 0x000fe80000100800 */
[----:B0-----:R-:W4:Y:S02]  /*7dcc0*/  LDL.LU.64 R6, [R1+0x830] ;  /* 0x0008300001067983 */ /* 0x001f240000300a00 */
        /* <DEDUP_REMOVED lines=14> */
[----:B------:R-:W-:Y:S01]  /*7ddb0*/  LOP3.LUT P6, RZ, R11, 0x100, RZ, 0xc0, !PT ;  /* 0x000001000bff7812 */ /* 0x000fe200078cc0ff */
[----:B----4-:R0:W-:Y:S04]  /*7ddc0*/  STL.64 [R1+0x2040], R6 ;  /* 0x0020400601007387 */ /* 0x0101e80000100a00 */
[----:B0-----:R-:W4:Y:S04]  /*7ddd0*/  LDL.LU.64 R6, [R1+0x838] ;  /* 0x0008380001067983 */ /* 0x001f280000300a00 */
[----:B------:R-:W4:Y:S01]  /*7dde0*/  LDL.LU.64 R10, [R1+0x880] ;  /* 0x00088000010a7983 */ /* 0x000f220000300a00 */
[----:B------:R-:W-:-:S02]  /*7ddf0*/  LOP3.LUT P1, RZ, R12, 0x20000000, RZ, 0xc0, !PT ;  /* 0x200000000cff7812 */ /* 0x000fc4000782c0ff */
[----:B------:R-:W-:Y:S02]  /*7de00*/  LOP3.LUT P0, RZ, R12, 0x10000000, RZ, 0xc0, !PT ;  /* 0x100000000cff7812 */ /* 0x000fe4000780c0ff */
[----:B------:R-:W-:-:S09]  /*7de10*/  PRMT R2, R26, 0x7771, RZ ;  /* 0x000077711a027816 */ /* 0x000fd200000000ff */
        /* <DEDUP_REMOVED lines=11> */
[C---:B------:R-:W-:Y:S02]  /*7ded0*/  LOP3.LUT P6, RZ, R4.reuse, 0x2, RZ, 0xc0, !PT ;  /* 0x0000000204ff7812 */ /* 0x040fe400078cc0ff */
[----:B0-----:R-:W-:Y:S01]  /*7dee0*/  PRMT R2, R3, 0x7772, RZ ;  /* 0x0000777203027816 */ /* 0x001fe200000000ff */
[----:B----4-:R0:W-:Y:S04]  /*7def0*/  STL.64 [R1+0x2030], R10 ;  /* 0x0020300a01007387 */ /* 0x0101e80000100a00 */
        /* <DEDUP_REMOVED lines=16> */
[----:B0-----:R-:W2:Y:S01]  /*7e000*/  LDL.LU R6, [R1+0x2038] ;  /* 0x0020380001067983 */ /* 0x001ea20000300800 */
[----:B------:R-:W-:Y:S02]  /*7e010*/  LOP3.LUT P6, RZ, R5, 0x80000000, RZ, 0xc0, !PT ;  /* 0x8000000005ff7812 */ /* 0x000fe400078cc0ff */
[----:B--2---:R-:W-:-:S11]  /*7e020*/  PRMT R2, R6, 0x7770, RZ ;  /* 0x0000777006027816 */ /* 0x004fd600000000ff */
        /* <DEDUP_REMOVED lines=10> */
[C---:B------:R-:W-:Y:S02]  /*7e0d0*/  LOP3.LUT P6, RZ, R5.reuse, 0x20000000, RZ, 0xc0, !PT ;  /* 0x2000000005ff7812 */ /* 0x040fe400078cc0ff */
[----:B0-----:R-:W-:Y:S01]  /*7e0e0*/  PRMT R2, R6, 0x7772, RZ ;  /* 0x0000777206027816 */ /* 0x001fe200000000ff */
[----:B------:R-:W2:Y:S10]  /*7e0f0*/  LDL.LU R11, [R1+0x2028] ;  /* 0x00202800010b7983 */ /* 0x000eb40000300800 */
[----:B---3--:R0:W-:Y:S01]  /*7e100*/  @P6 STG.E.U8 desc[UR32][R8.64], R2 ;  /* 0x0000000208006986 */ /* 0x0081e2000c101120 */
[----:B------:R-:W-:-:S02]  /*7e110*/  LOP3.LUT P6, RZ, R5, 0x10000000, RZ, 0xc0, !PT ;  /* 0x1000000005ff7812 */ /* 0x000fc400078cc0ff */
[----:B0-----:R-:W-:-:S11]  /*7e120*/  PRMT R2, R6, 0x7773, RZ ;  /* 0x0000777306027816 */ /* 0x001fd600000000ff */
[----:B----4-:R0:W-:Y:S02]  /*7e130*/  @P6 STG.E.U8 desc[UR32][R18.64], R2 ;  /* 0x0000000212006986 */ /* 0x0101e4000c101120 */
[C---:B0-----:R-:W-:Y:S02]  /*7e140*/  PRMT R2, R27.reuse, 0x7770, RZ ;  /* 0x000077701b027816 */ /* 0x041fe400000000ff */
[----:B------:R-:W3:Y:S04]  /*7e150*/  LDL.LU.64 R18, [R1+0x8f8] ;  /* 0x0008f80001127983 */ /* 0x000ee80000300a00 */
        /* <DEDUP_REMOVED lines=11> */
[----:B------:R0:W-:Y:S04]  /*7e210*/  @P0 STG.E.U8 desc[UR32][R14.64], R2 ;  /* 0x000000020e000986 */ /* 0x0001e8000c101120 */
[----:B0-----:R-:W4:Y:S04]  /*7e220*/  LDL.LU.64 R14, [R1+0x920] ;  /* 0x00092000010e7983 */ /* 0x001f280000300a00 */
[----:B------:R-:W4:Y:S04]  /*7e230*/  LDL.LU.64 R22, [R1+0x940] ;  /* 0x0009400001167983 */ /* 0x000f280000300a00 */
[----:B------:R-:W4:Y:S04]  /*7e240*/  LDL.LU.64 R20, [R1+0x938] ;  /* 0x0009380001147983 */ /* 0x000f280000300a00 */
[----:B------:R-:W4:Y:S01]  /*7e250*/  LDL.LU R27, [R1+0xb8] ;  /* 0x0000b800011b7983 */ /* 0x000f220000300800 */
[----:B------:R-:W-:-:S02]  /*7e260*/  LOP3.LUT P3, RZ, R12, 0x10000, RZ, 0xc0, !PT ;  /* 0x000100000cff7812 */ /* 0x000fc4000786c0ff */
[----:B------:R-:W-:Y:S01]  /*7e270*/  PRMT R2, R26, 0x7772, RZ ;  /* 0x000077721a027816 */ /* 0x000fe200000000ff */
[----:B------:R-:W4:Y:S01]  /*7e280*/  LDL.LU.64 R24, [R1+0x930] ;  /* 0x0009300001187983 */ /* 0x000f220000300a00 */
[----:B------:R-:W-:-:S03]  /*7e290*/  LOP3.LUT P1, RZ, R12, 0x8000, RZ, 0xc0, !PT ;  /* 0x000080000cff7812 */ /* 0x000fc6000782c0ff */
[----:B------:R-:W4:Y:S01]  /*7e2a0*/  LDL.LU R28, [R1+0xa8] ;  /* 0x0000a800011c7983 */ /* 0x000f220000300800 */
[----:B--2---:R-:W-:-:S05]  /*7e2b0*/  LOP3.LUT P2, RZ, R11, 0x10, RZ, 0xc0, !PT ;  /* 0x000000100bff7812 */ /* 0x004fca000784c0ff */
[----:B---3--:R0:W-:Y:S02]  /*7e2c0*/  @P3 STG.E.U8 desc[UR32][R18.64], R2 ;  /* 0x0000000212003986 */ /* 0x0081e4000c101120 */
[----:B0-----:R-:W-:-:S06]  /*7e2d0*/  PRMT R2, R26, 0x7773, RZ ;  /* 0x000077731a027816 */ /* 0x001fcc00000000ff */
[----:B----4-:R0:W-:Y:S04]  /*7e2e0*/  @P2 STG.E.U8 desc[UR32][R16.64], R2 ;  /* 0x0000000210002986 */ /* 0x0101e8000c101120 */
[----:B0-----:R-:W2:Y:S01]  /*7e2f0*/  LDL.LU.64 R16, [R1+0x960] ;  /* 0x0009600001107983 */ /* 0x001ea20000300a00 */
[----:B------:R-:W-:-:S05]  /*7e300*/  PRMT R2, R27, 0x7770, RZ ;  /* 0x000077701b027816 */ /* 0x000fca00000000ff */
[----:B------:R0:W-:Y:S04]  /*7e310*/  @P1 STG.E.U8 desc[UR32][R14.64], R2 ;  /* 0x000000020e001986 */ /* 0x0001e8000c101120 */
        /* <DEDUP_REMOVED lines=23> */
[C---:B------:R-:W-:Y:S02]  /*7e490*/  LOP3.LUT P6, RZ, R12.reuse, 0x1000, RZ, 0xc0, !PT ;  /* 0x000010000cff7812 */ /* 0x040fe400078cc0ff */
[----:B------:R-:W-:Y:S02]  /*7e4a0*/  LOP3.LUT R5, R5, 0xfbffffff, RZ, 0xc0, !PT ;  /* 0xfbffffff05057812 */ /* 0x000fe400078ec0ff */
[----:B------:R-:W-:-:S09]  /*7e4b0*/  LOP3.LUT P0, RZ, R12, 0x4000, RZ, 0xc0, !PT ;  /* 0x000040000cff7812 */ /* 0x000fd2000780c0ff */
[----:B------:R-:W-:Y:S02]  /*7e4c0*/  @P6 LOP3.LUT R5, R5, 0x4000000, RZ, 0xfc, !PT ;  /* 0x0400000005056812 */ /* 0x000fe400078efcff */
[----:B------:R-:W-:Y:S02]  /*7e4d0*/  LOP3.LUT P6, RZ, R11, 0x8, RZ, 0xc0, !PT ;  /* 0x000000080bff7812 */ /* 0x000fe400078cc0ff */
[----:B------:R-:W-:Y:S02]  /*7e4e0*/  LOP3.LUT R5, R5, 0xf7ffffff, RZ, 0xc0, !PT ;  /* 0xf7ffffff05057812 */ /* 0x000fe400078ec0ff */
[----:B------:R-:W-:-:S09]  /*7e4f0*/  PRMT R2, R27, 0x7771, RZ ;  /* 0x000077711b027816 */ /* 0x000fd200000000ff */
[----:B------:R-:W-:Y:S02]  /*7e500*/  @P6 LOP3.LUT R5, R5, 0x8000000, RZ, 0xfc, !PT ;  /* 0x0800000005056812 */ /* 0x000fe400078efcff */
[----:B------:R-:W-:Y:S01]  /*7e510*/  LOP3.LUT P6, RZ, R12, 0x2000, RZ, 0xc0, !PT ;  /* 0x000020000cff7812 */ /* 0x000fe200078cc0ff */
[----:B------:R0:W-:Y:S02]  /*7e520*/  @P0 STG.E.U8 desc[UR32][R22.64], R2 ;  /* 0x0000000216000986 */ /* 0x0001e4000c101120 */
[----:B0-----:R-:W-:-:S10]  /*7e530*/  PRMT R2, R27, 0x7772, RZ ;  /* 0x000077721b027816 */ /* 0x001fd400000000ff */
[----:B------:R0:W-:Y:S01]  /*7e540*/  @P6 STG.E.U8 desc[UR32][R20.64], R2 ;  /* 0x0000000214006986 */ /* 0x0001e2000c101120 */
[----:B------:R-:W-:Y:S02]  /*7e550*/  LOP3.LUT P6, RZ, R5, 0x8000000, RZ, 0xc0, !PT ;  /* 0x0800000005ff7812 */ /* 0x000fe400078cc0ff */
[----:B0-----:R-:W-:-:S11]  /*7e560*/  PRMT R2, R27, 0x7773, RZ ;  /* 0x000077731b027816 */ /* 0x001fd600000000ff */
[----:B------:R0:W-:Y:S01]  /*7e570*/  @P6 STG.E.U8 desc[UR32][R24.64], R2 ;  /* 0x0000000218006986 */ /* 0x0001e2000c101120 */
[----:B------:R-:W-:Y:S02]  /*7e580*/  LOP3.LUT P6, RZ, R5, 0x4000000, RZ, 0xc0, !PT ;  /* 0x0400000005ff7812 */ /* 0x000fe400078cc0ff */
[----:B------:R-:W-:Y:S02]  /*7e590*/  LOP3.LUT P5, RZ, R11, 0x2, RZ, 0xc0, !PT ;  /* 0x000000020bff7812 */ /* 0x000fe400078ac0ff */
[----:B0-----:R-:W-:Y:S01]  /*7e5a0*/  PRMT R2, R28, 0x7770, RZ ;  /* 0x000077701c027816 */ /* 0x001fe200000000ff */
[----:B------:R0:W-:Y:S08]  /*7e5b0*/  STL [R1+0x1f80], R11 ;  /* 0x001f800b01007387 */ /* 0x0001f00000100800 */
[----:B--2---:R1:W-:Y:S01]  /*7e5c0*/  @P6 STG.E.U8 desc[UR32][R16.64], R2 ;  /* 0x0000000210006986 */ /* 0x0043e2000c101120 */
[----:B------:R-:W-:-:S02]  /*7e5d0*/  LOP3.LUT P6, RZ, R5, 0x2000000, RZ, 0xc0, !PT ;  /* 0x0200000005ff7812 */ /* 0x000fc400078cc0ff */
[----:B------:R-:W-:Y:S02]  /*7e5e0*/  LOP3.LUT P1, RZ, R11, 0x1, RZ, 0xc0, !PT ;  /* 0x000000010bff7812 */ /* 0x000fe4000782c0ff */
[----:B0-----:R-:W2:Y:S04]  /*7e5f0*/  LDL.LU.64 R10, [R1+0x9a0] ;  /* 0x0009a000010a7983 */ /* 0x001ea80000300a00 */
[----:B------:R-:W4:Y:S01]  /*7e600*/  LDL.LU.64 R8, [R1+0x9c0] ;  /* 0x0009c00001087983 */ /* 0x000f220000300a00 */
[----:B-1----:R-:W-:-:S03]  /*7e610*/  PRMT R2, R28, 0x7771, RZ ;  /* 0x000077711c027816 */ /* 0x002fc600000000ff */
[----:B------:R-:W4:Y:S04]  /*7e620*/  LDL.LU.64 R6, [R1+0x9b8] ;  /* 0x0009b80001067983 */ /* 0x000f280000300a00 */
[----:B------:R-:W4:Y:S04]  /*7e630*/  LDL.LU.64 R18, [R1+0x9b0] ;  /* 0x0009b00001127983 */ /* 0x000f280000300a00 */
[----:B------:R-:W4:Y:S04]  /*7e640*/  LDL.LU.64 R22, [R1+0x9e0] ;  /* 0x0009e00001167983 */ /* 0x000f280000300a00 */
[----:B------:R-:W4:Y:S04]  /*7e650*/  LDL.LU.64 R20, [R1+0xa00] ;  /* 0x000a000001147983 */ /* 0x000f280000300a00 */
[----:B------:R-:W4:Y:S04]  /*7e660*/  LDL.LU.64 R26, [R1+0x9f8] ;  /* 0x0009f800011a7983 */ /* 0x000f280000300a00 */
[----:B------:R-:W4:Y:S04]  /*7e670*/  LDL.LU.64 R24, [R1+0x9f0] ;  /* 0x0009f00001187983 */ /* 0x000f280000300a00 */
[----:B------:R-:W4:Y:S04]  /*7e680*/  LDL.LU R29, [R1+0x90] ;  /* 0x00009000011d7983 */ /* 0x000f280000300800 */
[----:B------:R-:W4:Y:S04]  /*7e690*/  LDL.LU.64 R16, [R1+0xa20] ;  /* 0x000a200001107983 */ /* 0x000f280000300a00 */
        /* <DEDUP_REMOVED lines=8> */
[----:B------:R-:W-:-:S09]  /*7e720*/  LOP3.LUT P4, RZ, R12, 0x40, RZ, 0xc0, !PT ;  /* 0x000000400cff7812 */ /* 0x000fd2000788c0ff */
[----:B---3--:R0:W-:Y:S04]  /*7e730*/  @P6 STG.E.U8 desc[UR32][R14.64], R2 ;  /* 0x000000020e006986 */ /* 0x0081e8000c101120 */
[----:B0-----:R-:W3:Y:S01]  /*7e740*/  LDL.LU.64 R14, [R1+0x2010] ;  /* 0x00201000010e7983 */ /* 0x001ee20000300a00 */
[----:B------:R-:W-:Y:S02]  /*7e750*/  LOP3.LUT P6, RZ, R5, 0x400000, RZ, 0xc0, !PT ;  /* 0x0040000005ff7812 */ /* 0x000fe400078cc0ff */
[----:B------:R-:W-:-:S11]  /*7e760*/  PRMT R2, R13, 0x7770, RZ ;  /* 0x000077700d027816 */ /* 0x000fd600000000ff */
[----:B--2---:R0:W-:Y:S01]  /*7e770*/  @P6 STG.E.U8 desc[UR32][R10.64], R2 ;  /* 0x000000020a006986 */ /* 0x0041e2000c101120 */
[----:B------:R-:W-:Y:S02]  /*7e780*/  LOP3.LUT P6, RZ, R5, 0x200000, RZ, 0xc0, !PT ;  /* 0x0020000005ff7812 */ /* 0x000fe400078cc0ff */
[----:B0-----:R-:W-:-:S11]  /*7e790*/  PRMT R2, R13, 0x7771, RZ ;  /* 0x000077710d027816 */ /* 0x001fd600000000ff */
[----:B----4-:R0:W-:Y:S01]  /*7e7a0*/  @P6 STG.E.U8 desc[UR32][R8.64], R2 ;  /* 0x0000000208006986 */ /* 0x0101e2000c101120 */
[----:B------:R-:W-:Y:S02]  /*7e7b0*/  LOP3.LUT P6, RZ, R5, 0x100000, RZ, 0xc0, !PT ;  /* 0x0010000005ff7812 */ /* 0x000fe400078cc0ff */
[----:B0-----:R-:W-:-:S11]  /*7e7c0*/  PRMT R2, R13, 0x7772, RZ ;  /* 0x000077720d027816 */ /* 0x001fd600000000ff */
[----:B------:R0:W-:Y:S01]  /*7e7d0*/  @P6 STG.E.U8 desc[UR32][R6.64], R2 ;  /* 0x0000000206006986 */ /* 0x0001e2000c101120 */
[C---:B------:R-:W-:Y:S02]  /*7e7e0*/  LOP3.LUT P3, RZ, R12.reuse, 0x20, RZ, 0xc0, !PT ;  /* 0x000000200cff7812 */ /* 0x040fe4000786c0ff */
[----:B0-----:R-:W-:Y:S02]  /*7e7f0*/  PRMT R2, R13, 0x7773, RZ ;  /* 0x000077730d027816 */ /* 0x001fe400000000ff */
[C---:B------:R-:W-:Y:S01]  /*7e800*/  LOP3.LUT P2, RZ, R12.reuse, 0x10, RZ, 0xc0, !PT ;  /* 0x000000100cff7812 */ /* 0x040fe2000784c0ff */
[----:B------:R-:W2:Y:S04]  /*7e810*/  LDL.LU R13, [R1+0x200c] ;  /* 0x00200c00010d7983 */ /* 0x000ea80000300800 */
[----:B------:R3:W-:Y:S01]  /*7e820*/  @P5 STG.E.U8 desc[UR32][R18.64], R2 ;  /* 0x0000000212005986 */ /* 0x0007e2000c101120 */
[----:B------:R-:W-:-:S02]  /*7e830*/  LOP3.LUT P0, RZ, R12, 0x8, RZ, 0xc0, !PT ;  /* 0x000000080cff7812 */ /* 0x000fc4000780c0ff */
[----:B---3--:R-:W-:-:S05]  /*7e840*/  PRMT R2, R14, 0x7770, RZ ;  /* 0x000077700e027816 */ /* 0x008fca00000000ff */
[----:B------:R0:W-:Y:S02]  /*7e850*/  @P4 STG.E.U8 desc[UR32][R22.64], R2 ;  /* 0x0000000216004986 */ /* 0x0001e4000c101120 */
[----:B0-----:R-:W-:-:S05]  /*7e860*/  PRMT R2, R14, 0x7771, RZ ;  /* 0x000077710e027816 */ /* 0x001fca00000000ff */
[----:B------:R0:W-:Y:S02]  /*7e870*/  @P3 STG.E.U8 desc[UR32][R20.64], R2 ;  /* 0x0000000214003986 */ /* 0x0001e4000c101120 */
[----:B0-----:R-:W-:-:S05]  /*7e880*/  PRMT R2, R14, 0x7772, RZ ;  /* 0x000077720e027816 */ /* 0x001fca00000000ff */
[----:B------:R0:W-:Y:S02]  /*7e890*/  @P2 STG.E.U8 desc[UR32][R26.64], R2 ;  /* 0x000000021a002986 */ /* 0x0001e4000c101120 */
[----:B0-----:R-:W-:Y:S02]  /*7e8a0*/  PRMT R2, R14, 0x7773, RZ ;  /* 0x000077730e027816 */ /* 0x001fe400000000ff */
[----:B------:R-:W3:Y:S04]  /*7e8b0*/  LDL.LU R14, [R1+0x2008] ;  /* 0x00200800010e7983 */ /* 0x000ee80000300800 */
[----:B------:R0:W-:Y:S04]  /*7e8c0*/  @P1 STG.E.U8 desc[UR32][R24.64], R2 ;  /* 0x0000000218001986 */ /* 0x0001e8000c101120 */
[----:B------:R-:W4:Y:S01]  /*7e8d0*/  LDL.LU.64 R26, [R1+0xa40] ;  /* 0x000a4000011a7983 */ /* 0x000f220000300a00 */
[----:B0-----:R-:W-:-:S05]  /*7e8e0*/  PRMT R2, R29, 0x7770, RZ ;  /* 0x000077701d027816 */ /* 0x001fca00000000ff */
[----:B------:R0:W-:Y:S04]  /*7e8f0*/  @P0 STG.E.U8 desc[UR32][R16.64], R2 ;  /* 0x0000000210000986 */ /* 0x0001e8000c101120 */
[----:B0-----:R-:W2:Y:S01]  /*7e900*/  LDL.LU.64 R16, [R1+0xa38] ;  /* 0x000a380001107983 */ /* 0x001ea20000300a00 */
[C---:B------:R-:W-:Y:S02]  /*7e910*/  LOP3.LUT P3, RZ, R12.reuse, 0x4, RZ, 0xc0, !PT ;  /* 0x000000040cff7812 */ /* 0x040fe4000786c0ff */
[----:B------:R-:W-:Y:S01]  /*7e920*/  LOP3.LUT P2, RZ, R12, 0x2, RZ, 0xc0, !PT ;  /* 0x000000020cff7812 */ /* 0x000fe2000784c0ff */
[----:B------:R-:W3:Y:S01]  /*7e930*/  LDL.LU.64 R24, [R1+0xa30] ;  /* 0x000a300001187983 */ /* 0x000ee20000300a00 */
[----:B------:R-:W-:-:S03]  /*7e940*/  PRMT R2, R29, 0x7771, RZ ;  /* 0x000077711d027816 */ /* 0x000fc600000000ff */
[----:B------:R-:W3:Y:S04]  /*7e950*/  LDL.LU.64 R22, [R1+0xa70] ;  /* 0x000a700001167983 */ /* 0x000ee80000300a00 */
[----:B------:R-:W3:Y:S04]  /*7e960*/  LDL.LU.64 R20, [R1+0xaa0] ;  /* 0x000aa00001147983 */ /* 0x000ee80000300a00 */
[----:B------:R-:W3:Y:S04]  /*7e970*/  LDL.LU R4, [R1+0x80] ;  /* 0x0000800001047983 */ /* 0x000ee80000300800 */
[----:B----4-:R0:W-:Y:S02]  /*7e980*/  @P3 STG.E.U8 desc[UR32][R26.64], R2 ;  /* 0x000000021a003986 */ /* 0x0101e4000c101120 */
[----:B0-----:R-:W-:-:S02]  /*7e990*/  PRMT R2, R29, 0x7772, RZ ;  /* 0x000077721d027816 */ /* 0x001fc400000000ff */
[----:B------:R-:W4:Y:S04]  /*7e9a0*/  LDL.LU.64 R26, [R1+0xa98] ;  /* 0x000a9800011a7983 */ /* 0x000f280000300a00 */
[----:B------:R-:W4:Y:S04]  /*7e9b0*/  LDL.LU R3, [R1+0x94] ;  /* 0x0000940001037983 */ /* 0x000f280000300800 */
[----:B--2---:R0:W-:Y:S04]  /*7e9c0*/  @P2 STG.E.U8 desc[UR32][R16.64], R2 ;  /* 0x0000000210002986 */ /* 0x0041e8000c101120 */
[----:B0-----:R-:W2:Y:S04]  /*7e9d0*/  LDL.LU.64 R16, [R1+0xa90] ;  /* 0x000a900001107983 */ /* 0x001ea80000300a00 */
[----:B------:R-:W3:Y:S04]  /*7e9e0*/  LDL.LU.64 R10, [R1+0xad0] ;  /* 0x000ad000010a7983 */ /* 0x000ee80000300a00 */
[----:B---3--:R0:W-:Y:S04]  /*7e9f0*/  STL.64 [R1+0x1ff0], R10 ;  /* 0x001ff00a01007387 */ /* 0x0081e80000100a00 */
        /* <DEDUP_REMOVED lines=23> */
[----:B------:R-:W-:Y:S02]  /*7eb70*/  LOP3.LUT P6, RZ, R13, 0x40000000, RZ, 0xc0, !PT ;  /* 0x400000000dff7812 */ /* 0x000fe400078cc0ff */
[----:B------:R-:W-:Y:S02]  /*7eb80*/  LOP3.LUT R5, R5, 0xfffbffff, RZ, 0xc0, !PT ;  /* 0xfffbffff05057812 */ /* 0x000fe400078ec0ff */
[----:B------:R-:W-:-:S09]  /*7eb90*/  LOP3.LUT P1, RZ, R13, 0x80000000, RZ, 0xc0, !PT ;  /* 0x800000000dff7812 */ /* 0x000fd2000782c0ff */
[----:B------:R-:W-:Y:S02]  /*7eba0*/  @P6 LOP3.LUT R5, R5, 0x40000, RZ, 0xfc, !PT ;  /* 0x0004000005056812 */ /* 0x000fe400078efcff */
[----:B------:R-:W-:Y:S02]  /*7ebb0*/  LOP3.LUT P6, RZ, R14, 0x40000000, RZ, 0xc0, !PT ;  /* 0x400000000eff7812 */ /* 0x000fe400078cc0ff */
[----:B------:R-:W-:Y:S02]  /*7ebc0*/  LOP3.LUT P0, RZ, R12, 0x1, RZ, 0xc0, !PT ;  /* 0x000000010cff7812 */ /* 0x000fe4000780c0ff */
[----:B------:R-:W-:Y:S02]  /*7ebd0*/  LOP3.LUT R5, R5, 0xfff7ffff, RZ, 0xc0, !PT ;  /* 0xfff7ffff05057812 */ /* 0x000fe400078ec0ff */
[----:B------:R-:W-:-:S05]  /*7ebe0*/  PRMT R2, R29, 0x7773, RZ ;  /* 0x000077731d027816 */ /* 0x000fca00000000ff */
[----:B------:R0:W-:Y:S02]  /*7ebf0*/  @P1 STG.E.U8 desc[UR32][R24.64], R2 ;  /* 0x0000000218001986 */ /* 0x0001e4000c101120 */
[----:B------:R-:W-:Y:S02]  /*7ec00*/  @P6 LOP3.LUT R5, R5, 0x80000, RZ, 0xfc, !PT ;  /* 0x0008000005056812 */ /* 0x000fe400078efcff */
[----:B------:R-:W-:Y:S02]  /*7ec10*/  LOP3.LUT P6, RZ, R14, 0x80000000, RZ, 0xc0, !PT ;  /* 0x800000000eff7812 */ /* 0x000fe400078cc0ff */
[C---:B0-----:R-:W-:Y:S01]  /*7ec20*/  PRMT R2, R4.reuse, 0x7770, RZ ;  /* 0x0000777004027816 */ /* 0x041fe200000000ff */
[----:B------:R-:W3:Y:S04]  /*7ec30*/  LDL.LU R24, [R1+0x84] ;  /* 0x0000840001187983 */ /* 0x000ee80000300800 */
[----:B------:R0:W-:Y:S04]  /*7ec40*/  @P0 STG.E.U8 desc[UR32][R22.64], R2 ;  /* 0x0000000216000986 */ /* 0x0001e8000c101120 */
[----:B------:R-:W3:Y:S04]  /*7ec50*/  LDL.LU.64 R8, [R1+0xaf0] ;  /* 0x000af00001087983 */ /* 0x000ee80000300a00 */
[----:B------:R-:W3:Y:S01]  /*7ec60*/  LDL.LU.64 R6, [R1+0xb20] ;  /* 0x000b200001067983 */ /* 0x000ee20000300a00 */
[----:B0-----:R-:W-:-:S03]  /*7ec70*/  PRMT R2, R4, 0x7771, RZ ;  /* 0x0000777104027816 */ /* 0x001fc600000000ff */
        /* <DEDUP_REMOVED lines=9> */
[----:B------:R-:W4:Y:S01]  /*7ed10*/  LDL.LU.64 R20, [R1+0xb60] ;  /* 0x000b600001147983 */ /* 0x000f220000300a00 */
[----:B0-----:R-:W-:-:S03]  /*7ed20*/  PRMT R2, R4, 0x7773, RZ ;  /* 0x0000777304027816 */ /* 0x001fc600000000ff */
[----:B------:R-:W4:Y:S06]  /*7ed30*/  LDL.LU.64 R26, [R1+0xb58] ;  /* 0x000b5800011a7983 */ /* 0x000f2c0000300a00 */
[----:B--2---:R0:W-:Y:S01]  /*7ed40*/  @P6 STG.E.U8 desc[UR32][R16.64], R2 ;  /* 0x0000000210006986 */ /* 0x0041e2000c101120 */
[----:B------:R-:W-:Y:S02]  /*7ed50*/  LOP3.LUT P6, RZ, R5, 0x20000, RZ, 0xc0, !PT ;  /* 0x0002000005ff7812 */ /* 0x000fe400078cc0ff */
[----:B0-----:R-:W-:Y:S01]  /*7ed60*/  PRMT R2, R3, 0x7770, RZ ;  /* 0x0000777003027816 */ /* 0x001fe200000000ff */
[----:B------:R-:W2:Y:S10]  /*7ed70*/  LDL.LU.64 R16, [R1+0xb50] ;  /* 0x000b500001107983 */ /* 0x000eb40000300a00 */
[----:B---3--:R0:W-:Y:S04]  /*7ed80*/  @P6 STG.E.U8 desc[UR32][R10.64], R2 ;  /* 0x000000020a006986 */ /* 0x0081e8000c101120 */
[----:B0-----:R-:W3:Y:S01]  /*7ed90*/  LDL.LU.64 R10, [R1+0x2000] ;  /* 0x00200000010a7983 */ /* 0x001ee20000300a00 */
[----:B------:R-:W-:-:S02]  /*7eda0*/  LOP3.LUT P6, RZ, R5, 0x10000, RZ, 0xc0, !PT ;  /* 0x0001000005ff7812 */ /* 0x000fc400078cc0ff */
[----:B------:R-:W-:-:S11]  /*7edb0*/  PRMT R2, R3, 0x7771, RZ ;  /* 0x0000777103027816 */ /* 0x000fd600000000ff */
[----:B---3--:R0:W-:Y:S04]  /*7edc0*/  @P6 STG.E.U8 desc[UR32][R10.64], R2 ;  /* 0x000000020a006986 */ /* 0x0081e8000c101120 */
[----:B0-----:R-:W3:Y:S01]  /*7edd0*/  LDL.LU.64 R10, [R1+0x1ff8] ;  /* 0x001ff800010a7983 */ /* 0x001ee20000300a00 */
[----:B------:R-:W-:Y:S02]  /*7ede0*/  LOP3.LUT P6, RZ, R5, 0x8000, RZ, 0xc0, !PT ;  /* 0x0000800005ff7812 */ /* 0x000fe400078cc0ff */
[----:B------:R-:W-:-:S11]  /*7edf0*/  PRMT R2, R3, 0x7772, RZ ;  /* 0x0000777203027816 */ /* 0x000fd600000000ff */
[----:B---3--:R0:W-:Y:S04]  /*7ee00*/  @P6 STG.E.U8 desc[UR32][R10.64], R2 ;  /* 0x000000020a006986 */ /* 0x0081e8000c101120 */
[----:B0-----:R-:W3:Y:S01]  /*7ee10*/  LDL.LU.64 R10, [R1+0x1ff0] ;  /* 0x001ff000010a7983 */ /* 0x001ee20000300a00 */
[----:B------:R-:W-:Y:S02]  /*7ee20*/  LOP3.LUT P6, RZ, R5, 0x4000, RZ, 0xc0, !PT ;  /* 0x0000400005ff7812 */ /* 0x000fe400078cc0ff */
[----:B------:R-:W-:Y:S02]  /*7ee30*/  PRMT R2, R3, 0x7773, RZ ;  /* 0x0000777303027816 */ /* 0x000fe400000000ff */
[----:B------:R-:W-:Y:S02]  /*7ee40*/  LOP3.LUT P5, RZ, R14, 0x1000000, RZ, 0xc0, !PT ;  /* 0x010000000eff7812 */ /* 0x000fe400078ac0ff */
[----:B------:R-:W-:-:S02]  /*7ee50*/  LOP3.LUT P4, RZ, R13, 0x10000000, RZ, 0xc0, !PT ;  /* 0x100000000dff7812 */ /* 0x000fc4000788c0ff */
        /* <DEDUP_REMOVED lines=18> */
[----:B0-----:R-:W-:-:S05]  /*7ef80*/  PRMT R2, R25, 0x7772, RZ ;  /* 0x0000777219027816 */ /* 0x001fca00000000ff */
[----:B------:R0:W-:Y:S04]  /*7ef90*/  @P1 STG.E.U8 desc[UR32][R26.64], R2 ;  /* 0x000000021a001986 */ /* 0x0001e8000c101120 */
[----:B0-----:R-:W3:Y:S01]  /*7efa0*/  LDL.LU R26, [R1+0x88] ;  /* 0x00008800011a7983 */ /* 0x001ee20000300800 */
[----:B------:R-:W-:-:S03]  /*7efb0*/  PRMT R2, R25, 0x7773, RZ ;  /* 0x0000777319027816 */ /* 0x000fc600000000ff */
[----:B------:R-:W4:Y:S01]  /*7efc0*/  LDL.LU.64 R24, [R1+0xb70] ;  /* 0x000b700001187983 */ /* 0x000f220000300a00 */
[----:B------:R-:W-:Y:S02]  /*7efd0*/  LOP3.LUT P0, RZ, R13, 0x8000000, RZ, 0xc0, !PT ;  /* 0x080000000dff7812 */ /* 0x000fe4000780c0ff */
[----:B------:R-:W-:Y:S01]  /*7efe0*/  LOP3.LUT P5, RZ, R14, 0x100000, RZ, 0xc0, !PT ;  /* 0x001000000eff7812 */ /* 0x000fe200078ac0ff */
[----:B------:R-:W4:Y:S04]  /*7eff0*/  LDL.LU.64 R18, [R1+0xba0] ;  /* 0x000ba00001127983 */ /* 0x000f280000300a00 */
[----:B------:R-:W4:Y:S04]  /*7f000*/  LDL.LU.64 R20, [R1+0xb98] ;  /* 0x000b980001147983 */ /* 0x000f280000300a00 */
[----:B------:R-:W4:Y:S04]  /*7f010*/  LDL.LU.64 R28, [R1+0xb90] ;  /* 0x000b9000011c7983 */ /* 0x000f280000300a00 */
[----:B--2---:R0:W-:Y:S04]  /*7f020*/  @P0 STG.E.U8 desc[UR32][R16.64], R2 ;  /* 0x0000000210000986 */ /* 0x0041e8000c101120 */
[----:B------:R-:W2:Y:S04]  /*7f030*/  LDL.LU.64 R22, [R1+0xbb8] ;  /* 0x000bb80001167983 */ /* 0x000ea80000300a00 */
[----:B0-----:R-:W2:Y:S04]  /*7f040*/  LDL.LU.64 R16, [R1+0xbe8] ;  /* 0x000be80001107983 */ /* 0x001ea80000300a00 */
[----:B------:R-:W2:Y:S01]  /*7f050*/  LDL.LU R3, [R1+0x9c] ;  /* 0x00009c0001037983 */ /* 0x000ea20000300800 */
[----:B---3--:R-:W-:-:S05]  /*7f060*/  PRMT R2, R26, 0x7770, RZ ;  /* 0x000077701a027816 */ /* 0x008fca00000000ff */
[----:B----4-:R0:W-:Y:S04]  /*7f070*/  @P5 STG.E.U8 desc[UR32][R24.64], R2 ;  /* 0x0000000218005986 */ /* 0x0101e8000c101120 */
[----:B0-----:R-:W3:Y:S04]  /*7f080*/  LDL.LU.64 R24, [R1+0xbe0] ;  /* 0x000be00001187983 */ /* 0x001ee80000300a00 */
[----:B------:R-:W4:Y:S04]  /*7f090*/  LDL.LU R27, [R1+0x8c] ;  /* 0x00008c00011b7983 */ /* 0x000f280000300800 */
[----:B------:R-:W2:Y:S04]  /*7f0a0*/  LDL.LU.64 R10, [R1+0xc28] ;  /* 0x000c2800010a7983 */ /* 0x000ea80000300a00 */
[----:B--2---:R0:W-:Y:S04]  /*7f0b0*/  STL.64 [R1+0x1fe0], R10 ;  /* 0x001fe00a01007387 */ /* 0x0041e80000100a00 */
[----:B0-----:R-:W2:Y:S01]  /*7f0c0*/  LDL.LU.64 R10, [R1+0xbf8] ;  /* 0x000bf800010a7983 */ /* 0x001ea20000300a00 */
[----:B------:R-:W-:-:S02]  /*7f0d0*/  LOP3.LUT P0, RZ, R13, 0x2000000, RZ, 0xc0, !PT ;  /* 0x020000000dff7812 */ /* 0x000fc4000780c0ff */
[----:B------:R-:W-:-:S11]  /*7f0e0*/  LOP3.LUT R5, R5, 0xfffffdff, RZ, 0xc0, !PT ;  /* 0xfffffdff05057812 */ /* 0x000fd600078ec0ff */
[----:B------:R-:W-:Y:S02]  /*7f0f0*/  @P0 LOP3.LUT R5, R5, 0x200, RZ, 0xfc, !PT ;  /* 0x0000020005050812 */ /* 0x000fe400078efcff */
[C---:B------:R-:W-:Y:S02]  /*7f100*/  LOP3.LUT P0, RZ, R14.reuse, 0x8000, RZ, 0xc0, !PT ;  /* 0x000080000eff7812 */ /* 0x040fe4000780c0ff */
[----:B------:R-:W-:Y:S02]  /*7f110*/  LOP3.LUT R5, R5, 0xfffffbff, RZ, 0xc0, !PT ;  /* 0xfffffbff05057812 */ /* 0x000fe400078ec0ff */
[----:B------:R-:W-:-:S09]  /*7f120*/  LOP3.LUT P1, RZ, R14, 0x800, RZ, 0xc0, !PT ;  /* 0x000008000eff7812 */ /* 0x000fd2000782c0ff */
[----:B------:R-:W-:Y:S02]  /*7f130*/  @P0 LOP3.LUT R5, R5, 0x400, RZ, 0xfc, !PT ;  /* 0x0000040005050812 */ /* 0x000fe400078efcff */
[----:B------:R-:W-:Y:S02]  /*7f140*/  LOP3.LUT P0, RZ, R14, 0x10000, RZ, 0xc0, !PT ;  /* 0x000100000eff7812 */ /* 0x000fe4000780c0ff */
[----:B------:R-:W-:-:S11]  /*7f150*/  LOP3.LUT R5, R5, 0xfffff7ff, RZ, 0xc0, !PT ;  /* 0xfffff7ff05057812 */ /* 0x000fd600078ec0ff */
[----:B------:R-:W-:-:S04]  /*7f160*/  @P0 LOP3.LUT R5, R5, 0x800, RZ, 0xfc, !PT ;  /* 0x0000080005050812 */ /* 0x000fc800078efcff */
[----:B------:R-:W-:-:S04]  /*7f170*/  LOP3.LUT R5, R5, 0xffffffdf, RZ, 0xc0, !PT ;  /* 0xffffffdf05057812 */ /* 0x000fc800078ec0ff */
[----:B------:R-:W-:Y:S02]  /*7f180*/  @P1 LOP3.LUT R5, R5, 0x20, RZ, 0xfc, !PT ;  /* 0x0000002005051812 */ /* 0x000fe400078efcff */
[----:B------:R-:W-:Y:S02]  /*7f190*/  LOP3.LUT P1, RZ, R13, 0x1000000, RZ, 0xc0, !PT ;  /* 0x010000000dff7812 */ /* 0x000fe4000782c0ff */
[----:B------:R-:W-:Y:S02]  /*7f1a0*/  LOP3.LUT R5, R5, 0xffffffbf, RZ, 0xc0, !PT ;  /* 0xffffffbf05057812 */ /* 0x000fe400078ec0ff */
[C---:B------:R-:W-:Y:S02]  /*7f1b0*/  LOP3.LUT P4, RZ, R14.reuse, 0x80000, RZ, 0xc0, !PT ;  /* 0x000800000eff7812 */ /* 0x040fe4000788c0ff */
[----:B------:R-:W-:-:S07]  /*7f1c0*/  LOP3.LUT P3, RZ, R14, 0x40000, RZ, 0xc0, !PT ;  /* 0x000400000eff7812 */ /* 0x000fce000786c0ff */
[----:B------:R-:W-:Y:S02]  /*7f1d0*/  @P1 LOP3.LUT R5, R5, 0x40, RZ, 0xfc, !PT ;  /* 0x0000004005051812 */ /* 0x000fe400078efcff */
[----:B------:R-:W-:Y:S01]  /*7f1e0*/  LOP3.LUT P1, RZ, R14, 0x1000, RZ, 0xc0, !PT ;  /* 0x000010000eff7812 */ /* 0x000fe2000782c0ff */
[----:B--2---:R0:W-:Y:S04]  /*7f1f0*/  STL.64 [R1+0x1fe8], R10 ;  /* 0x001fe80a01007387 */ /* 0x0041e80000100a00 */
[----:B0-----:R-:W2:Y:S01]  /*7f200*/  LDL.LU.64 R10, [R1+0xbd8] ;  /* 0x000bd800010a7983 */ /* 0x001ea20000300a00 */
[----:B------:R-:W-:Y:S02]  /*7f210*/  PRMT R2, R26, 0x7771, RZ ;  /* 0x000077711a027816 */ /* 0x000fe400000000ff */
[----:B------:R-:W-:-:S02]  /*7f220*/  LOP3.LUT R5, R5, 0xffffff7f, RZ, 0xc0, !PT ;  /* 0xffffff7f05057812 */ /* 0x000fc400078ec0ff */
[----:B------:R-:W-:Y:S01]  /*7f230*/  LOP3.LUT P2, RZ, R13, 0x4000000, RZ, 0xc0, !PT ;  /* 0x040000000dff7812 */ /* 0x000fe2000784c0ff */
[----:B------:R0:W-:Y:S02]  /*7f240*/  @P4 STG.E.U8 desc[UR32][R18.64], R2 ;  /* 0x0000000212004986 */ /* 0x0001e4000c101120 */
[----:B------:R-:W-:Y:S02]  /*7f250*/  @P1 LOP3.LUT R5, R5, 0x80, RZ, 0xfc, !PT ;  /* 0x0000008005051812 */ /* 0x000fe400078efcff */
[C---:B------:R-:W-:Y:S02]  /*7f260*/  LOP3.LUT P1, RZ, R14.reuse, 0x2000, RZ, 0xc0, !PT ;  /* 0x000020000eff7812 */ /* 0x040fe4000782c0ff */
[----:B------:R-:W-:Y:S02]  /*7f270*/  LOP3.LUT P0, RZ, R14, 0x20000, RZ, 0xc0, !PT ;  /* 0x000200000eff7812 */ /* 0x000fe4000780c0ff */
[----:B0-----:R-:W-:-:S05]  /*7f280*/  PRMT R2, R26, 0x7772, RZ ;  /* 0x000077721a027816 */ /* 0x001fca00000000ff */
[----:B------:R0:W-:Y:S01]  /*7f290*/  @P3 STG.E.U8 desc[UR32][R20.64], R2 ;  /* 0x0000000214003986 */ /* 0x0001e2000c101120 */
[----:B------:R-:W-:Y:S02]  /*7f2a0*/  LOP3.LUT R5, R5, 0xfffffeff, RZ, 0xc0, !PT ;  /* 0xfffffeff05057812 */ /* 0x000fe400078ec0ff */
[----:B0-----:R-:W-:Y:S01]  /*7f2b0*/  PRMT R2, R26, 0x7773, RZ ;  /* 0x000077731a027816 */ /* 0x001fe200000000ff */
[----:B------:R-:W4:Y:S01]  /*7f2c0*/  LDL.LU.64 R20, [R1+0xc20] ;  /* 0x000c200001147983 */ /* 0x000f220000300a00 */
[----:B------:R-:W-:-:S03]  /*7f2d0*/  @P1 LOP3.LUT R5, R5, 0x100, RZ, 0xfc, !PT ;  /* 0x0000010005051812 */ /* 0x000fc600078efcff */
[----:B------:R0:W-:Y:S04]  /*7f2e0*/  @P2 STG.E.U8 desc[UR32][R28.64], R2 ;  /* 0x000000021c002986 */ /* 0x0001e8000c101120 */
[----:B------:R-:W4:Y:S04]  /*7f2f0*/  LDL.LU.64 R8, [R1+0xc18] ;  /* 0x000c180001087983 */ /* 0x000f280000300a00 */
[----:B------:R-:W4:Y:S01]  /*7f300*/  LDL.LU.64 R6, [R1+0xc38] ;  /* 0x000c380001067983 */ /* 0x000f220000300a00 */
[----:B0-----:R-:W-:-:S03]  /*7f310*/  PRMT R2, R3, 0x7770, RZ ;  /* 0x0000777003027816 */ /* 0x001fc600000000ff */
[----:B------:R-:W4:Y:S04]  /*7f320*/  LDL.LU.64 R18, [R1+0xc68] ;  /* 0x000c680001127983 */ /* 0x000f280000300a00 */
[----:B------:R0:W-:Y:S01]  /*7f330*/  @P0 STG.E.U8 desc[UR32][R22.64], R2 ;  /* 0x0000000216000986 */ /* 0x0001e2000c101120 */
[----:B------:R-:W-:-:S03]  /*7f340*/  LOP3.LUT P0, RZ, R5, 0x800, RZ, 0xc0, !PT ;  /* 0x0000080005ff7812 */ /* 0x000fc6000780c0ff */
[----:B------:R-:W4:Y:S04]  /*7f350*/  LDL.LU.64 R28, [R1+0xc60] ;  /* 0x000c6000011c7983 */ /* 0x000f280000300a00 */
[----:B------:R-:W4:Y:S01]  /*7f360*/  LDL.LU R26, [R1+0x60] ;  /* 0x00006000011a7983 */ /* 0x000f220000300800 */
[----:B0-----:R-:W-:-:S05]  /*7f370*/  PRMT R2, R3, 0x7771, RZ ;  /* 0x0000777103027816 */ /* 0x001fca00000000ff */
[----:B------:R0:W-:Y:S01]  /*7f380*/  @P0 STG.E.U8 desc[UR32][R16.64], R2 ;  /* 0x0000000210000986 */ /* 0x0001e2000c101120 */
[----:B------:R-:W-:Y:S02]  /*7f390*/  LOP3.LUT P0, RZ, R5, 0x400, RZ, 0xc0, !PT ;  /* 0x0000040005ff7812 */ /* 0x000fe4000780c0ff */
[----:B0-----:R-:W-:Y:S01]  /*7f3a0*/  PRMT R2, R3, 0x7772, RZ ;  /* 0x0000777203027816 */ /* 0x001fe200000000ff */
[----:B------:R-:W4:Y:S10]  /*7f3b0*/  LDL.LU.64 R16, [R1+0xc58] ;  /* 0x000c580001107983 */ /* 0x000f340000300a00 */
[----:B---3--:R0:W-:Y:S01]  /*7f3c0*/  @P0 STG.E.U8 desc[UR32][R24.64], R2 ;  /* 0x0000000218000986 */ /* 0x0081e2000c101120 */
[----:B------:R-:W-:-:S03]  /*7f3d0*/  LOP3.LUT P0, RZ, R5, 0x200, RZ, 0xc0, !PT ;  /* 0x0000020005ff7812 */ /* 0x000fc6000780c0ff */
[----:B------:R-:W3:Y:S01]  /*7f3e0*/  LDL.LU.64 R22, [R1+0xc78] ;  /* 0x000c780001167983 */ /* 0x000ee20000300a00 */
[----:B0-----:R-:W-:-:S03]  /*7f3f0*/  PRMT R2, R3, 0x7773, RZ ;  /* 0x0000777303027816 */ /* 0x001fc600000000ff */
[----:B------:R-:W3:Y:S06]  /*7f400*/  LDL.LU.64 R24, [R1+0xca8] ;  /* 0x000ca80001187983 */ /* 0x000eec0000300a00 */
[----:B--2---:R0:W-:Y:S04]  /*7f410*/  @P0 STG.E.U8 desc[UR32][R10.64], R2 ;  /* 0x000000020a000986 */ /* 0x0041e8000c101120 */
[----:B0-----:R-:W2:Y:S01]  /*7f420*/  LDL.LU.64 R10, [R1+0x1fe8] ;  /* 0x001fe800010a7983 */ /* 0x001ea20000300a00 */
[----:B------:R-:W-:-:S02]  /*7f430*/  LOP3.LUT P1, RZ, R14, 0x4000, RZ, 0xc0, !PT ;  /* 0x000040000eff7812 */ /* 0x000fc4000782c0ff */
[----:B----4-:R-:W-:-:S11]  /*7f440*/  PRMT R2, R27, 0x7770, RZ ;  /* 0x000077701b027816 */ /* 0x010fd600000000ff */
        /* <DEDUP_REMOVED lines=12> */
[----:B0-----:R-:W-:Y:S01]  /*7f510*/  PRMT R2, R27, 0x7773, RZ ;  /* 0x000077731b027816 */ /* 0x001fe200000000ff */
[----:B------:R-:W2:Y:S10]  /*7f520*/  LDL.LU.64 R20, [R1+0xca0] ;  /* 0x000ca00001147983 */ /* 0x000eb40000300a00 */
[----:B------:R0:W-:Y:S01]  /*7f530*/  @P1 STG.E.U8 desc[UR32][R8.64], R2 ;  /* 0x0000000208001986 */ /* 0x0001e2000c101120 */
[----:B------:R-:W-:-:S02]  /*7f540*/  LOP3.LUT P1, RZ, R5, 0x20, RZ, 0xc0, !PT ;  /* 0x0000002005ff7812 */ /* 0x000fc4000782c0ff */
[----:B0-----:R-:W-:-:S11]  /*7f550*/  PRMT R2, R15, 0x7770, RZ ;  /* 0x000077700f027816 */ /* 0x001fd600000000ff */
[----:B------:R0:W-:Y:S02]  /*7f560*/  @P1 STG.E.U8 desc[UR32][R6.64], R2 ;  /* 0x0000000206001986 */ /* 0x0001e4000c101120 */
[----:B0-----:R-:W-:-:S05]  /*7f570*/  PRMT R2, R15, 0x7771, RZ ;  /* 0x000077710f027816 */ /* 0x001fca00000000ff */
[----:B------:R0:W-:Y:S02]  /*7f580*/  @P6 STG.E.U8 desc[UR32][R18.64], R2 ;  /* 0x0000000212006986 */ /* 0x0001e4000c101120 */
[----:B0-----:R-:W-:-:S05]  /*7f590*/  PRMT R2, R15, 0x7772, RZ ;  /* 0x000077720f027816 */ /* 0x001fca00000000ff */
[----:B------:R0:W-:Y:S02]  /*7f5a0*/  @P5 STG.E.U8 desc[UR32][R28.64], R2 ;  /* 0x000000021c005986 */ /* 0x0001e4000c101120 */
[----:B0-----:R-:W-:Y:S02]  /*7f5b0*/  PRMT R2, R15, 0x7773, RZ ;  /* 0x000077730f027816 */ /* 0x001fe400000000ff */
[----:B------:R-:W4:Y:S04]  /*7f5c0*/  LDL.LU R15, [R1+0x1fd8] ;  /* 0x001fd800010f7983 */ /* 0x000f280000300800 */
[----:B------:R0:W-:Y:S04]  /*7f5d0*/  @P4 STG.E.U8 desc[UR32][R16.64], R2 ;  /* 0x0000000210004986 */ /* 0x0001e8000c101120 */
[----:B0-----:R-:W4:Y:S01]  /*7f5e0*/  LDL.LU.64 R16, [R1+0xc98] ;  /* 0x000c980001107983 */ /* 0x001f220000300a00 */
[----:B------:R-:W-:-:S02]  /*7f5f0*/  LOP3.LUT P3, RZ, R14, 0x100, RZ, 0xc0, !PT ;  /* 0x000001000eff7812 */ /* 0x000fc4000786c0ff */
[----:B------:R-:W-:Y:S02]  /*7f600*/  LOP3.LUT P2, RZ, R14, 0x80, RZ, 0xc0, !PT ;  /* 0x000000800eff7812 */ /* 0x000fe4000784c0ff */
[----:B------:R-:W-:Y:S02]  /*7f610*/  PRMT R2, R26, 0x7770, RZ ;  /* 0x000077701a027816 */ /* 0x000fe400000000ff */
[----:B------:R-:W-:Y:S02]  /*7f620*/  LOP3.LUT P0, RZ, R14, 0x40, RZ, 0xc0, !PT ;  /* 0x000000400eff7812 */ /* 0x000fe4000780c0ff */
[----:B------:R-:W-:-:S05]  /*7f630*/  LOP3.LUT P1, RZ, R13, 0x400000, RZ, 0xc0, !PT ;  /* 0x004000000dff7812 */ /* 0x000fca000782c0ff */
[----:B---3--:R0:W-:Y:S02]  /*7f640*/  @P3 STG.E.U8 desc[UR32][R22.64], R2 ;  /* 0x0000000216003986 */ /* 0x0081e4000c101120 */
[----:B0-----:R-:W-:-:S05]  /*7f650*/  PRMT R2, R26, 0x7771, RZ ;  /* 0x000077711a027816 */ /* 0x001fca00000000ff */
[----:B------:R0:W-:Y:S02]  /*7f660*/  @P2 STG.E.U8 desc[UR32][R24.64], R2 ;  /* 0x0000000218002986 */ /* 0x0001e4000c101120 */
[C---:B0-----:R-:W-:Y:S02]  /*7f670*/  PRMT R2, R26.reuse, 0x7772, RZ ;  /* 0x000077721a027816 */ /* 0x041fe400000000ff */
[----:B------:R-:W3:Y:S04]  /*7f680*/  LDL.LU.64 R24, [R1+0xcb8] ;  /* 0x000cb80001187983 */ /* 0x000ee80000300a00 */
[----:B------:R-:W3:Y:S04]  /*7f690*/  LDL.LU R7, [R1+0x74] ;  /* 0x0000740001077983 */ /* 0x000ee80000300800 */
[----:B------:R-:W3:Y:S04]  /*7f6a0*/  LDL.LU.64 R8, [R1+0xce8] ;  /* 0x000ce80001087983 */ /* 0x000ee80000300a00 */
[----:B------:R-:W3:Y:S04]  /*7f6b0*/  LDL.LU.64 R18, [R1+0xce0] ;  /* 0x000ce00001127983 */ /* 0x000ee80000300a00 */
[----:B------:R-:W3:Y:S04]  /*7f6c0*/  LDL.LU R27, [R1+0x64] ;  /* 0x00006400011b7983 */ /* 0x000ee80000300800 */
[----:B------:R-:W3:Y:S04]  /*7f6d0*/  LDL.LU.64 R28, [R1+0xcd8] ;  /* 0x000cd800011c7983 */ /* 0x000ee80000300a00 */
[----:B------:R-:W3:Y:S04]  /*7f6e0*/  LDL.LU.64 R22, [R1+0xcf8] ;  /* 0x000cf80001167983 */ /* 0x000ee80000300a00 */
[----:B--2---:R0:W-:Y:S02]  /*7f6f0*/  @P0 STG.E.U8 desc[UR32][R20.64], R2 ;  /* 0x0000000214000986 */ /* 0x0041e4000c101120 */
[----:B0-----:R-:W-:-:S05]  /*7f700*/  PRMT R2, R26, 0x7773, RZ ;  /* 0x000077731a027816 */ /* 0x001fca00000000ff */
[----:B----4-:R0:W-:Y:S04]  /*7f710*/  @P1 STG.E.U8 desc[UR32][R16.64], R2 ;  /* 0x0000000210001986 */ /* 0x0101e8000c101120 */
[----:B0-----:R-:W2:Y:S04]  /*7f720*/  LDL.LU.64 R16, [R1+0xd28] ;  /* 0x000d280001107983 */ /* 0x001ea80000300a00 */
[----:B------:R-:W4:Y:S01]  /*7f730*/  LDL.LU.64 R20, [R1+0xd18] ;  /* 0x000d180001147983 */ /* 0x000f220000300a00 */
[----:B------:R-:W-:Y:S02]  /*7f740*/  LOP3.LUT P6, RZ, R14, 0x4, RZ, 0xc0, !PT ;  /* 0x000000040eff7812 */ /* 0x000fe400078cc0ff */
[----:B------:R-:W-:-:S02]  /*7f750*/  LOP3.LUT R5, R5, 0xfffffff7, RZ, 0xc0, !PT ;  /* 0xfffffff705057812 */ /* 0x000fc400078ec0ff */
[----:B------:R-:W-:-:S09]  /*7f760*/  LOP3.LUT P3, RZ, R15, 0x80000000, RZ, 0xc0, !PT ;  /* 0x800000000fff7812 */ /* 0x000fd2000786c0ff */
[----:B------:R-:W-:Y:S02]  /*7f770*/  @P6 LOP3.LUT R5, R5, 0x8, RZ, 0xfc, !PT ;  /* 0x0000000805056812 */ /* 0x000fe400078efcff */
[----:B------:R-:W-:Y:S02]  /*7f780*/  LOP3.LUT P6, RZ, R13, 0x200000, RZ, 0xc0, !PT ;  /* 0x002000000dff7812 */ /* 0x000fe400078cc0ff */
[----:B------:R-:W-:Y:S02]  /*7f790*/  LOP3.LUT R5, R5, 0xffffffef, RZ, 0xc0, !PT ;  /* 0xffffffef05057812 */ /* 0x000fe400078ec0ff */
[----:B------:R-:W-:-:S09]  /*7f7a0*/  LOP3.LUT P4, RZ, R15, 0x10000000, RZ, 0xc0, !PT ;  /* 0x100000000fff7812 */ /* 0x000fd2000788c0ff */
[----:B------:R-:W-:-:S04]  /*7f7b0*/  @P6 LOP3.LUT R5, R5, 0x10, RZ, 0xfc, !PT ;  /* 0x0000001005056812 */ /* 0x000fc800078efcff */
[----:B------:R-:W-:Y:S02]  /*7f7c0*/  LOP3.LUT R5, R5, 0xfffffffd, RZ, 0xc0, !PT ;  /* 0xfffffffd05057812 */ /* 0x000fe400078ec0ff */
[----:B------:R-:W-:Y:S02]  /*7f7d0*/  LOP3.LUT P5, RZ, R14, 0x20, RZ, 0xc0, !PT ;  /* 0x000000200eff7812 */ /* 0x000fe400078ac0ff */
[----:B------:R-:W-:Y:S02]  /*7f7e0*/  @P3 LOP3.LUT R5, R5, 0x2, RZ, 0xfc, !PT ;  /* 0x0000000205053812 */ /* 0x000fe400078efcff */
[----:B------:R-:W-:Y:S02]  /*7f7f0*/  LOP3.LUT P3, RZ, R13, 0x100000, RZ, 0xc0, !PT ;  /* 0x001000000dff7812 */ /* 0x000fe4000786c0ff */
[----:B------:R-:W-:Y:S02]  /*7f800*/  LOP3.LUT R0, R0, 0x7fffffff, RZ, 0xc0, !PT ;  /* 0x7fffffff00007812 */ /* 0x000fe400078ec0ff */
[----:B------:R-:W-:-:S02]  /*7f810*/  LOP3.LUT P2, RZ, R14, 0x10, RZ, 0xc0, !PT ;  /* 0x000000100eff7812 */ /* 0x000fc4000784c0ff */
[----:B------:R-:W-:Y:S02]  /*7f820*/  @P4 LOP3.LUT R0, R0, 0x80000000, RZ, 0xfc, !PT ;  /* 0x8000000000004812 */ /* 0x000fe400078efcff */
[----:B---3--:R-:W-:Y:S02]  /*7f830*/  PRMT R2, R7, 0x7770, RZ ;  /* 0x0000777007027816 */ /* 0x008fe400000000ff */
[----:B------:R-:W-:Y:S02]  /*7f840*/  LOP3.LUT P4, RZ, R13, 0x80000, RZ, 0xc0, !PT ;  /* 0x000800000dff7812 */ /* 0x000fe4000788c0ff */
[----:B------:R-:W-:Y:S01]  /*7f850*/  LOP3.LUT R5, R5, 0xfffffffb, RZ, 0xc0, !PT ;  /* 0xfffffffb05057812 */ /* 0x000fe200078ec0ff */
[----:B----4-:R0:W-:Y:S04]  /*7f860*/  STL.64 [R1+0x1fd0], R20 ;  /* 0x001fd01401007387 */ /* 0x0101e80000100a00 */
[----:B0-----:R-:W3:Y:S01]  /*7f870*/  LDL.LU.64 R20, [R1+0xd20] ;  /* 0x000d200001147983 */ /* 0x001ee20000300a00 */
[----:B------:R-:W-:-:S02]  /*7f880*/  LOP3.LUT P6, RZ, R14, 0x8, RZ, 0xc0, !PT ;  /* 0x000000080eff7812 */ /* 0x000fc400078cc0ff */
[----:B------:R-:W-:Y:S01]  /*7f890*/  @P3 LOP3.LUT R5, R5, 0x4, RZ, 0xfc, !PT ;  /* 0x0000000405053812 */ /* 0x000fe200078efcff */
[----:B------:R0:W-:Y:S03]  /*7f8a0*/  @P5 STG.E.U8 desc[UR32][R24.64], R2 ;  /* 0x0000000218005986 */ /* 0x0001e6000c101120 */
[----:B------:R-:W-:Y:S01]  /*7f8b0*/  LOP3.LUT R5, R5, 0xfffffffe, RZ, 0xc0, !PT ;  /* 0xfffffffe05057812 */ /* 0x000fe200078ec0ff */
[----:B------:R-:W4:Y:S01]  /*7f8c0*/  LDL.LU R6, [R1+0x78] ;  /* 0x0000780001067983 */ /* 0x000f220000300800 */
[----:B0-----:R-:W-:-:S03]  /*7f8d0*/  PRMT R2, R7, 0x7771, RZ ;  /* 0x0000777107027816 */ /* 0x001fc600000000ff */
[----:B------:R-:W4:Y:S01]  /*7f8e0*/  LDL.LU.64 R24, [R1+0xd38] ;  /* 0x000d380001187983 */ /* 0x000f220000300a00 */
[----:B------:R-:W-:-:S03]  /*7f8f0*/  @P4 LOP3.LUT R5, R5, 0x1, RZ, 0xfc, !PT ;  /* 0x0000000105054812 */ /* 0x000fc600078efcff */
[----:B------:R0:W-:Y:S01]  /*7f900*/  @P2 STG.E.U8 desc[UR32][R8.64], R2 ;  /* 0x0000000208002986 */ /* 0x0001e2000c101120 */
[C---:B------:R-:W-:Y:S02]  /*7f910*/  LOP3.LUT P0, RZ, R14.reuse, 0x2, RZ, 0xc0, !PT ;  /* 0x000000020eff7812 */ /* 0x040fe4000780c0ff */
[----:B------:R-:W-:Y:S01]  /*7f920*/  LOP3.LUT P3, RZ, R14, 0x1, RZ, 0xc0, !PT ;  /* 0x000000010eff7812 */ /* 0x000fe2000786c0ff */
[----:B------:R-:W4:Y:S01]  /*7f930*/  LDL.LU.64 R10, [R1+0xd68] ;  /* 0x000d6800010a7983 */ /* 0x000f220000300a00 */
[----:B0-----:R-:W-:-:S03]  /*7f940*/  PRMT R2, R7, 0x7772, RZ ;  /* 0x0000777207027816 */ /* 0x001fc600000000ff */
[----:B------:R-:W4:Y:S04]  /*7f950*/  LDL.LU.64 R8, [R1+0xd60] ;  /* 0x000d600001087983 */ /* 0x000f280000300a00 */
[----:B------:R0:W-:Y:S01]  /*7f960*/  @P6 STG.E.U8 desc[UR32][R18.64], R2 ;  /* 0x0000000212006986 */ /* 0x0001e2000c101120 */
[----:B------:R-:W-:Y:S02]  /*7f970*/  LOP3.LUT P6, RZ, R5, 0x10, RZ, 0xc0, !PT ;  /* 0x0000001005ff7812 */ /* 0x000fe400078cc0ff */
[----:B0-----:R-:W-:Y:S01]  /*7f980*/  PRMT R2, R7, 0x7773, RZ ;  /* 0x0000777307027816 */ /* 0x001fe200000000ff */
[----:B------:R-:W4:Y:S10]  /*7f990*/  LDL.LU.64 R18, [R1+0xd58] ;  /* 0x000d580001127983 */ /* 0x000f340000300a00 */
[----:B------:R0:W-:Y:S01]  /*7f9a0*/  @P6 STG.E.U8 desc[UR32][R28.64], R2 ;  /* 0x000000021c006986 */ /* 0x0001e2000c101120 */
[----:B------:R-:W-:-:S03]  /*7f9b0*/  LOP3.LUT P6, RZ, R5, 0x8, RZ, 0xc0, !PT ;  /* 0x0000000805ff7812 */ /* 0x000fc600078cc0ff */
[----:B------:R-:W4:Y:S01]  /*7f9c0*/  LDL.LU R26, [R1+0x68] ;  /* 0x00006800011a7983 */ /* 0x000f220000300800 */
[----:B0-----:R-:W-:-:S03]  /*7f9d0*/  PRMT R2, R27, 0x7770, RZ ;  /* 0x000077701b027816 */ /* 0x001fc600000000ff */
[----:B------:R-:W4:Y:S06]  /*7f9e0*/  LDL.LU.64 R28, [R1+0xd80] ;  /* 0x000d8000011c7983 */ /* 0x000f2c0000300a00 */
[----:B------:R0:W-:Y:S02]  /*7f9f0*/  @P6 STG.E.U8 desc[UR32][R22.64], R2 ;  /* 0x0000000216006986 */ /* 0x0001e4000c101120 */
[C---:B0-----:R-:W-:Y:S02]  /*7fa00*/  PRMT R2, R27.reuse, 0x7771, RZ ;  /* 0x000077711b027816 */ /* 0x041fe400000000ff */
[----:B------:R-:W4:Y:S04]  /*7fa10*/  LDL.LU.64 R22, [R1+0xda8] ;  /* 0x000da80001167983 */ /* 0x000f280000300a00 */
[----:B--2---:R0:W-:Y:S02]  /*7fa20*/  @P0 STG.E.U8 desc[UR32][R16.64], R2 ;  /* 0x0000000210000986 */ /* 0x0041e4000c101120 */
[----:B0-----:R-:W-:-:S02]  /*7fa30*/  PRMT R2, R27, 0x7772, RZ ;  /* 0x000077721b027816 */ /* 0x001fc400000000ff */
[----:B------:R-:W2:Y:S04]  /*7fa40*/  LDL.LU.64 R16, [R1+0xda0] ;  /* 0x000da00001107983 */ /* 0x000ea80000300a00 */
[----:B---3--:R0:W-:Y:S04]  /*7fa50*/  @P3 STG.E.U8 desc[UR32][R20.64], R2 ;  /* 0x0000000214003986 */ /* 0x0081e8000c101120 */
[----:B0-----:R-:W3:Y:S01]  /*7fa60*/  LDL.LU.64 R20, [R1+0x1fd0] ;  /* 0x001fd00001147983 */ /* 0x001ee20000300a00 */
[----:B------:R-:W-:Y:S02]  /*7fa70*/  LOP3.LUT P3, RZ, R5, 0x4, RZ, 0xc0, !PT ;  /* 0x0000000405ff7812 */ /* 0x000fe4000786c0ff */
[----:B------:R-:W-:-:S02]  /*7fa80*/  PRMT R2, R27, 0x7773, RZ ;  /* 0x000077731b027816 */ /* 0x000fc400000000ff */
[C---:B------:R-:W-:Y:S02]  /*7fa90*/  LOP3.LUT P1, RZ, R15.reuse, 0x40000000, RZ, 0xc0, !PT ;  /* 0x400000000fff7812 */ /* 0x040fe4000782c0ff */
[C---:B------:R-:W-:Y:S02]  /*7faa0*/  LOP3.LUT P4, RZ, R15.reuse, 0x20000000, RZ, 0xc0, !PT ;  /* 0x200000000fff7812 */ /* 0x040fe4000788c0ff */
[----:B------:R-:W-:-:S05]  /*7fab0*/  LOP3.LUT P5, RZ, R15, 0x8000000, RZ, 0xc0, !PT ;  /* 0x080000000fff7812 */ /* 0x000fca00078ac0ff */
[----:B---3--:R0:W-:Y:S01]  /*7fac0*/  @P3 STG.E.U8 desc[UR32][R20.64], R2 ;  /* 0x0000000214003986 */ /* 0x0081e2000c101120 */
[----:B------:R-:W-:-:S03]  /*7fad0*/  LOP3.LUT P3, RZ, R5, 0x2, RZ, 0xc0, !PT ;  /* 0x0000000205ff7812 */ /* 0x000fc6000786c0ff */
[----:B0-----:R-:W3:Y:S01]  /*7fae0*/  LDL.LU.64 R20, [R1+0xdd0] ;  /* 0x000dd00001147983 */ /* 0x001ee20000300a00 */
[----:B----4-:R-:W-:-:S03]  /*7faf0*/  PRMT R2, R6, 0x7770, RZ ;  /* 0x0000777006027816 */ /* 0x010fc600000000ff */
[----:B------:R-:W4:Y:S06]  /*7fb00*/  LDL.LU R27, [R1+0x7c] ;  /* 0x00007c00011b7983 */ /* 0x000f2c0000300800 */
[----:B------:R0:W-:Y:S04]  /*7fb10*/  @P3 STG.E.U8 desc[UR32][R24.64], R2 ;  /* 0x0000000218003986 */ /* 0x0001e8000c101120 */
[----:B0-----:R-:W4:Y:S01]  /*7fb20*/  LDL.LU.64 R24, [R1+0xde0] ;  /* 0x000de00001187983 */ /* 0x001f220000300a00 */
[----:B------:R-:W-:-:S05]  /*7fb30*/  PRMT R2, R6, 0x7771, RZ ;  /* 0x0000777106027816 */ /* 0x000fca00000000ff */
        /* <DEDUP_REMOVED lines=13> */
[----:B------:R-:W-:Y:S02]  /*7fc10*/  LOP3.LUT P0, RZ, R15, 0x2000000, RZ, 0xc0, !PT ;  /* 0x020000000fff7812 */ /* 0x000fe4000780c0ff */
[C---:B0-----:R-:W-:Y:S01]  /*7fc20*/  PRMT R2, R26.reuse, 0x7772, RZ ;  /* 0x000077721a027816 */ /* 0x041fe200000000ff */
[----:B------:R-:W4:Y:S04]  /*7fc30*/  LDL.LU.64 R22, [R1+0xe28] ;  /* 0x000e280001167983 */ /* 0x000f280000300a00 */
[----:B--2---:R0:W-:Y:S02]  /*7fc40*/  @P2 STG.E.U8 desc[UR32][R16.64], R2 ;  /* 0x0000000210002986 */ /* 0x0041e4000c101120 */
[----:B0-----:R-:W-:-:S02]  /*7fc50*/  PRMT R2, R26, 0x7773, RZ ;  /* 0x000077731a027816 */ /* 0x001fc400000000ff */
[----:B------:R-:W2:Y:S04]  /*7fc60*/  LDL.LU.64 R16, [R1+0xe20] ;  /* 0x000e200001107983 */ /* 0x000ea80000300a00 */
[----:B---3--:R4:W-:Y:S02]  /*7fc70*/  @P6 STG.E.U8 desc[UR32][R20.64], R2 ;  /* 0x0000000214006986 */ /* 0x0089e4000c101120 */
[----:B----4-:R-:W-:Y:S02]  /*7fc80*/  PRMT R2, R27, 0x7770, RZ ;  /* 0x000077701b027816 */ /* 0x010fe400000000ff */
[----:B------:R-:W3:Y:S04]  /*7fc90*/  LDL.LU.64 R20, [R1+0xe50] ;  /* 0x000e500001147983 */ /* 0x000ee80000300a00 */
[----:B------:R-:W4:Y:S04]  /*7fca0*/  LDL.LU R10, [R1+0x6c] ;  /* 0x00006c00010a7983 */ /* 0x000f280000300800 */
[----:B------:R0:W-:Y:S04]  /*7fcb0*/  @P0 STG.E.U8 desc[UR32][R24.64], R2 ;  /* 0x0000000218000986 */ /* 0x0001e8000c101120 */
[----:B------:R-:W4:Y:S04]  /*7fcc0*/  LDL.LU.64 R18, [R1+0xe60] ;  /* 0x000e600001127983 */ /* 0x000f280000300a00 */
[----:B0-----:R-:W2:Y:S04]  /*7fcd0*/  LDL.LU.64 R24, [R1+0xe88] ;  /* 0x000e880001187983 */ /* 0x001ea80000300a00 */
[----:B--2---:R0:W-:Y:S04]  /*7fce0*/  STL.64 [R1+0x1fc0], R24 ;  /* 0x001fc01801007387 */ /* 0x0041e80000100a00 */
[----:B0-----:R-:W2:Y:S01]  /*7fcf0*/  LDL.LU.64 R24, [R1+0xe90] ;  /* 0x000e900001187983 */ /* 0x001ea20000300a00 */
[----:B------:R-:W-:-:S02]  /*7fd00*/  LOP3.LUT P3, RZ, R15, 0x1000000, RZ, 0xc0, !PT ;  /* 0x010000000fff7812 */ /* 0x000fc4000786c0ff */
[----:B------:R-:W-:Y:S02]  /*7fd10*/  LOP3.LUT P1, RZ, R15, 0x800000, RZ, 0xc0, !PT ;  /* 0x008000000fff7812 */ /* 0x000fe4000782c0ff */
[----:B------:R-:W-:Y:S02]  /*7fd20*/  PRMT R2, R27, 0x7771, RZ ;  /* 0x000077711b027816 */ /* 0x000fe400000000ff */
[C---:B------:R-:W-:Y:S02]  /*7fd30*/  LOP3.LUT P4, RZ, R13.reuse, 0x20000, RZ, 0xc0, !PT ;  /* 0x000200000dff7812 */ /* 0x040fe4000788c0ff */
[----:B------:R-:W-:-:S05]  /*7fd40*/  LOP3.LUT P2, RZ, R13, 0x10000, RZ, 0xc0, !PT ;  /* 0x000100000dff7812 */ /* 0x000fca000784c0ff */
[----:B------:R-:W-:Y:S01]  /*7fd50*/  @P3 STG.E.U8 desc[UR32][R22.64], R2 ;  /* 0x0000000216003986 */ /* 0x000fe2000c101120 */
[----:B------:R-:W-:Y:S02]  /*7fd60*/  LOP3.LUT P5, RZ, R15, 0x400000, RZ, 0xc0, !PT ;  /* 0x004000000fff7812 */ /* 0x000fe400078ac0ff */
[----:B------:R-:W-:Y:S01]  /*7fd70*/  P2R R7, PR, RZ, 0x4 ;  /* 0x00000004ff077803 */ /* 0x000fe20000000000 */
[----:B--2---:R0:W-:Y:S04]  /*7fd80*/  STL.64 [R1+0x1fc8], R24 ;  /* 0x001fc81801007387 */ /* 0x0041e80000100a00 */
[----:B0-----:R-:W2:Y:S01]  /*7fd90*/  LDL.LU.64 R24, [R1+0xe98] ;  /* 0x000e980001187983 */ /* 0x001ea20000300a00 */
[----:B------:R-:W-:Y:S02]  /*7fda0*/  PRMT R2, R27, 0x7772, RZ ;  /* 0x000077721b027816 */ /* 0x000fe400000000ff */
[----:B------:R-:W-:Y:S01]  /*7fdb0*/  LOP3.LUT P2, RZ, R15, 0x100000, RZ, 0xc0, !PT ;  /* 0x001000000fff7812 */ /* 0x000fe2000784c0ff */
[----:B------:R-:W2:Y:S01]  /*7fdc0*/  LDL.LU R26, [R1+0x50] ;  /* 0x00005000011a7983 */ /* 0x000ea20000300800 */
[----:B------:R-:W-:-:S03]  /*7fdd0*/  LOP3.LUT P0, RZ, R13, 0x8000, RZ, 0xc0, !PT ;  /* 0x000080000dff7812 */ /* 0x000fc6000780c0ff */
[----:B------:R0:W-:Y:S01]  /*7fde0*/  @P1 STG.E.U8 desc[UR32][R16.64], R2 ;  /* 0x0000000210001986 */ /* 0x0001e2000c101120 */
[----:B------:R-:W-:Y:S02]  /*7fdf0*/  P2R R5, PR, RZ, 0x4 ;  /* 0x00000004ff057803 */ /* 0x000fe40000000000 */
[----:B------:R-:W-:Y:S02]  /*7fe00*/  LOP3.LUT P2, RZ, R15, 0x200000, RZ, 0xc0, !PT ;  /* 0x002000000fff7812 */ /* 0x000fe4000784c0ff */
[----:B------:R-:W-:Y:S02]  /*7fe10*/  P2R R8, PR, RZ, 0x1 ;  /* 0x00000001ff087803 */ /* 0x000fe40000000000 */
[----:B0-----:R-:W-:-:S05]  /*7fe20*/  PRMT R2, R27, 0x7773, RZ ;  /* 0x000077731b027816 */ /* 0x001fca00000000ff */
[----:B---3--:R4:W-:Y:S04]  /*7fe30*/  @P4 STG.E.U8 desc[UR32][R20.64], R2 ;  /* 0x0000000214004986 */ /* 0x0089e8000c101120 */
[----:B------:R0:W-:Y:S04]  /*7fe40*/  STL [R1+0x1fb8], R8 ;  /* 0x001fb80801007387 */ /* 0x0001e80000100800 */
[----:B------:R-:W3:Y:S01]  /*7fe50*/  LDL.LU.64 R28, [R1+0xea0] ;  /* 0x000ea000011c7983 */ /* 0x000ee20000300a00 */
[----:B----4-:R-:W-:-:S03]  /*7fe60*/  PRMT R2, R10, 0x7770, RZ ;  /* 0x000077700a027816 */ /* 0x010fc600000000ff */
[----:B0-----:R-:W4:Y:S04]  /*7fe70*/  LDL.LU.64 R8, [R1+0xec8] ;  /* 0x000ec80001087983 */ /* 0x001f280000300a00 */
[----:B------:R0:W-:Y:S04]  /*7fe80*/  @P5 STG.E.U8 desc[UR32][R18.64], R2 ;  /* 0x0000000212005986 */ /* 0x0001e8000c101120 */
[----:B------:R-:W4:Y:S04]  /*7fe90*/  LDL.LU.64 R16, [R1+0xec0] ;  /* 0x000ec00001107983 */ /* 0x000f280000300a00 */
[----:B------:R-:W4:Y:S01]  /*7fea0*/  LDL.LU.64 R22, [R1+0xeb8] ;  /* 0x000eb80001167983 */ /* 0x000f220000300a00 */
[----:B0-----:R-:W-:-:S03]  /*7feb0*/  PRMT R2, R10, 0x7771, RZ ;  /* 0x000077710a027816 */ /* 0x001fc600000000ff */
[----:B------:R-:W4:Y:S04]  /*7fec0*/  LDL.LU R27, [R1+0x40] ;  /* 0x00004000011b7983 */ /* 0x000f280000300800 */
[----:B------:R-:W4:Y:S04]  /*7fed0*/  LDL.LU.64 R20, [R1+0xed8] ;  /* 0x000ed80001147983 */ /* 0x000f280000300a00 */
[----:B------:R-:W4:Y:S04]  /*7fee0*/  LDL.LU.64 R18, [R1+0xf00] ;  /* 0x000f000001127983 */ /* 0x000f280000300a00 */
[----:B--2---:R0:W-:Y:S04]  /*7fef0*/  @P2 STG.E.U8 desc[UR32][R24.64], R2 ;  /* 0x0000000218002986 */ /* 0x0041e8000c101120 */
[----:B0-----:R-:W2:Y:S01]  /*7ff00*/  LDL.LU.64 R24, [R1+0x1fc8] ;  /* 0x001fc80001187983 */ /* 0x001ea20000300a00 */
[----:B------:R-:W-:-:S02]  /*7ff10*/  ISETP.NE.AND P2, PT, R5, RZ, PT ;  /* 0x000000ff0500720c */ /* 0x000fc40003f45270 */
[----:B------:R-:W-:Y:S02]  /*7ff20*/  PRMT R2, R10, 0x7772, RZ ;  /* 0x000077720a027816 */ /* 0x000fe400000000ff */
[----:B------:R-:W-:-:S09]  /*7ff30*/  LOP3.LUT P6, RZ, R15, 0x80000, RZ, 0xc0, !PT ;  /* 0x000800000fff7812 */ /* 0x000fd200078cc0ff */
[----:B--2---:R0:W-:Y:S04]  /*7ff40*/  @P2 STG.E.U8 desc[UR32][R24.64], R2 ;  /* 0x0000000218002986 */ /* 0x0041e8000c101120 */
[----:B0-----:R-:W2:Y:S01]  /*7ff50*/  LDL.LU.64 R24, [R1+0x1fc0] ;  /* 0x001fc00001187983 */ /* 0x001ea20000300a00 */
[----:B------:R-:W-:Y:S02]  /*7ff60*/  ISETP.NE.AND P2, PT, R7, RZ, PT ;  /* 0x000000ff0700720c */ /* 0x000fe40003f45270 */
[C---:B------:R-:W-:Y:S02]  /*7ff70*/  LOP3.LUT P0, RZ, R15.reuse, 0x20000, RZ, 0xc0, !PT ;  /* 0x000200000fff7812 */ /* 0x040fe4000780c0ff */
[----:B------:R-:W-:Y:S02]  /*7ff80*/  PRMT R2, R10, 0x7773, RZ ;  /* 0x000077730a027816 */ /* 0x000fe400000000ff */
[----:B------:R-:W-:Y:S01]  /*7ff90*/  P2R R6, PR, RZ, 0x1 ;  /* 0x00000001ff067803 */ /* 0x000fe20000000000 */
[----:B------:R-:W4:Y:S01]  /*7ffa0*/  LDL.LU.64 R10, [R1+0xef0] ;  /* 0x000ef000010a7983 */ /* 0x000f220000300a00 */
[----:B------:R-:W-:-:S05]  /*7ffb0*/  LOP3.LUT P0, RZ, R15, 0x40000, RZ, 0xc0, !PT ;  /* 0x000400000fff7812 */ /* 0x000fca000780c0ff */
[----:B--2---:R0:W-:Y:S02]  /*7ffc0*/  @P2 STG.E.U8 desc[UR32][R24.64], R2 ;  /* 0x0000000218002986 */ /* 0x0041e4000c101120 */
[C---:B0-----:R-:W-:Y:S02]  /*7ffd0*/  PRMT R2, R26.reuse, 0x7770, RZ ;  /* 0x000077701a027816 */ /* 0x041fe400000000ff */
[----:B------:R-:W2:Y:S04]  /*7ffe0*/  LDL.LU.64 R24, [R1+0xf20] ;  /* 0x000f200001187983 */ /* 0x000ea80000300a00 */
[----:B---3--:R0:W-:Y:S02]  /*7fff0*/  @P6 STG.E.U8 desc[UR32][R28.64], R2 ;  /* 0x000000021c006986 */ /* 0x0081e4000c101120 */
[----:B0-----:R-:W-:-:S02]  /*80000*/  PRMT R2, R26, 0x7771, RZ ;  /* 0x000077711a027816 */ /* 0x001fc400000000ff */
[----:B------:R-:W3:Y:S04]  /*80010*/  LDL.LU.64 R28, [R1+0xf60] ;  /* 0x000f6000011c7983 */ /* 0x000ee80000300a00 */
[----:B----4-:R0:W-:Y:S04]  /*80020*/  @P0 STG.E.U8 desc[UR32][R8.64], R2 ;  /* 0x0000000208000986 */ /* 0x0101e8000c101120 */
[----:B0-----:R-:W4:Y:S01]  /*80030*/  LDL.LU R8, [R1+0x1fb8] ;  /* 0x001fb80001087983 */ /* 0x001f220000300800 */
[----:B------:R-:W-:-:S03]  /*80040*/  ISETP.NE.AND P0, PT, R6, RZ, PT ;  /* 0x000000ff0600720c */ /* 0x000fc60003f05270 */
[----:B------:R-:W2:Y:S01]  /*80050*/  LDL.LU.64 R6, [R1+0xef8] ;  /* 0x000ef80001067983 */ /* 0x000ea20000300a00 */
[----:B------:R-:W-:-:S09]  /*80060*/  PRMT R2, R26, 0x7772, RZ ;  /* 0x000077721a027816 */ /* 0x000fd200000000ff */
[----:B------:R0:W-:Y:S04]  /*80070*/  @P0 STG.E.U8 desc[UR32][R16.64], R2 ;  /* 0x0000000210000986 */ /* 0x0001e8000c101120 */
[----:B0-----:R-:W3:Y:S01]  /*80080*/  LDL.LU.64 R16, [R1+0x1fb0] ;  /* 0x001fb00001107983 */ /* 0x001ee20000300a00 */
[----:B------:R-:W-:Y:S02]  /*80090*/  PRMT R2, R26, 0x7773, RZ ;  /* 0x000077731a027816 */ /* 0x000fe400000000ff */
[----:B------:R-:W-:Y:S02]  /*800a0*/  LOP3.LUT P1, RZ, R13, 0x4000, RZ, 0xc0, !PT ;  /* 0x000040000dff7812 */ /* 0x000fe4000782c0ff */
[----:B------:R-:W-:Y:S02]  /*800b0*/  LOP3.LUT P3, RZ, R15, 0x10000, RZ, 0xc0, !PT ;  /* 0x000100000fff7812 */ /* 0x000fe4000786c0ff */
[----:B------:R-:W-:-:S02]  /*800c0*/  P2R R3, PR, RZ, 0x2 ;  /* 0x00000002ff037803 */ /* 0x000fc40000000000 */
[----:B------:R-:W-:-:S04]  /*800d0*/  LOP3.LUT P1, RZ, R15, 0x4000, RZ, 0xc0, !PT ;  /* 0x000040000fff7812 */ /* 0x000fc8000782c0ff */
[----:B------:R-:W-:Y:S02]  /*800e0*/  P2R R4, PR, RZ, 0x2 ;  /* 0x00000002ff047803 */ /* 0x000fe40000000000 */
[----:B------:R-:W-:Y:S02]  /*800f0*/  LOP3.LUT P1, RZ, R15, 0x8000, RZ, 0xc0, !PT ;  /* 0x000080000fff7812 */ /* 0x000fe4000782c0ff */
[----:B----4-:R-:W-:-:S13]  /*80100*/  ISETP.NE.AND P0, PT, R8, RZ, PT ;  /* 0x000000ff0800720c */ /* 0x010fda0003f05270 */
[----:B------:R0:W-:Y:S04]  /*80110*/  @P0 STG.E.U8 desc[UR32][R22.64], R2 ;  /* 0x0000000216000986 */ /* 0x0001e8000c101120 */
[----:B0-----:R-:W4:Y:S01]  /*80120*/  LDL.LU.64 R22, [R1+0xf78] ;  /* 0x000f780001167983 */ /* 0x001f220000300a00 */
[----:B------:R-:W-:-:S05]  /*80130*/  PRMT R2, R27, 0x7770, RZ ;  /* 0x000077701b027816 */ /* 0x000fca00000000ff */
[----:B------:R0:W-:Y:S02]  /*80140*/  @P3 STG.E.U8 desc[UR32][R20.64], R2 ;  /* 0x0000000214003986 */ /* 0x0001e4000c101120 */
[C---:B0-----:R-:W-:Y:S02]  /*80150*/  PRMT R2, R27.reuse, 0x7771, RZ ;  /* 0x000077711b027816 */ /* 0x041fe400000000ff */
[----:B------:R-:W4:Y:S04]  /*80160*/  LDL.LU.64 R20, [R1+0xf70] ;  /* 0x000f700001147983 */ /* 0x000f280000300a00 */
[----:B------:R0:W-:Y:S01]  /*80170*/  @P1 STG.E.U8 desc[UR32][R18.64], R2 ;  /* 0x0000000212001986 */ /* 0x0001e2000c101120 */
[----:B------:R-:W-:Y:S02]  /*80180*/  ISETP.NE.AND P1, PT, R4, RZ, PT ;  /* 0x000000ff0400720c */ /* 0x000fe40003f25270 */
[----:B0-----:R-:W-:Y:S01]  /*80190*/  PRMT R2, R27, 0x7772, RZ ;  /* 0x000077721b027816 */ /* 0x001fe200000000ff */
[----:B------:R-:W4:Y:S10]  /*801a0*/  LDL.LU R19, [R1+0x44] ;  /* 0x0000440001137983 */ /* 0x000f340000300800 */
[----:B--2---:R0:W-:Y:S01]  /*801b0*/  @P1 STG.E.U8 desc[UR32][R6.64], R2 ;  /* 0x0000000206001986 */ /* 0x0041e2000c101120 */
[----:B------:R-:W-:-:S02]  /*801c0*/  ISETP.NE.AND P1, PT, R3, RZ, PT ;  /* 0x000000ff0300720c */ /* 0x000fc40003f25270 */
[C---:B------:R-:W-:Y:S02]  /*801d0*/  LOP3.LUT P4, RZ, R15.reuse, 0x2000, RZ, 0xc0, !PT ;  /* 0x000020000fff7812 */ /* 0x040fe4000788c0ff */
[----:B------:R-:W-:Y:S02]  /*801e0*/  LOP3.LUT P5, RZ, R15, 0x1000, RZ, 0xc0, !PT ;  /* 0x000010000fff7812 */ /* 0x000fe400078ac0ff */
[----:B0-----:R-:W-:Y:S02]  /*801f0*/  PRMT R2, R27, 0x7773, RZ ;  /* 0x000077731b027816 */ /* 0x001fe400000000ff */
[----:B------:R-:W-:Y:S01]  /*80200*/  LOP3.LUT P2, RZ, R15, 0x800, RZ, 0xc0, !PT ;  /* 0x000008000fff7812 */ /* 0x000fe2000784c0ff */
[----:B------:R-:W2:Y:S04]  /*80210*/  LDL.LU.64 R26, [R1+0xf80] ;  /* 0x000f8000011a7983 */ /* 0x000ea80000300a00 */
[----:B------:R3:W-:Y:S02]  /*80220*/  @P1 STG.E.U8 desc[UR32][R10.64], R2 ;  /* 0x000000020a001986 */ /* 0x0007e4000c101120 */
[----:B---3--:R-:W-:-:S05]  /*80230*/  PRMT R2, R16, 0x7770, RZ ;  /* 0x0000777010027816 */ /* 0x008fca00000000ff */
[----:B------:R0:W-:Y:S02]  /*80240*/  @P4 STG.E.U8 desc[UR32][R24.64], R2 ;  /* 0x0000000218004986 */ /* 0x0001e4000c101120 */
[C---:B0-----:R-:W-:Y:S02]  /*80250*/  PRMT R2, R16.reuse, 0x7771, RZ ;  /* 0x0000777110027816 */ /* 0x041fe400000000ff */
[----:B------:R-:W3:Y:S04]  /*80260*/  LDL.LU.64 R24, [R1+0xf88] ;  /* 0x000f880001187983 */ /* 0x000ee80000300a00 */
[----:B------:R0:W-:Y:S01]  /*80270*/  @P5 STG.E.U8 desc[UR32][R28.64], R2 ;  /* 0x000000021c005986 */ /* 0x0001e2000c101120 */
[----:B------:R-:W-:Y:S02]  /*80280*/  LOP3.LUT P5, RZ, R15, 0x20, RZ, 0xc0, !PT ;  /* 0x000000200fff7812 */ /* 0x000fe400078ac0ff */
[----:B------:R-:W-:Y:S01]  /*80290*/  PRMT R3, R16, 0x7772, RZ ;  /* 0x0000777210037816 */ /* 0x000fe200000000ff */
[----:B------:R-:W3:Y:S04]  /*802a0*/  LDL.LU.64 R10, [R1+0xf98] ;  /* 0x000f9800010a7983 */ /* 0x000ee80000300a00 */
[----:B------:R-:W3:Y:S01]  /*802b0*/  LDL.LU R12, [R1+0x58] ;  /* 0x00005800010c7983 */ /* 0x000ee20000300800 */
[----:B0-----:R-:W-:-:S02]  /*802c0*/  P2R R2, PR, RZ, 0x20 ;  /* 0x00000020ff027803 */ /* 0x001fc40000000000 */
[----:B------:R-:W-:-:S04]  /*802d0*/  LOP3.LUT P5, RZ, R15, 0x40, RZ, 0xc0, !PT ;  /* 0x000000400fff7812 */ /* 0x000fc800078ac0ff */
[----:B------:R-:W-:-:S05]  /*802e0*/  P2R R8, PR, RZ, 0x20 ;  /* 0x00000020ff087803 */ /* 0x000fca0000000000 */
[----:B------:R0:W-:Y:S04]  /*802f0*/  STL [R1+0x1fa8], R8 ;  /* 0x001fa80801007387 */ /* 0x0001e80000100800 */
[----:B0-----:R-:W3:Y:S04]  /*80300*/  LDL.LU.64 R8, [R1+0xf90] ;  /* 0x000f900001087983 */ /* 0x001ee80000300a00 */
[----:B----4-:R0:W-:Y:S02]  /*80310*/  @P2 STG.E.U8 desc[UR32][R22.64], R3 ;  /* 0x0000000316002986 */ /* 0x0101e4000c101120 */
[----:B0-----:R-:W-:-:S02]  /*80320*/  PRMT R3, R16, 0x7773, RZ ;  /* 0x0000777310037816 */ /* 0x001fc400000000ff */
[----:B------:R-:W4:Y:S01]  /*80330*/  LDL.LU R16, [R1+0x1fac] ;  /* 0x001fac0001107983 */ /* 0x000f220000300800 */
[----:B------:R-:W-:Y:S02]  /*80340*/  LOP3.LUT P6, RZ, R13, 0x2000, RZ, 0xc0, !PT ;  /* 0x000020000dff7812 */ /* 0x000fe400078cc0ff */
[C---:B------:R-:W-:Y:S01]  /*80350*/  LOP3.LUT P0, RZ, R15.reuse, 0x400, RZ, 0xc0, !PT ;  /* 0x000004000fff7812 */ /* 0x040fe2000780c0ff */
[----:B------:R-:W4:Y:S01]  /*80360*/  LDL.LU.64 R28, [R1+0xfa8] ;  /* 0x000fa800011c7983 */ /* 0x000f220000300a00 */
[C---:B------:R-:W-:Y:S02]  /*80370*/  LOP3.LUT P3, RZ, R15.reuse, 0x200, RZ, 0xc0, !PT ;  /* 0x000002000fff7812 */ /* 0x040fe4000786c0ff */
[----:B------:R-:W-:Y:S01]  /*80380*/  LOP3.LUT P1, RZ, R15, 0x100, RZ, 0xc0, !PT ;  /* 0x000001000fff7812 */ /* 0x000fe2000782c0ff */
[----:B------:R-:W4:Y:S06]  /*80390*/  LDL.LU.64 R22, [R1+0xfc0] ;  /* 0x000fc00001167983 */ /* 0x000f2c0000300a00 */
[----:B------:R0:W-:Y:S01]  /*803a0*/  @P6 STG.E.U8 desc[UR32][R20.64], R3 ;  /* 0x0000000314006986 */ /* 0x0001e2000c101120 */
[----:B------:R-:W-:-:S02]  /*803b0*/  LOP3.LUT P4, RZ, R13, 0x1000, RZ, 0xc0, !PT ;  /* 0x000010000dff7812 */ /* 0x000fc4000788c0ff */
[----:B0-----:R-:W-:Y:S02]  /*803c0*/  PRMT R3, R19, 0x7770, RZ ;  /* 0x0000777013037816 */ /* 0x001fe400000000ff */
[----:B------:R-:W-:Y:S02]  /*803d0*/  LOP3.LUT P6, RZ, R15, 0x4, RZ, 0xc0, !PT ;  /* 0x000000040fff7812 */ /* 0x000fe400078cc0ff */
[C---:B------:R-:W-:Y:S01]  /*803e0*/  PRMT R7, R19.reuse, 0x7772, RZ ;  /* 0x0000777213077816 */ /* 0x040fe200000000ff */
[----:B--2---:R0:W-:Y:S01]  /*803f0*/  @P0 STG.E.U8 desc[UR32][R26.64], R3 ;  /* 0x000000031a000986 */ /* 0x0041e2000c101120 */
[----:B------:R-:W-:Y:S02]  /*80400*/  P2R R5, PR, RZ, 0x40 ;  /* 0x00000040ff057803 */ /* 0x000fe40000000000 */
[----:B0-----:R-:W-:Y:S01]  /*80410*/  PRMT R3, R19, 0x7771, RZ ;  /* 0x0000777113037816 */ /* 0x001fe200000000ff */
[----:B------:R-:W2:Y:S01]  /*80420*/  LDL.LU.64 R26, [R1+0xfb0] ;  /* 0x000fb000011a7983 */ /* 0x000ea20000300a00 */
[----:B------:R-:W-:-:S03]  /*80430*/  LOP3.LUT P6, RZ, R15, 0x8, RZ, 0xc0, !PT ;  /* 0x000000080fff7812 */ /* 0x000fc600078cc0ff */
[----:B------:R-:W2:Y:S01]  /*80440*/  LDL.LU R18, [R1+0x48] ;  /* 0x0000480001127983 */ /* 0x000ea20000300800 */
[----:B------:R-:W-:Y:S02]  /*80450*/  P2R R6, PR, RZ, 0x40 ;  /* 0x00000040ff067803 */ /* 0x000fe40000000000 */
[C---:B------:R-:W-:Y:S02]  /*80460*/  LOP3.LUT P5, RZ, R15.reuse, 0x80, RZ, 0xc0, !PT ;  /* 0x000000800fff7812 */ /* 0x040fe400078ac0ff */
[----:B------:R-:W-:Y:S01]  /*80470*/  LOP3.LUT P6, RZ, R15, 0x10, RZ, 0xc0, !PT ;  /* 0x000000100fff7812 */ /* 0x000fe200078cc0ff */
[----:B---3--:R0:W-:Y:S04]  /*80480*/  @P3 STG.E.U8 desc[UR32][R24.64], R3 ;  /* 0x0000000318003986 */ /* 0x0081e8000c101120 */
[----:B------:R1:W-:Y:S04]  /*80490*/  @P1 STG.E.U8 desc[UR32][R10.64], R7 ;  /* 0x000000070a001986 */ /* 0x0003e8000c101120 */
[----:B0-----:R-:W3:Y:S04]  /*804a0*/  LDL.LU.64 R24, [R1+0xfd8] ;  /* 0x000fd80001187983 */ /* 0x001ee80000300a00 */
[----:B------:R-:W3:Y:S01]  /*804b0*/  LDL.LU.64 R20, [R1+0xff0] ;  /* 0x000ff00001147983 */ /* 0x000ee20000300a00 */
[----:B-1----:R-:W-:-:S05]  /*804c0*/  PRMT R7, R19, 0x7773, RZ ;  /* 0x0000777313077816 */ /* 0x002fca00000000ff */
[----:B------:R0:W-:Y:S01]  /*804d0*/  @P4 STG.E.U8 desc[UR32][R8.64], R7 ;  /* 0x0000000708004986 */ /* 0x0001e2000c101120 */
[----:B----4-:R-:W-:-:S04]  /*804e0*/  LOP3.LUT P3, RZ, R16, 0x80000000, RZ, 0xc0, !PT ;  /* 0x8000000010ff7812 */ /* 0x010fc8000786c0ff */
[----:B------:R-:W-:Y:S02]  /*804f0*/  P2R R3, PR, RZ, 0x8 ;  /* 0x00000008ff037803 */ /* 0x000fe40000000000 */
[----:B------:R-:W-:-:S04]  /*80500*/  LOP3.LUT P3, RZ, R15, 0x1, RZ, 0xc0, !PT ;  /* 0x000000010fff7812 */ /* 0x000fc8000786c0ff */
[----:B------:R-:W-:Y:S02]  /*80510*/  P2R R4, PR, RZ, 0x8 ;  /* 0x00000008ff047803 */ /* 0x000fe40000000000 */
[----:B------:R-:W-:Y:S02]  /*80520*/  LOP3.LUT P3, RZ, R15, 0x2, RZ, 0xc0, !PT ;  /* 0x000000020fff7812 */ /* 0x000fe4000786c0ff */
[----:B------:R-:W4:Y:S04]  /*80530*/  LDL.LU.64 R14, [R1+0xfb8] ;  /* 0x000fb800010e7983 */ /* 0x000f280000300a00 */
[----:B------:R-:W3:Y:S04]  /*80540*/  LDL.LU.64 R10, [R1+0xfe8] ;  /* 0x000fe800010a7983 */ /* 0x000ee80000300a00 */
[----:B0-----:R-:W2:Y:S01]  /*80550*/  LDL.LU R8, [R1+0x1fa8] ;  /* 0x001fa80001087983 */ /* 0x001ea20000300800 */
[----:B------:R-:W-:-:S05]  /*80560*/  PRMT R7, R12, 0x7770, RZ ;  /* 0x000077700c077816 */ /* 0x000fca00000000ff */
[----:B------:R0:W-:Y:S02]  /*80570*/  @P5 STG.E.U8 desc[UR32][R28.64], R7 ;  /* 0x000000071c005986 */ /* 0x0001e4000c101120 */
[----:B0-----:R-:W-:Y:S02]  /*80580*/  PRMT R7, R12, 0x7771, RZ ;  /* 0x000077710c077816 */ /* 0x001fe400000000ff */
[----:B------:R-:W3:Y:S01]  /*80590*/  LDL.LU.64 R28, [R1+0xff8] ;  /* 0x000ff800011c7983 */ /* 0x000ee20000300a00 */
[----:B------:R-:W-:Y:S02]  /*805a0*/  LOP3.LUT P2, RZ, R13, 0x800, RZ, 0xc0, !PT ;  /* 0x000008000dff7812 */ /* 0x000fe4000784c0ff */
[----:B--2---:R-:W-:Y:S02]  /*805b0*/  ISETP.NE.AND P5, PT, R8, RZ, PT ;  /* 0x000000ff0800720c */ /* 0x004fe40003fa5270 */
[----:B------:R-:W2:Y:S11]  /*805c0*/  LDL.LU.64 R8, [R1+0x1010] ;  /* 0x0010100001087983 */ /* 0x000eb60000300a00 */
[----:B------:R0:W-:Y:S01]  /*805d0*/  @P5 STG.E.U8 desc[UR32][R22.64], R7 ;  /* 0x0000000716005986 */ /* 0x0001e2000c101120 */
[----:B------:R-:W-:-:S02]  /*805e0*/  ISETP.NE.AND P5, PT, R2, RZ, PT ;  /* 0x000000ff0200720c */ /* 0x000fc40003fa5270 */
[C---:B------:R-:W-:Y:S01]  /*805f0*/  PRMT R2, R12.reuse, 0x7772, RZ ;  /* 0x000077720c027816 */ /* 0x040fe200000000ff */
[----:B0-----:R-:W2:Y:S10]  /*80600*/  LDL.LU.64 R22, [R1+0x1008] ;  /* 0x0010080001167983 */ /* 0x001eb40000300a00 */
[----:B----4-:R0:W-:Y:S02]  /*80610*/  @P5 STG.E.U8 desc[UR32][R14.64], R2 ;  /* 0x000000020e005986 */ /* 0x0101e4000c101120 */
[----:B0-----:R-:W-:-:S02]  /*80620*/  PRMT R2, R12, 0x7773, RZ ;  /* 0x000077730c027816 */ /* 0x001fc400000000ff */
[----:B------:R-:W4:Y:S04]  /*80630*/  LDL.LU.64 R14, [R1+0x1000] ;  /* 0x00100000010e7983 */ /* 0x000f280000300a00 */
[----:B------:R0:W-:Y:S04]  /*80640*/  @P2 STG.E.U8 desc[UR32][R26.64], R2 ;  /* 0x000000021a002986 */ /* 0x0001e8000c101120 */
[----:B------:R-:W4:Y:S01]  /*80650*/  LDL.LU R19, [R1+0x4c] ;  /* 0x00004c0001137983 */ /* 0x000f220000300800 */
[----:B0-----:R-:W-:-:S03]  /*80660*/  PRMT R2, R18, 0x7770, RZ ;  /* 0x0000777012027816 */ /* 0x001fc600000000ff */
[----:B------:R-:W4:Y:S04]  /*80670*/  LDL.LU.64 R26, [R1+0x1018] ;  /* 0x00101800011a7983 */ /* 0x000f280000300a00 */
[----:B---3--:R0:W-:Y:S01]  /*80680*/  @P6 STG.E.U8 desc[UR32][R24.64], R2 ;  /* 0x0000000218006986 */ /* 0x0081e2000c101120 */
[----:B------:R-:W-:-:S03]  /*80690*/  ISETP.NE.AND P6, PT, R6, RZ, PT ;  /* 0x000000ff0600720c */ /* 0x000fc60003fc5270 */
[----:B0-----:R-:W3:Y:S04]  /*806a0*/  LDL.LU.64 R24, [R1+0x1fa0] ;  /* 0x001fa00001187983 */ /* 0x001ee80000300a00 */
[----:B------:R-:W2:Y:S01]  /*806b0*/  LDL.LU.64 R6, [R1+0xfe0] ;  /* 0x000fe00001067983 */ /* 0x000ea20000300a00 */
[----:B------:R-:W-:-:S05]  /*806c0*/  PRMT R2, R18, 0x7771, RZ ;  /* 0x0000777112027816 */ /* 0x000fca00000000ff */
[----:B------:R0:W-:Y:S04]  /*806d0*/  @P6 STG.E.U8 desc[UR32][R20.64], R2 ;  /* 0x0000000214006986 */ /* 0x0001e8000c101120 */
[----:B0-----:R-:W3:Y:S01]  /*806e0*/  LDL.LU.64 R20, [R1+0x1030] ;  /* 0x0010300001147983 */ /* 0x001ee20000300a00 */
[----:B------:R-:W-:Y:S02]  /*806f0*/  ISETP.NE.AND P6, PT, R5, RZ, PT ;  /* 0x000000ff0500720c */ /* 0x000fe40003fc5270 */
[----:B------:R-:W-:Y:S02]  /*80700*/  LOP3.LUT P0, RZ, R13, 0x400, RZ, 0xc0, !PT ;  /* 0x000004000dff7812 */ /* 0x000fe4000780c0ff */
[----:B------:R-:W-:-:S09]  /*80710*/  PRMT R2, R18, 0x7772, RZ ;  /* 0x0000777212027816 */ /* 0x000fd200000000ff */
[----:B------:R0:W-:Y:S02]  /*80720*/  @P6 STG.E.U8 desc[UR32][R10.64], R2 ;  /* 0x000000020a006986 */ /* 0x0001e4000c101120 */
[----:B0-----:R-:W-:Y:S02]  /*80730*/  PRMT R2, R18, 0x7773, RZ ;  /* 0x0000777312027816 */ /* 0x001fe400000000ff */
[----:B------:R-:W3:Y:S01]  /*80740*/  LDL.LU.64 R10, [R1+0x1028] ;  /* 0x00102800010a7983 */ /* 0x000ee20000300a00 */
[----:B------:R-:W-:Y:S02]  /*80750*/  LOP3.LUT P1, RZ, R13, 0x200, RZ, 0xc0, !PT ;  /* 0x000002000dff7812 */ /* 0x000fe4000782c0ff */
[C---:B------:R-:W-:Y:S02]  /*80760*/  LOP3.LUT P4, RZ, R16.reuse, 0x40000000, RZ, 0xc0, !PT ;  /* 0x4000000010ff7812 */ /* 0x040fe4000788c0ff */
[----:B------:R-:W-:Y:S01]  /*80770*/  LOP3.LUT P5, RZ, R16, 0x20000000, RZ, 0xc0, !PT ;  /* 0x2000000010ff7812 */ /* 0x000fe200078ac0ff */
[----:B--2---:R0:W-:Y:S02]  /*80780*/  @P0 STG.E.U8 desc[UR32][R6.64], R2 ;  /* 0x0000000206000986 */ /* 0x0041e4000c101120 */
[----:B0-----:R-:W-:-:S05]  /*80790*/  PRMT R2, R17, 0x7770, RZ ;  /* 0x0000777011027816 */ /* 0x001fca00000000ff */
[----:B------:R0:W-:Y:S01]  /*807a0*/  @P3 STG.E.U8 desc[UR32][R28.64], R2 ;  /* 0x000000021c003986 */ /* 0x0001e2000c101120 */
[----:B------:R-:W-:Y:S02]  /*807b0*/  ISETP.NE.AND P3, PT, R4, RZ, PT ;  /* 0x000000ff0400720c */ /* 0x000fe40003f65270 */
[----:B0-----:R-:W-:Y:S01]  /*807c0*/  PRMT R2, R17, 0x7771, RZ ;  /* 0x0000777111027816 */ /* 0x001fe200000000ff */
[----:B------:R-:W2:Y:S10]  /*807d0*/  LDL.LU.64 R28, [R1+0x1038] ;  /* 0x00103800011c7983 */ /* 0x000eb40000300a00 */
[----:B------:R0:W-:Y:S01]  /*807e0*/  @P3 STG.E.U8 desc[UR32][R8.64], R2 ;  /* 0x0000000208003986 */ /* 0x0001e2000c101120 */
[----:B------:R-:W-:-:S02]  /*807f0*/  ISETP.NE.AND P3, PT, R3, RZ, PT ;  /* 0x000000ff0300720c */ /* 0x000fc40003f65270 */
[----:B0-----:R-:W-:-:S11]  /*80800*/  PRMT R2, R17, 0x7772, RZ ;  /* 0x0000777211027816 */ /* 0x001fd600000000ff */
[----:B------:R0:W-:Y:S02]  /*80810*/  @P3 STG.E.U8 desc[UR32][R22.64], R2 ;  /* 0x0000000216003986 */ /* 0x0001e4000c101120 */
[----:B0-----:R-:W-:Y:S02]  /*80820*/  PRMT R2, R17, 0x7773, RZ ;  /* 0x0000777311027816 */ /* 0x001fe400000000ff */
[----:B------:R-:W2:Y:S04]  /*80830*/  LDL.LU.64 R22, [R1+0x1040] ;  /* 0x0010400001167983 */ /* 0x000ea80000300a00 */
[----:B----4-:R0:W-:Y:S01]  /*80840*/  @P1 STG.E.U8 desc[UR32][R14.64], R2 ;  /* 0x000000020e001986 */ /* 0x0101e2000c101120 */
[----:B------:R-:W-:-:S03]  /*80850*/  PRMT R6, R19, 0x7773, RZ ;  /* 0x0000777313067816 */ /* 0x000fc600000000ff */
[----:B------:R-:W4:Y:S01]  /*80860*/  LDL.LU R17, [R1+0x1f98] ;  /* 0x001f980001117983 */ /* 0x000f220000300800 */
[----:B0-----:R-:W-:-:S05]  /*80870*/  PRMT R2, R19, 0x7770, RZ ;  /* 0x0000777013027816 */ /* 0x001fca00000000ff */
[----:B------:R0:W-:Y:S02]  /*80880*/  @P4 STG.E.U8 desc[UR32][R26.64], R2 ;  /* 0x000000021a004986 */ /* 0x0001e4000c101120 */
[C---:B0-----:R-:W-:Y:S02]  /*80890*/  PRMT R2, R19.reuse, 0x7771, RZ ;  /* 0x0000777113027816 */ /* 0x041fe400000000ff */
[----:B------:R-:W4:Y:S04]  /*808a0*/  LDL.LU.64 R26, [R1+0x1060] ;  /* 0x00106000011a7983 */ /* 0x000f280000300a00 */
[----:B---3--:R0:W-:Y:S04]  /*808b0*/  @P5 STG.E.U8 desc[UR32][R20.64], R2 ;  /* 0x0000000214005986 */ /* 0x0081e8000c101120 */
[----:B0-----:R-:W3:Y:S01]  /*808c0*/  LDL.LU.64 R20, [R1+0x1058] ;  /* 0x0010580001147983 */ /* 0x001ee20000300a00 */
[----:B------:R-:W-:-:S03]  /*808d0*/  PRMT R2, R19, 0x7772, RZ ;  /* 0x0000777213027816 */ /* 0x000fc600000000ff */
[----:B------:R-:W3:Y:S04]  /*808e0*/  LDL.LU.64 R14, [R1+0x1050] ;  /* 0x00105000010e7983 */ /* 0x000ee80000300a00 */
[----:B------:R-:W3:Y:S01]  /*808f0*/  LDL.LU.64 R18, [R1+0x1078] ;  /* 0x0010780001127983 */ /* 0x000ee20000300a00 */
[C---:B------:R-:W-:Y:S02]  /*80900*/  LOP3.LUT P2, RZ, R16.reuse, 0x10000000, RZ, 0xc0, !PT ;  /* 0x1000000010ff7812 */ /* 0x040fe4000784c0ff */
[----:B------:R-:W-:Y:S02]  /*80910*/  LOP3.LUT P6, RZ, R13, 0x100, RZ, 0xc0, !PT ;  /* 0x000001000dff7812 */ /* 0x000fe400078cc0ff */
[C---:B------:R-:W-:Y:S02]  /*80920*/  LOP3.LUT P0, RZ, R16.reuse, 0x8000000, RZ, 0xc0, !PT ;  /* 0x0800000010ff7812 */ /* 0x040fe4000780c0ff */
[----:B------:R-:W-:-:S02]  /*80930*/  LOP3.LUT P3, RZ, R16, 0x4000000, RZ, 0xc0, !PT ;  /* 0x0400000010ff7812 */ /* 0x000fc4000786c0ff */
[----:B------:R-:W-:Y:S02]  /*80940*/  LOP3.LUT P1, RZ, R16, 0x2000000, RZ, 0xc0, !PT ;  /* 0x0200000010ff7812 */ /* 0x000fe4000782c0ff */
[----:B------:R-:W-:-:S03]  /*80950*/  PRMT R8, R24, 0x7771, RZ ;  /* 0x0000777118087816 */ /* 0x000fc600000000ff */
[----:B------:R-:W-:Y:S04]  /*80960*/  @P2 STG.E.U8 desc[UR32][R10.64], R2 ;  /* 0x000000020a002986 */ /* 0x000fe8000c101120 */
[----:B--2---:R0:W-:Y:S02]  /*80970*/  @P6 STG.E.U8 desc[UR32][R28.64], R6 ;  /* 0x000000061c006986 */ /* 0x0041e4000c101120 */
[----:B0-----:R-:W-:-:S05]  /*80980*/  PRMT R6, R24, 0x7770, RZ ;  /* 0x0000777018067816 */ /* 0x001fca00000000ff */
[----:B------:R-:W-:Y:S04]  /*80990*/  @P0 STG.E.U8 desc[UR32][R22.64], R6 ;  /* 0x0000000616000986 */ /* 0x000fe8000c101120 */
[----:B----4-:R0:W-:Y:S02]  /*809a0*/  @P3 STG.E.U8 desc[UR32][R26.64], R8 ;  /* 0x000000081a003986 */ /* 0x0101e4000c101120 */
[----:B0-----:R-:W-:-:S05]  /*809b0*/  PRMT R8, R24, 0x7772, RZ ;  /* 0x0000777218087816 */ /* 0x001fca00000000ff */
[----:B---3--:R-:W-:Y:S04]  /*809c0*/  @P1 STG.E.U8 desc[UR32][R20.64], R8 ;  /* 0x0000000814001986 */ /* 0x008fe8000c101120 */
[----:B------:R0:W-:Y:S04]  /*809d0*/  STL.64 [R1+0x1f88], R18 ;  /* 0x001f881201007387 */ /* 0x0001e80000100a00 */
[----:B0-----:R-:W2:Y:S04]  /*809e0*/  LDL.LU.64 R18, [R1+0x1080] ;  /* 0x0010800001127983 */ /* 0x001ea80000300a00 */
[----:B------:R-:W3:Y:S04]  /*809f0*/  LDL.LU.64 R10, [R1+0x1070] ;  /* 0x00107000010a7983 */ /* 0x000ee80000300a00 */
[----:B------:R-:W4:Y:S04]  /*80a00*/  LDL.LU.64 R22, [R1+0x1088] ;  /* 0x0010880001167983 */ /* 0x000f280000300a00 */
[----:B------:R-:W4:Y:S04]  /*80a10*/  LDL.LU.64 R28, [R1+0x10a8] ;  /* 0x0010a800011c7983 */ /* 0x000f280000300a00 */
[----:B------:R-:W4:Y:S04]  /*80a20*/  LDL.LU.64 R26, [R1+0x10a0] ;  /* 0x0010a000011a7983 */ /* 0x000f280000300a00 */
[----:B------:R-:W2:Y:S04]  /*80a30*/  LDL.LU.64 R20, [R1+0x1f90] ;  /* 0x001f900001147983 */ /* 0x000ea80000300a00 */
[----:B------:R-:W3:Y:S01]  /*80a40*/  LDL.LU.64 R8, [R1+0x1068] ;  /* 0x0010680001087983 */ /* 0x000ee20000300a00 */
[----:B------:R-:W-:-:S04]  /*80a50*/  LOP3.LUT P4, RZ, R16, 0x800000, RZ, 0xc0, !PT ;  /* 0x0080000010ff7812 */ /* 0x000fc8000788c0ff */
[----:B------:R-:W-:Y:S02]  /*80a60*/  P2R R3, PR, RZ, 0x10 ;  /* 0x00000010ff037803 */ /* 0x000fe40000000000 */
[----:B------:R-:W-:-:S04]  /*80a70*/  LOP3.LUT P4, RZ, R16, 0x1000000, RZ, 0xc0, !PT ;  /* 0x0100000010ff7812 */ /* 0x000fc8000788c0ff */
[----:B------:R-:W-:Y:S02]  /*80a80*/  P2R R4, PR, RZ, 0x10 ;  /* 0x00000010ff047803 */ /* 0x000fe40000000000 */
[----:B------:R-:W-:Y:S02]  /*80a90*/  LOP3.LUT P4, RZ, R13, 0x80, RZ, 0xc0, !PT ;  /* 0x000000800dff7812 */ /* 0x000fe4000788c0ff */
[----:B------:R-:W-:-:S11]  /*80aa0*/  PRMT R24, R24, 0x7773, RZ ;  /* 0x0000777318187816 */ /* 0x000fd600000000ff */
[----:B------:R0:W-:Y:S01]  /*80ab0*/  @P4 STG.E.U8 desc[UR32][R14.64], R24 ;  /* 0x000000180e004986 */ /* 0x0001e2000c101120 */
[----:B------:R-:W-:-:S03]  /*80ac0*/  ISETP.NE.AND P4, PT, R4, RZ, PT ;  /* 0x000000ff0400720c */ /* 0x000fc60003f85270 */
[----:B0-----:R-:W4:Y:S01]  /*80ad0*/  LDL.LU.64 R14, [R1+0x10b0] ;  /* 0x0010b000010e7983 */ /* 0x001f220000300a00 */
[----:B--2---:R-:W-:-:S09]  /*80ae0*/  PRMT R4, R20, 0x7770, RZ ;  /* 0x0000777014047816 */ /* 0x004fd200000000ff */
[----:B---3--:R0:W-:Y:S01]  /*80af0*/  @P4 STG.E.U8 desc[UR32][R8.64], R4 ;  /* 0x0000000408004986 */ /* 0x0081e2000c101120 */
[----:B------:R-:W-:Y:S02]  /*80b00*/  ISETP.NE.AND P4, PT, R3, RZ, PT ;  /* 0x000000ff0300720c */ /* 0x000fe40003f85270 */
[----:B------:R-:W-:Y:S01]  /*80b10*/  PRMT R3, R20, 0x7771, RZ ;  /* 0x0000777114037816 */ /* 0x000fe200000000ff */
[----:B0-----:R-:W2:Y:S10]  /*80b20*/  LDL.LU.64 R8, [R1+0x10c0] ;  /* 0x0010c00001087983 */ /* 0x001eb40000300a00 */
[----:B------:R0:W-:Y:S04]  /*80b30*/  @P4 STG.E.U8 desc[UR32][R18.64], R3 ;  /* 0x0000000312004986 */ /* 0x0001e8000c101120 */
[----:B0-----:R-:W3:Y:S01]  /*80b40*/  LDL.LU.64 R18, [R1+0x1f88] ;  /* 0x001f880001127983 */ /* 0x001ee20000300a00 */
[----:B------:R-:W-:-:S04]  /*80b50*/  LOP3.LUT P2, RZ, R17, 0x200000, RZ, 0xc0, !PT ;  /* 0x0020000011ff7812 */ /* 0x000fc8000784c0ff */
[----:B------:R-:W-:Y:S02]  /*80b60*/  P2R R2, PR, RZ, 0x4 ;  /* 0x00000004ff027803 */ /* 0x000fe40000000000 */
[C---:B------:R-:W-:Y:S02]  /*80b70*/  LOP3.LUT P2, RZ, R16.reuse, 0x200000, RZ, 0xc0, !PT ;  /* 0x0020000010ff7812 */ /* 0x040fe4000784c0ff */
[----:B------:R-:W-:Y:S02]  /*80b80*/  LOP3.LUT P5, RZ, R16, 0x400000, RZ, 0xc0, !PT ;  /* 0x0040000010ff7812 */ /* 0x000fe400078ac0ff */
[----:B------:R-:W-:Y:S02]  /*80b90*/  P2R R5, PR, RZ, 0x4 ;  /* 0x00000004ff057803 */ /* 0x000fe40000000000 */
[----:B------:R-:W-:Y:S02]  /*80ba0*/  LOP3.LUT P2, RZ, R13, 0x40, RZ, 0xc0, !PT ;  /* 0x000000400dff7812 */ /* 0x000fe4000784c0ff */
[----:B------:R-:W-:-:S02]  /*80bb0*/  PRMT R3, R20, 0x7772, RZ ;  /* 0x0000777214037816 */ /* 0x000fc400000000ff */
[----:B------:R-:W-:Y:S02]  /*80bc0*/  PRMT R20, R20, 0x7773, RZ ;  /* 0x0000777314147816 */ /* 0x000fe400000000ff */
[----:B------:R-:W-:-:S03]  /*80bd0*/  LOP3.LUT P6, RZ, R17, 0x100000, RZ, 0xc0, !PT ;  /* 0x0010000011ff7812 */ /* 0x000fc600078cc0ff */
[----:B---3--:R0:W-:Y:S04]  /*80be0*/  @P5 STG.E.U8 desc[UR32][R18.64], R3 ;  /* 0x0000000312005986 */ /* 0x0081e8000c101120 */
[----:B------:R1:W-:Y:S01]  /*80bf0*/  @P2 STG.E.U8 desc[UR32][R10.64], R20 ;  /* 0x000000140a002986 */ /* 0x0003e2000c101120 */
[----:B------:R-:W-:Y:S02]  /*80c00*/  ISETP.NE.AND P2, PT, R5, RZ, PT ;  /* 0x000000ff0500720c */ /* 0x000fe40003f45270 */
[----:B0-----:R-:W-:Y:S01]  /*80c10*/  PRMT R3, R25, 0x7770, RZ ;  /* 0x0000777019037816 */ /* 0x001fe200000000ff */
[----:B------:R-:W3:Y:S04]  /*80c20*/  LDL.LU.64 R18, [R1+0x10c8] ;  /* 0x0010c80001127983 */ /* 0x000ee80000300a00 */
[----:B-1----:R-:W3:Y:S06]  /*80c30*/  LDL.LU R11, [R1+0x1f80] ;  /* 0x001f8000010b7983 */ /* 0x002eec0000300800 */
[----:B----4-:R0:W-:Y:S01]  /*80c40*/  @P2 STG.E.U8 desc[UR32][R22.64], R3 ;  /* 0x0000000316002986 */ /* 0x0101e2000c101120 */
[----:B------:R-:W-:-:S02]  /*80c50*/  ISETP.NE.AND P2, PT, R2, RZ, PT ;  /* 0x000000ff0200720c */ /* 0x000fc40003f45270 */
[C---:B------:R-:W-:Y:S01]  /*80c60*/  PRMT R2, R25.reuse, 0x7771, RZ ;  /* 0x0000777119027816 */ /* 0x040fe200000000ff */
[----:B------:R-:W4:Y:S04]  /*80c70*/  LDL.LU.64 R4, [R1+0x10b8] ;  /* 0x0010b80001047983 */ /* 0x000f280000300a00 */
[----:B0-----:R-:W3:Y:S06]  /*80c80*/  LDL.LU.64 R22, [R1+0x1f78] ;  /* 0x001f780001167983 */ /* 0x001eec0000300a00 */
[----:B------:R0:W-:Y:S02]  /*80c90*/  @P2 STG.E.U8 desc[UR32][R28.64], R2 ;  /* 0x000000021c002986 */ /* 0x0001e4000c101120 */
[----:B0-----:R-:W-:-:S02]  /*80ca0*/  PRMT R2, R25, 0x7772, RZ ;  /* 0x0000777219027816 */ /* 0x001fc400000000ff */
[----:B------:R-:W3:Y:S04]  /*80cb0*/  LDL.LU.64 R28, [R1+0x10d8] ;  /* 0x0010d800011c7983 */ /* 0x000ee80000300a00 */
[----:B------:R0:W-:Y:S04]  /*80cc0*/  @P6 STG.E.U8 desc[UR32][R26.64], R2 ;  /* 0x000000021a006986 */ /* 0x0001e8000c101120 */
[----:B0-----:R-:W3:Y:S04]  /*80cd0*/  LDL.LU.64 R26, [R1+0x1f70] ;  /* 0x001f7000011a7983 */ /* 0x001ee80000300a00 */
[----:B------:R-:W2:Y:S01]  /*80ce0*/  LDL.LU.64 R2, [R1+0x1098] ;  /* 0x0010980001027983 */ /* 0x000ea20000300a00 */
[----:B------:R-:W-:-:S04]  /*80cf0*/  LOP3.LUT P0, RZ, R17, 0x40000, RZ, 0xc0, !PT ;  /* 0x0004000011ff7812 */ /* 0x000fc8000780c0ff */
[----:B------:R-:W-:Y:S02]  /*80d00*/  P2R R6, PR, RZ, 0x1 ;  /* 0x00000001ff067803 */ /* 0x000fe40000000000 */
[----:B------:R-:W-:-:S04]  /*80d10*/  LOP3.LUT P0, RZ, R17, 0x80000, RZ, 0xc0, !PT ;  /* 0x0008000011ff7812 */ /* 0x000fc8000780c0ff */
[----:B------:R-:W-:Y:S02]  /*80d20*/  P2R R7, PR, RZ, 0x1 ;  /* 0x00000001ff077803 */ /* 0x000fe40000000000 */
[----:B------:R-:W-:Y:S02]  /*80d30*/  LOP3.LUT P0, RZ, R13, 0x20, RZ, 0xc0, !PT ;  /* 0x000000200dff7812 */ /* 0x000fe4000780c0ff */
[----:B------:R-:W-:Y:S02]  /*80d40*/  PRMT R25, R25, 0x7773, RZ ;  /* 0x0000777319197816 */ /* 0x000fe400000000ff */
[----:B------:R-:W-:-:S09]  /*80d50*/  LOP3.LUT P3, RZ, R17, 0x20000, RZ, 0xc0, !PT ;  /* 0x0002000011ff7812 */ /* 0x000fd2000786c0ff */
[----:B--2---:R0:W-:Y:S01]  /*80d60*/  @P0 STG.E.U8 desc[UR32][R2.64], R25 ;  /* 0x0000001902000986 */ /* 0x0041e2000c101120 */
[----:B------:R-:W-:-:S03]  /*80d70*/  ISETP.NE.AND P0, PT, R7, RZ, PT ;  /* 0x000000ff0700720c */ /* 0x000fc60003f05270 */
[----:B0-----:R-:W2:Y:S01]  /*80d80*/  LDL.LU.64 R24, [R1+0x10d0] ;  /* 0x0010d00001187983 */ /* 0x001ea20000300a00 */
[----:B------:R-:W-:-:S09]  /*80d90*/  PRMT R2, R21, 0x7770, RZ ;  /* 0x0000777015027816 */ /* 0x000fd200000000ff */
[----:B------:R0:W-:Y:S04]  /*80da0*/  @P0 STG.E.U8 desc[UR32][R14.64], R2 ;  /* 0x000000020e000986 */ /* 0x0001e8000c101120 */
[----:B0-----:R-:W2:Y:S01]  /*80db0*/  LDL.LU.64 R14, [R1+0x10e0] ;  /* 0x0010e000010e7983 */ /* 0x001ea20000300a00 */
[----:B------:R-:W-:Y:S02]  /*80dc0*/  ISETP.NE.AND P0, PT, R6, RZ, PT ;  /* 0x000000ff0600720c */ /* 0x000fe40003f05270 */
[----:B------:R-:W-:Y:S02]  /*80dd0*/  PRMT R2, R21, 0x7771, RZ ;  /* 0x0000777115027816 */ /* 0x000fe400000000ff */
[----:B------:R-:W-:Y:S02]  /*80de0*/  LOP3.LUT P1, RZ, R13, 0x10, RZ, 0xc0, !PT ;  /* 0x000000100dff7812 */ /* 0x000fe4000782c0ff */
[----:B------:R-:W-:-:S02]  /*80df0*/  LOP3.LUT P4, RZ, R17, 0x10000, RZ, 0xc0, !PT ;  /* 0x0001000011ff7812 */ /* 0x000fc4000788c0ff */
[----:B------:R-:W-:-:S05]  /*80e00*/  LOP3.LUT P5, RZ, R17, 0x8000, RZ, 0xc0, !PT ;  /* 0x0000800011ff7812 */ /* 0x000fca00078ac0ff */
[----:B------:R0:W-:Y:S02]  /*80e10*/  @P0 STG.E.U8 desc[UR32][R8.64], R2 ;  /* 0x0000000208000986 */ /* 0x0001e4000c101120 */
[C---:B0-----:R-:W-:Y:S02]  /*80e20*/  PRMT R2, R21.reuse, 0x7772, RZ ;  /* 0x0000777215027816 */ /* 0x041fe400000000ff */
[----:B------:R-:W2:Y:S01]  /*80e30*/  LDL.LU.64 R8, [R1+0x10f0] ;  /* 0x0010f00001087983 */ /* 0x000ea20000300a00 */
[----:B------:R-:W-:-:S03]  /*80e40*/  PRMT R21, R21, 0x7773, RZ ;  /* 0x0000777315157816 */ /* 0x000fc600000000ff */
[----:B----4-:R0:W-:Y:S04]  /*80e50*/  @P3 STG.E.U8 desc[UR32][R4.64], R2 ;  /* 0x0000000204003986 */ /* 0x0101e8000c101120 */
[----:B---3--:R1:W-:Y:S01]  /*80e60*/  @P1 STG.E.U8 desc[UR32][R18.64], R21 ;  /* 0x0000001512001986 */ /* 0x0083e2000c101120 */
[C---:B0-----:R-:W-:Y:S02]  /*80e70*/  PRMT R2, R26.reuse, 0x7770, RZ ;  /* 0x000077701a027816 */ /* 0x041fe400000000ff */
[----:B------:R-:W-:Y:S02]  /*80e80*/  LOP3.LUT P2, RZ, R17, 0x4000, RZ, 0xc0, !PT ;  /* 0x0000400011ff7812 */ /* 0x000fe4000784c0ff */
[C---:B------:R-:W-:Y:S01]  /*80e90*/  PRMT R6, R26.reuse, 0x7772, RZ ;  /* 0x000077721a067816 */ /* 0x040fe200000000ff */
[----:B-1----:R-:W3:Y:S04]  /*80ea0*/  LDL.LU.64 R18, [R1+0x10f8] ;  /* 0x0010f80001127983 */ /* 0x002ee80000300a00 */
[----:B------:R-:W4:Y:S04]  /*80eb0*/  LDL.LU.64 R20, [R1+0x1100] ;  /* 0x0011000001147983 */ /* 0x000f280000300a00 */
[----:B--2---:R0:W-:Y:S02]  /*80ec0*/  @P4 STG.E.U8 desc[UR32][R24.64], R2 ;  /* 0x0000000218004986 */ /* 0x0041e4000c101120 */
[----:B0-----:R-:W-:-:S05]  /*80ed0*/  PRMT R2, R26, 0x7771, RZ ;  /* 0x000077711a027816 */ /* 0x001fca00000000ff */
[----:B------:R0:W-:Y:S01]  /*80ee0*/  @P5 STG.E.U8 desc[UR32][R28.64], R2 ;  /* 0x000000021c005986 */ /* 0x0001e2000c101120 */
[----:B------:R-:W-:-:S04]  /*80ef0*/  LOP3.LUT P5, RZ, R17, 0x80, RZ, 0xc0, !PT ;  /* 0x0000008011ff7812 */ /* 0x000fc800078ac0ff */
[----:B0-----:R-:W-:Y:S01]  /*80f00*/  P2R R2, PR, RZ, 0x20 ;  /* 0x00000020ff027803 */ /* 0x001fe20000000000 */
[----:B------:R-:W2:Y:S01]  /*80f10*/  LDL.LU.64 R28, [R1+0x1110] ;  /* 0x00111000011c7983 */ /* 0x000ea20000300a00 */
[----:B------:R-:W-:-:S03]  /*80f20*/  LOP3.LUT P5, RZ, R13, 0x2, RZ, 0xc0, !PT ;  /* 0x000000020dff7812 */ /* 0x000fc600078ac0ff */
[----:B------:R-:W2:Y:S01]  /*80f30*/  LDL.LU.64 R24, [R1+0x1120] ;  /* 0x0011200001187983 */ /* 0x000ea20000300a00 */
[----:B------:R-:W-:-:S03]  /*80f40*/  P2R R3, PR, RZ, 0x20 ;  /* 0x00000020ff037803 */ /* 0x000fc60000000000 */
[----:B------:R0:W-:Y:S04]  /*80f50*/  @P2 STG.E.U8 desc[UR32][R14.64], R6 ;  /* 0x000000060e002986 */ /* 0x0001e8000c101120 */
[----:B------:R1:W-:Y:S04]  /*80f60*/  STL.64 [R1+0x1f60], R2 ;  /* 0x001f600201007387 */ /* 0x0003e80000100a00 */
[----:B0-----:R-:W2:Y:S04]  /*80f70*/  LDL.LU.64 R14, [R1+0x1108] ;  /* 0x00110800010e7983 */ /* 0x001ea80000300a00 */
[----:B-1----:R-:W4:Y:S01]  /*80f80*/  LDL.LU.64 R2, [R1+0x1138] ;  /* 0x0011380001027983 */ /* 0x002f220000300a00 */
[----:B------:R-:W-:-:S02]  /*80f90*/  LOP3.LUT P6, RZ, R13, 0x8, RZ, 0xc0, !PT ;  /* 0x000000080dff7812 */ /* 0x000fc400078cc0ff */
[C---:B------:R-:W-:Y:S02]  /*80fa0*/  LOP3.LUT P0, RZ, R17.reuse, 0x2000, RZ, 0xc0, !PT ;  /* 0x0000200011ff7812 */ /* 0x040fe4000780c0ff */
[C---:B------:R-:W-:Y:S02]  /*80fb0*/  LOP3.LUT P1, RZ, R17.reuse, 0x400, RZ, 0xc0, !PT ;  /* 0x0000040011ff7812 */ /* 0x040fe4000782c0ff */
[----:B------:R-:W-:Y:S02]  /*80fc0*/  PRMT R26, R26, 0x7773, RZ ;  /* 0x000077731a1a7816 */ /* 0x000fe400000000ff */
[----:B------:R-:W-:Y:S02]  /*80fd0*/  LOP3.LUT P3, RZ, R17, 0x1000, RZ, 0xc0, !PT ;  /* 0x0000100011ff7812 */ /* 0x000fe4000786c0ff */
[----:B------:R-:W-:Y:S02]  /*80fe0*/  P2R R4, PR, RZ, 0x2 ;  /* 0x00000002ff047803 */ /* 0x000fe40000000000 */
[----:B------:R-:W-:Y:S01]  /*80ff0*/  LOP3.LUT P1, RZ, R13, 0x4, RZ, 0xc0, !PT ;  /* 0x000000040dff7812 */ /* 0x000fe2000782c0ff */
[----:B------:R0:W-:Y:S03]  /*81000*/  @P6 STG.E.U8 desc[UR32][R8.64], R26 ;  /* 0x0000001a08006986 */ /* 0x0001e6000c101120 */
[----:B------:R-:W-:-:S02]  /*81010*/  P2R R5, PR, RZ, 0x2 ;  /* 0x00000002ff057803 */ /* 0x000fc40000000000 */
[----:B------:R-:W-:Y:S02]  /*81020*/  LOP3.LUT P1, RZ, R17, 0x800, RZ, 0xc0, !PT ;  /* 0x0000080011ff7812 */ /* 0x000fe4000782c0ff */
[----:B0-----:R-:W-:-:S05]  /*81030*/  PRMT R8, R22, 0x7770, RZ ;  /* 0x0000777016087816 */ /* 0x001fca00000000ff */
[----:B---3--:R0:W-:Y:S02]  /*81040*/  @P0 STG.E.U8 desc[UR32][R18.64], R8 ;  /* 0x0000000812000986 */ /* 0x0081e4000c101120 */
[C---:B0-----:R-:W-:Y:S02]  /*81050*/  PRMT R8, R22.reuse, 0x7771, RZ ;  /* 0x0000777116087816 */ /* 0x041fe400000000ff */
[----:B----4-:R0:W-:Y:S04]  /*81060*/  STL.64 [R1+0x1f68], R2 ;  /* 0x001f680201007387 */ /* 0x0101e80000100a00 */
[----:B0-----:R-:W3:Y:S04]  /*81070*/  LDL.LU.64 R2, [R1+0x1118] ;  /* 0x0011180001027983 */ /* 0x001ee80000300a00 */
[----:B------:R0:W-:Y:S02]  /*81080*/  @P3 STG.E.U8 desc[UR32][R20.64], R8 ;  /* 0x0000000814003986 */ /* 0x0001e4000c101120 */
[----:B0-----:R-:W-:-:S05]  /*81090*/  PRMT R8, R22, 0x7772, RZ ;  /* 0x0000777216087816 */ /* 0x001fca00000000ff */
[----:B--2---:R0:W-:Y:S01]  /*810a0*/  @P1 STG.E.U8 desc[UR32][R28.64], R8 ;  /* 0x000000081c001986 */ /* 0x0041e2000c101120 */
[----:B------:R-:W-:Y:S02]  /*810b0*/  ISETP.NE.AND P1, PT, R5, RZ, PT ;  /* 0x000000ff0500720c */ /* 0x000fe40003f25270 */
[----:B------:R-:W-:Y:S02]  /*810c0*/  PRMT R22, R22, 0x7773, RZ ;  /* 0x0000777316167816 */ /* 0x000fe400000000ff */
[C---:B------:R-:W-:Y:S02]  /*810d0*/  LOP3.LUT P4, RZ, R17.reuse, 0x200, RZ, 0xc0, !PT ;  /* 0x0000020011ff7812 */ /* 0x040fe4000788c0ff */
[----:B------:R-:W-:-:S07]  /*810e0*/  LOP3.LUT P6, RZ, R17, 0x10, RZ, 0xc0, !PT ;  /* 0x0000001011ff7812 */ /* 0x000fce00078cc0ff */
[----:B------:R-:W-:Y:S01]  /*810f0*/  @P1 STG.E.U8 desc[UR32][R24.64], R22 ;  /* 0x0000001618001986 */ /* 0x000fe2000c101120 */
[----:B------:R-:W-:Y:S02]  /*81100*/  ISETP.NE.AND P1, PT, R4, RZ, PT ;  /* 0x000000ff0400720c */ /* 0x000fe40003f25270 */
[----:B------:R-:W-:Y:S02]  /*81110*/  PRMT R4, R27, 0x7770, RZ ;  /* 0x000077701b047816 */ /* 0x000fe400000000ff */
[----:B------:R-:W-:Y:S02]  /*81120*/  P2R R6, PR, RZ, 0x40 ;  /* 0x00000040ff067803 */ /* 0x000fe40000000000 */
[----:B------:R-:W-:Y:S02]  /*81130*/  LOP3.LUT P6, RZ, R13, 0x1, RZ, 0xc0, !PT ;  /* 0x000000010dff7812 */ /* 0x000fe400078cc0ff */
[----:B------:R-:W2:Y:S04]  /*81140*/  LDL.LU.64 R12, [R1+0x1148] ;  /* 0x00114800010c7983 */ /* 0x000ea80000300a00 */
[----:B------:R-:W4:Y:S04]  /*81150*/  LDL.LU.64 R18, [R1+0x1130] ;  /* 0x0011300001127983 */ /* 0x000f280000300a00 */
[----:B------:R1:W-:Y:S04]  /*81160*/  @P1 STG.E.U8 desc[UR32][R14.64], R4 ;  /* 0x000000040e001986 */ /* 0x0003e8000c101120 */
[----:B------:R-:W4:Y:S04]  /*81170*/  LDL.LU.64 R20, [R1+0x1140] ;  /* 0x0011400001147983 */ /* 0x000f280000300a00 */
[----:B0-----:R-:W4:Y:S01]  /*81180*/  LDL.LU.64 R28, [R1+0x1160] ;  /* 0x00116000011c7983 */ /* 0x001f220000300a00 */
[----:B-1----:R-:W-:-:S03]  /*81190*/  PRMT R4, R27, 0x7771, RZ ;  /* 0x000077711b047816 */ /* 0x002fc600000000ff */
[----:B------:R-:W4:Y:S04]  /*811a0*/  LDL.LU R10, [R1+0x1a0] ;  /* 0x0001a000010a7983 */ /* 0x000f280000300800 */
[----:B------:R-:W4:Y:S04]  /*811b0*/  LDL.LU.64 R8, [R1+0x1158] ;  /* 0x0011580001087983 */ /* 0x000f280000300a00 */
[----:B------:R-:W4:Y:S04]  /*811c0*/  LDL.LU.64 R24, [R1+0x1150] ;  /* 0x0011500001187983 */ /* 0x000f280000300a00 */
[----:B------:R-:W4:Y:S04]  /*811d0*/  LDL.LU.64 R14, [R1+0x1168] ;  /* 0x00116800010e7983 */ /* 0x000f280000300a00 */
[----:B---3--:R0:W-:Y:S04]  /*811e0*/  @P4 STG.E.U8 desc[UR32][R2.64], R4 ;  /* 0x0000000402004986 */ /* 0x0081e8000c101120 */
[----:B0-----:R-:W3:Y:S01]  /*811f0*/  LDL.LU.64 R2, [R1+0x1f68] ;  /* 0x001f680001027983 */ /* 0x001ee20000300a00 */
[----:B------:R-:W-:-:S02]  /*81200*/  LOP3.LUT P5, RZ, R17, 0x100, RZ, 0xc0, !PT ;  /* 0x0000010011ff7812 */ /* 0x000fc400078ac0ff */
[----:B------:R-:W-:-:S11]  /*81210*/  PRMT R4, R27, 0x7772, RZ ;  /* 0x000077721b047816 */ /* 0x000fd600000000ff */
[----:B---3--:R0:W-:Y:S04]  /*81220*/  @P5 STG.E.U8 desc[UR32][R2.64], R4 ;  /* 0x0000000402005986 */ /* 0x0081e8000c101120 */
[----:B0-----:R-:W3:Y:S01]  /*81230*/  LDL.LU.64 R2, [R1+0x1f60] ;  /* 0x001f600001027983 */ /* 0x001ee20000300a00 */
[----:B------:R-:W-:Y:S02]  /*81240*/  PRMT R27, R27, 0x7773, RZ ;  /* 0x000077731b1b7816 */ /* 0x000fe400000000ff */
[C---:B------:R-:W-:Y:S01]  /*81250*/  LOP3.LUT P2, RZ, R17.reuse, 0x40, RZ, 0xc0, !PT ;  /* 0x0000004011ff7812 */ /* 0x040fe2000784c0ff */
[----:B------:R-:W4:Y:S01]  /*81260*/  LDL.LU.64 R4, [R1+0x1128] ;  /* 0x0011280001047983 */ /* 0x000f220000300a00 */
[----:B------:R-:W-:Y:S02]  /*81270*/  P2R R7, PR, RZ, 0x40 ;  /* 0x00000040ff077803 */ /* 0x000fe40000000000 */
[----:B------:R-:W-:-:S02]  /*81280*/  LOP3.LUT P6, RZ, R17, 0x20, RZ, 0xc0, !PT ;  /* 0x0000002011ff7812 */ /* 0x000fc400078cc0ff */
[----:B---3--:R-:W-:-:S13]  /*81290*/  ISETP.NE.AND P5, PT, R3, RZ, PT ;  /* 0x000000ff0300720c */ /* 0x008fda0003fa5270 */
[----:B--2---:R0:W-:Y:S01]  /*812a0*/  @P5 STG.E.U8 desc[UR32][R12.64], R27 ;  /* 0x0000001b0c005986 */ /* 0x0041e2000c101120 */
[----:B------:R-:W-:Y:S02]  /*812b0*/  ISETP.NE.AND P5, PT, R2, RZ, PT ;  /* 0x000000ff0200720c */ /* 0x000fe40003fa5270 */
[C---:B------:R-:W-:Y:S01]  /*812c0*/  PRMT R2, R23.reuse, 0x7770, RZ ;  /* 0x0000777017027816 */ /* 0x040fe200000000ff */
[----:B0-----:R-:W2:Y:S10]  /*812d0*/  LDL.LU.64 R26, [R1+0x1170] ;  /* 0x00117000011a7983 */ /* 0x001eb40000300a00 */
[----:B----4-:R0:W-:Y:S02]  /*812e0*/  @P5 STG.E.U8 desc[UR32][R18.64], R2 ;  /* 0x0000000212005986 */ /* 0x0101e4000c101120 */
[----:B0-----:R-:W-:-:S02]  /*812f0*/  PRMT R2, R23, 0x7771, RZ ;  /* 0x0000777117027816 */ /* 0x001fc400000000ff */
[----:B------:R-:W3:Y:S04]  /*81300*/  LDL.LU.64 R18, [R1+0x1178] ;  /* 0x0011780001127983 */ /* 0x000ee80000300a00 */
[----:B------:R0:W-:Y:S04]  /*81310*/  @P2 STG.E.U8 desc[UR32][R20.64], R2 ;  /* 0x0000000214002986 */ /* 0x0001e8000c101120 */
[----:B------:R-:W4:Y:S01]  /*81320*/  LDL.LU.64 R12, [R1+0x1180] ;  /* 0x00118000010c7983 */ /* 0x000f220000300a00 */
[----:B0-----:R-:W-:-:S03]  /*81330*/  PRMT R2, R23, 0x7772, RZ ;  /* 0x0000777217027816 */ /* 0x001fc600000000ff */
[----:B------:R-:W4:Y:S04]  /*81340*/  LDL.LU.64 R20, [R1+0x1188] ;  /* 0x0011880001147983 */ /* 0x000f280000300a00 */
[----:B------:R0:W-:Y:S04]  /*81350*/  @P6 STG.E.U8 desc[UR32][R28.64], R2 ;  /* 0x000000021c006986 */ /* 0x0001e8000c101120 */
[----:B0-----:R-:W3:Y:S01]  /*81360*/  LDL.LU.64 R28, [R1+0x1f58] ;  /* 0x001f5800011c7983 */ /* 0x001ee20000300a00 */
[----:B------:R-:W-:Y:S02]  /*81370*/  ISETP.NE.AND P6, PT, R7, RZ, PT ;  /* 0x000000ff0700720c */ /* 0x000fe40003fc5270 */
[----:B------:R-:W-:-:S02]  /*81380*/  PRMT R23, R23, 0x7773, RZ ;  /* 0x0000777317177816 */ /* 0x000fc400000000ff */
[----:B------:R-:W-:-:S09]  /*81390*/  LOP3.LUT P0, RZ, R17, 0x8, RZ, 0xc0, !PT ;  /* 0x0000000811ff7812 */ /* 0x000fd2000780c0ff */
[----:B------:R0:W-:Y:S01]  /*813a0*/  @P6 STG.E.U8 desc[UR32][R8.64], R23 ;  /* 0x0000001708006986 */ /* 0x0001e2000c101120 */
[----:B------:R-:W-:Y:S02]  /*813b0*/  ISETP.NE.AND P6, PT, R6, RZ, PT ;  /* 0x000000ff0600720c */ /* 0x000fe40003fc5270 */
[C---:B------:R-:W-:Y:S02]  /*813c0*/  PRMT R2, R10.reuse, 0x7770, RZ ;  /* 0x000077700a027816 */ /* 0x040fe400000000ff */
[C---:B------:R-:W-:Y:S02]  /*813d0*/  LOP3.LUT P3, RZ, R17.reuse, 0x4, RZ, 0xc0, !PT ;  /* 0x0000000411ff7812 */ /* 0x040fe4000786c0ff */
[----:B------:R-:W-:Y:S01]  /*813e0*/  LOP3.LUT P1, RZ, R17, 0x2, RZ, 0xc0, !PT ;  /* 0x0000000211ff7812 */ /* 0x000fe2000782c0ff */
[----:B0-----:R-:W4:Y:S06]  /*813f0*/  LDL.LU.64 R8, [R1+0x1198] ;  /* 0x0011980001087983 */ /* 0x001f2c0000300a00 */
[----:B------:R0:W-:Y:S02]  /*81400*/  @P6 STG.E.U8 desc[UR32][R24.64], R2 ;  /* 0x0000000218006986 */ /* 0x0001e4000c101120 */
[----:B0-----:R-:W-:-:S02]  /*81410*/  PRMT R2, R10, 0x7771, RZ ;  /* 0x000077710a027816 */ /* 0x001fc400000000ff */
[----:B------:R-:W4:Y:S04]  /*81420*/  LDL.LU.64 R24, [R1+0x1190] ;  /* 0x0011900001187983 */ /* 0x000f280000300a00 */
[----:B------:R0:W-:Y:S01]  /*81430*/  @P0 STG.E.U8 desc[UR32][R14.64], R2 ;  /* 0x000000020e000986 */ /* 0x0001e2000c101120 */
[----:B------:R-:W-:Y:S02]  /*81440*/  LOP3.LUT P0, RZ, R0, 0x40000000, RZ, 0xc0, !PT ;  /* 0x4000000000ff7812 */ /* 0x000fe4000780c0ff */
[C---:B0-----:R-:W-:Y:S01]  /*81450*/  PRMT R2, R10.reuse, 0x7772, RZ ;  /* 0x000077720a027816 */ /* 0x041fe200000000ff */
[----:B------:R-:W4:Y:S04]  /*81460*/  LDL.LU.64 R14, [R1+0x11a0] ;  /* 0x0011a000010e7983 */ /* 0x000f280000300a00 */
[----:B--2---:R0:W-:Y:S02]  /*81470*/  @P3 STG.E.U8 desc[UR32][R26.64], R2 ;  /* 0x000000021a003986 */ /* 0x0041e4000c101120 */
[----:B0-----:R-:W-:-:S05]  /*81480*/  PRMT R2, R10, 0x7773, RZ ;  /* 0x000077730a027816 */ /* 0x001fca00000000ff */
[----:B------:R-:W-:Y:S04]  /*81490*/  @P0 STG.E.U8 desc[UR32][R4.64], R2 ;  /* 0x0000000204000986 */ /* 0x000fe8000c101120 */
[----:B---3--:R-:W0:Y:S02]  /*814a0*/  LDS.128 R4, [R29] ;  /* 0x000000001d047984 */ /* 0x008e240000000c00 */
[----:B0-----:R-:W-:Y:S02]  /*814b0*/  PRMT R2, R4, 0x7770, RZ ;  /* 0x0000777004027816 */ /* 0x001fe400000000ff */
[----:B------:R-:W-:Y:S04]  /*814c0*/  STL.64 [R1+0x1f50], R6 ;  /* 0x001f500601007387 */ /* 0x000fe80000100a00 */
[----:B------:R0:W-:Y:S04]  /*814d0*/  @P1 STG.E.U8 desc[UR32][R18.64], R2 ;  /* 0x0000000212001986 */ /* 0x0001e8000c101120 */
[----:B0-----:R-:W2:Y:S01]  /*814e0*/  LDL.LU.64 R18, [R1+0x11d8] ;  /* 0x0011d80001127983 */ /* 0x001ea20000300a00 */
[----:B------:R-:W-:-:S02]  /*814f0*/  LOP3.LUT P0, RZ, R17, 0x1, RZ, 0xc0, !PT ;  /* 0x0000000111ff7812 */ /* 0x000fc4000780c0ff */
[C---:B------:R-:W-:Y:S01]  /*81500*/  LOP3.LUT P4, RZ, R11.reuse, 0x80000000, RZ, 0xc0, !PT ;  /* 0x800000000bff7812 */ /* 0x040fe2000788c0ff */
[----:B------:R-:W3:Y:S01]  /*81510*/  LDL.LU.64 R22, [R1+0x11d0] ;  /* 0x0011d00001167983 */ /* 0x000ee20000300a00 */
[----:B------:R-:W-:Y:S02]  /*81520*/  LOP3.LUT P1, RZ, R0, 0x20000000, RZ, 0xc0, !PT ;  /* 0x2000000000ff7812 */ /* 0x000fe4000782c0ff */
[C---:B------:R-:W-:Y:S01]  /*81530*/  LOP3.LUT P2, RZ, R11.reuse, 0x40000000, RZ, 0xc0, !PT ;  /* 0x400000000bff7812 */ /* 0x040fe2000784c0ff */
[----:B------:R-:W3:Y:S01]  /*81540*/  LDL.LU.64 R26, [R1+0x11a8] ;  /* 0x0011a800011a7983 */ /* 0x000ee20000300a00 */
[----:B------:R-:W-:Y:S02]  /*81550*/  PRMT R2, R4, 0x7771, RZ ;  /* 0x0000777104027816 */ /* 0x000fe400000000ff */
[----:B------:R-:W-:-:S03]  /*81560*/  LOP3.LUT P5, RZ, R11, 0x20000000, RZ, 0xc0, !PT ;  /* 0x200000000bff7812 */ /* 0x000fc600078ac0ff */
[----:B----4-:R0:W-:Y:S01]  /*81570*/  @P0 STG.E.U8 desc[UR32][R12.64], R2 ;  /* 0x000000020c000986 */ /* 0x0101e2000c101120 */
[----:B------:R-:W-:Y:S02]  /*81580*/  LOP3.LUT P6, RZ, R11, 0x10000000, RZ, 0xc0, !PT ;  /* 0x100000000bff7812 */ /* 0x000fe400078cc0ff */
[----:B------:R-:W-:Y:S02]  /*81590*/  PRMT R3, R28, 0x7770, RZ ;  /* 0x000077701c037816 */ /* 0x000fe400000000ff */
[C---:B0-----:R-:W-:Y:S01]  /*815a0*/  PRMT R2, R4.reuse, 0x7772, RZ ;  /* 0x0000777204027816 */ /* 0x041fe200000000ff */
[----:B------:R-:W4:Y:S01]  /*815b0*/  LDL.LU.64 R12, [R1+0x11b0] ;  /* 0x0011b000010c7983 */ /* 0x000f220000300a00 */
[----:B------:R-:W-:-:S03]  /*815c0*/  PRMT R4, R4, 0x7773, RZ ;  /* 0x0000777304047816 */ /* 0x000fc600000000ff */
[----:B------:R0:W-:Y:S04]  /*815d0*/  @P4 STG.E.U8 desc[UR32][R20.64], R2 ;  /* 0x0000000214004986 */ /* 0x0001e8000c101120 */
[----:B------:R1:W-:Y:S04]  /*815e0*/  @P1 STG.E.U8 desc[UR32][R8.64], R4 ;  /* 0x0000000408001986 */ /* 0x0003e8000c101120 */
[----:B------:R1:W-:Y:S04]  /*815f0*/  @P2 STG.E.U8 desc[UR32][R24.64], R3 ;  /* 0x0000000318002986 */ /* 0x0003e8000c101120 */
[----:B0-----:R-:W4:Y:S01]  /*81600*/  LDL.LU.64 R20, [R1+0x11c8] ;  /* 0x0011c80001147983 */ /* 0x001f220000300a00 */
[----:B-1----:R-:W-:-:S02]  /*81610*/  PRMT R8, R28, 0x7772, RZ ;  /* 0x000077721c087816 */ /* 0x002fc400000000ff */
[C---:B------:R-:W-:Y:S01]  /*81620*/  PRMT R3, R28.reuse, 0x7771, RZ ;  /* 0x000077711c037816 */ /* 0x040fe200000000ff */
[----:B------:R-:W4:Y:S04]  /*81630*/  LDL.LU.64 R24, [R1+0x11c0] ;  /* 0x0011c00001187983 */ /* 0x000f280000300a00 */
[----:B------:R0:W-:Y:S04]  /*81640*/  @P5 STG.E.U8 desc[UR32][R14.64], R3 ;  /* 0x000000030e005986 */ /* 0x0001e8000c101120 */
[----:B0-----:R-:W4:Y:S04]  /*81650*/  LDL.LU.64 R14, [R1+0x11b8] ;  /* 0x0011b800010e7983 */ /* 0x001f280000300a00 */
[----:B------:R-:W4:Y:S04]  /*81660*/  LDL.LU R10, [R1+0x1a8] ;  /* 0x0001a800010a7983 */ /* 0x000f280000300800 */
[----:B--2---:R0:W-:Y:S04]  /*81670*/  @P6 STG.E.U8 desc[UR32][R18.64], R8 ;  /* 0x0000000812006986 */ /* 0x0041e8000c101120 */
[----:B0-----:R-:W2:Y:S01]  /*81680*/  LDL.LU.64 R18, [R1+0x11e8] ;  /* 0x0011e80001127983 */ /* 0x001ea20000300a00 */
[----:B------:R-:W-:-:S03]  /*81690*/  PRMT R8, R28, 0x7773, RZ ;  /* 0x000077731c087816 */ /* 0x000fc600000000ff */
[----:B------:R-:W2:Y:S04]  /*816a0*/  LDL.LU.64 R28, [R1+0x11e0] ;  /* 0x0011e000011c7983 */ /* 0x000ea80000300a00 */
[----:B------:R-:W2:Y:S04]  /*816b0*/  LDL.LU.64 R6, [R1+0x10e8] ;  /* 0x0010e80001067983 */ /* 0x000ea80000300a00 */
[----:B------:R-:W4:Y:S01]  /*816c0*/  LDL.LU.64 R16, [R1+0x1020] ;  /* 0x0010200001107983 */ /* 0x000f220000300a00 */
[----:B------:R-:W-:Y:S02]  /*816d0*/  LOP3.LUT P2, RZ, R0, 0x10000000, RZ, 0xc0, !PT ;  /* 0x1000000000ff7812 */ /* 0x000fe4000784c0ff */
[----:B------:R-:W-:-:S02]  /*816e0*/  LOP3.LUT P3, RZ, R11, 0x8000000, RZ, 0xc0, !PT ;  /* 0x080000000bff7812 */ /* 0x000fc4000786c0ff */
[----:B------:R-:W-:-:S09]  /*816f0*/  LOP3.LUT P1, RZ, R11, 0x2000000, RZ, 0xc0, !PT ;  /* 0x020000000bff7812 */ /* 0x000fd2000782c0ff */
[----:B---3--:R0:W-:Y:S01]  /*81700*/  @P2 STG.E.U8 desc[UR32][R22.64], R8 ;  /* 0x0000000816002986 */ /* 0x0081e2000c101120 */
[----:B------:R-:W-:Y:S02]  /*81710*/  LOP3.LUT P2, RZ, R11, 0x4000000, RZ, 0xc0, !PT ;  /* 0x040000000bff7812 */ /* 0x000fe4000784c0ff */
[----:B0-----:R-:W-:-:S05]  /*81720*/  PRMT R8, R5, 0x7770, RZ ;  /* 0x0000777005087816 */ /* 0x001fca00000000ff */
[----:B------:R-:W-:Y:S01]  /*81730*/  @P3 STG.E.U8 desc[UR32][R26.64], R8 ;  /* 0x000000081a003986 */ /* 0x000fe2000c101120 */
[----:B------:R-:W-:Y:S02]  /*81740*/  LOP3.LUT P3, RZ, R0, 0x8000000, RZ, 0xc0, !PT ;  /* 0x0800000000ff7812 */ /* 0x000fe4000786c0ff */
[----:B------:R-:W-:Y:S01]  /*81750*/  LOP3.LUT P0, RZ, R11, 0x1000000, RZ, 0xc0, !PT ;  /* 0x010000000bff7812 */ /* 0x000fe2000780c0ff */
[----:B----4-:R0:W-:Y:S04]  /*81760*/  STL.64 [R1+0x1f40], R16 ;  /* 0x001f401001007387 */ /* 0x0101e80000100a00 */
[----:B0-----:R-:W3:Y:S01]  /*81770*/  LDL.LU.64 R16, [R1+0x1048] ;  /* 0x0010480001107983 */ /* 0x001ee20000300a00 */
[----:B------:R-:W-:Y:S02]  /*81780*/  PRMT R8, R5, 0x7771, RZ ;  /* 0x0000777105087816 */ /* 0x000fe400000000ff */
[----:B------:R-:W-:-:S03]  /*81790*/  LOP3.LUT P4, RZ, R11, 0x400000, RZ, 0xc0, !PT ;  /* 0x004000000bff7812 */ /* 0x000fc6000788c0ff */
[----:B------:R0:W-:Y:S01]  /*817a0*/  @P2 STG.E.U8 desc[UR32][R12.64], R8 ;  /* 0x000000080c002986 */ /* 0x0001e2000c101120 */
[----:B------:R-:W-:Y:S02]  /*817b0*/  P2R R2, PR, RZ, 0x10 ;  /* 0x00000010ff027803 */ /* 0x000fe40000000000 */
[----:B------:R-:W-:Y:S02]  /*817c0*/  LOP3.LUT P4, RZ, R11, 0x800000, RZ, 0xc0, !PT ;  /* 0x008000000bff7812 */ /* 0x000fe4000788c0ff */
[C---:B0-----:R-:W-:Y:S02]  /*817d0*/  PRMT R8, R5.reuse, 0x7772, RZ ;  /* 0x0000777205087816 */ /* 0x041fe400000000ff */
[----:B------:R-:W-:-:S03]  /*817e0*/  PRMT R5, R5, 0x7773, RZ ;  /* 0x0000777305057816 */ /* 0x000fc600000000ff */
[----:B------:R-:W-:Y:S04]  /*817f0*/  @P1 STG.E.U8 desc[UR32][R20.64], R8 ;  /* 0x0000000814001986 */ /* 0x000fe8000c101120 */
[----:B------:R0:W-:Y:S02]  /*81800*/  @P3 STG.E.U8 desc[UR32][R24.64], R5 ;  /* 0x0000000518003986 */ /* 0x0001e4000c101120 */
[----:B0-----:R-:W-:-:S05]  /*81810*/  PRMT R5, R10, 0x7770, RZ ;  /* 0x000077700a057816 */ /* 0x001fca00000000ff */
[----:B------:R0:W-:Y:S02]  /*81820*/  @P0 STG.E.U8 desc[UR32][R14.64], R5 ;  /* 0x000000050e000986 */ /* 0x0001e4000c101120 */
[----:B0-----:R-:W-:-:S05]  /*81830*/  PRMT R5, R10, 0x7771, RZ ;  /* 0x000077710a057816 */ /* 0x001fca00000000ff */
[----:B--2---:R-:W-:Y:S01]  /*81840*/  @P4 STG.E.U8 desc[UR32][R18.64], R5 ;  /* 0x0000000512004986 */ /* 0x004fe2000c101120 */
[----:B------:R-:W-:Y:S02]  /*81850*/  ISETP.NE.AND P4, PT, R2, RZ, PT ;  /* 0x000000ff0200720c */ /* 0x000fe40003f85270 */
[----:B------:R-:W-:-:S11]  /*81860*/  PRMT R2, R10, 0x7772, RZ ;  /* 0x000077720a027816 */ /* 0x000fd600000000ff */
[----:B------:R0:W-:Y:S01]  /*81870*/  @P4 STG.E.U8 desc[UR32][R28.64], R2 ;  /* 0x000000021c004986 */ /* 0x0001e2000c101120 */
[----:B------:R-:W-:Y:S02]  /*81880*/  LOP3.LUT P4, RZ, R0, 0x4000000, RZ, 0xc0, !PT ;  /* 0x0400000000ff7812 */ /* 0x000fe4000788c0ff */
[----:B0-----:R-:W-:-:S11]  /*81890*/  PRMT R2, R10, 0x7773, RZ ;  /* 0x000077730a027816 */ /* 0x001fd600000000ff */
[----:B------:R-:W-:Y:S04]  /*818a0*/  @P4 STG.E.U8 desc[UR32][R6.64], R2 ;  /* 0x0000000206004986 */ /* 0x000fe8000c101120 */
[----:B---3--:R0:W-:Y:S04]  /*818b0*/  STL.64 [R1+0x1f48], R16 ;  /* 0x001f481001007387 */ /* 0x0081e80000100a00 */
[----:B0-----:R-:W2:Y:S04]  /*818c0*/  LDL.LU.64 R16, [R1+0x1090] ;  /* 0x0010900001107983 */ /* 0x001ea80000300a00 */
[----:B------:R-:W3:Y:S04]  /*818d0*/  LDL.LU.64 R22, [R1+0xf68] ;  /* 0x000f680001167983 */ /* 0x000ee80000300a00 */
[----:B------:R-:W4:Y:S04]  /*818e0*/  LDL.LU.64 R26, [R1+0xe80] ;  /* 0x000e8000011a7983 */ /* 0x000f280000300a00 */
[----:B------:R-:W3:Y:S04]  /*818f0*/  LDL.LU R9, [R1+0x1ac] ;  /* 0x0001ac0001097983 */ /* 0x000ee80000300800 */
[----:B------:R-:W4:Y:S04]  /*81900*/  LDL.LU.64 R12, [R1+0xd78] ;  /* 0x000d7800010c7983 */ /* 0x000f280000300a00 */
[----:B------:R-:W4:Y:S04]  /*81910*/  LDL.LU.64 R20, [R1+0xbb0] ;  /* 0x000bb00001147983 */ /* 0x000f280000300a00 */
[----:B------:R-:W4:Y:S04]  /*81920*/  LDL.LU.64 R24, [R1+0xa68] ;  /* 0x000a680001187983 */ /* 0x000f280000300a00 */
[----:B------:R-:W4:Y:S04]  /*81930*/  LDL.LU.64 R14, [R1+0x1208] ;  /* 0x00120800010e7983 */ /* 0x000f280000300a00 */
[----:B------:R-:W4:Y:S04]  /*81940*/  LDL.LU.64 R18, [R1+0x1200] ;  /* 0x0012000001127983 */ /* 0x000f280000300a00 */
[----:B------:R-:W4:Y:S04]  /*81950*/  LDL.LU.64 R28, [R1+0x11f8] ;  /* 0x0011f800011c7983 */ /* 0x000f280000300a00 */
[----:B------:R-:W2:Y:S01]  /*81960*/  LDL.LU.64 R6, [R1+0x1f50] ;  /* 0x001f500001067983 */ /* 0x000ea20000300a00 */
[----:B------:R-:W-:-:S04]  /*81970*/  LOP3.LUT P5, RZ, R11, 0x80000, RZ, 0xc0, !PT ;  /* 0x000800000bff7812 */ /* 0x000fc800078ac0ff */
[----:B------:R-:W-:Y:S02]  /*81980*/  P2R R3, PR, RZ, 0x20 ;  /* 0x00000020ff037803 */ /* 0x000fe40000000000 */
[----:B------:R-:W-:-:S04]  /*81990*/  LOP3.LUT P5, RZ, R11, 0x100000, RZ, 0xc0, !PT ;  /* 0x001000000bff7812 */ /* 0x000fc800078ac0ff */
[----:B------:R-:W-:Y:S02]  /*819a0*/  P2R R4, PR, RZ, 0x20 ;  /* 0x00000020ff047803 */ /* 0x000fe40000000000 */
[----:B------:R-:W-:Y:S02]  /*819b0*/  LOP3.LUT P5, RZ, R11, 0x200000, RZ, 0xc0, !PT ;  /* 0x002000000bff7812 */ /* 0x000fe400078ac0ff */
[----:B--2---:R-:W-:-:S11]  /*819c0*/  PRMT R2, R6, 0x7770, RZ ;  /* 0x0000777006027816 */ /* 0x004fd600000000ff */
[----:B------:R0:W-:Y:S04]  /*819d0*/  @P5 STG.E.U8 desc[UR32][R16.64], R2 ;  /* 0x0000000210005986 */ /* 0x0001e8000c101120 */
[----:B0-----:R-:W2:Y:S01]  /*819e0*/  LDL.LU.64 R16, [R1+0x1f48] ;  /* 0x001f480001107983 */ /* 0x001ea20000300a00 */
[----:B------:R-:W-:Y:S02]  /*819f0*/  ISETP.NE.AND P5, PT, R4, RZ, PT ;  /* 0x000000ff0400720c */ /* 0x000fe40003fa5270 */
[----:B------:R-:W-:-:S11]  /*81a00*/  PRMT R4, R6, 0x7771, RZ ;  /* 0x0000777106047816 */ /* 0x000fd600000000ff */
[----:B--2---:R0:W-:Y:S04]  /*81a10*/  @P5 STG.E.U8 desc[UR32][R16.64], R4 ;  /* 0x0000000410005986 */ /* 0x0041e8000c101120 */
[----:B0-----:R-:W2:Y:S01]  /*81a20*/  LDL.LU.64 R16, [R1+0x1f40] ;  /* 0x001f400001107983 */ /* 0x001ea20000300a00 */
[----:B------:R-:W-:Y:S02]  /*81a30*/  ISETP.NE.AND P5, PT, R3, RZ, PT ;  /* 0x000000ff0300720c */ /* 0x000fe40003fa5270 */
[C---:B------:R-:W-:Y:S02]  /*81a40*/  PRMT R3, R6.reuse, 0x7772, RZ ;  /* 0x0000777206037816 */ /* 0x040fe400000000ff */
[----:B------:R-:W-:Y:S02]  /*81a50*/  LOP3.LUT P6, RZ, R11, 0x40000, RZ, 0xc0, !PT ;  /* 0x000400000bff7812 */ /* 0x000fe400078cc0ff */
[----:B------:R-:W-:-:S02]  /*81a60*/  PRMT R6, R6, 0x7773, RZ ;  /* 0x0000777306067816 */ /* 0x000fc400000000ff */
[----:B---3--:R-:W-:Y:S02]  /*81a70*/  PRMT R5, R9, 0x7770, RZ ;  /* 0x0000777009057816 */ /* 0x008fe400000000ff */
[----:B------:R-:W-:Y:S02]  /*81a80*/  LOP3.LUT P4, RZ, R11, 0x10000, RZ, 0xc0, !PT ;  /* 0x000100000bff7812 */ /* 0x000fe4000788c0ff */
[C---:B------:R-:W-:Y:S02]  /*81a90*/  LOP3.LUT P3, RZ, R0.reuse, 0x800000, RZ, 0xc0, !PT ;  /* 0x0080000000ff7812 */ /* 0x040fe4000786c0ff */
[C---:B------:R-:W-:Y:S02]  /*81aa0*/  LOP3.LUT P2, RZ, R0.reuse, 0x400000, RZ, 0xc0, !PT ;  /* 0x0040000000ff7812 */ /* 0x040fe4000784c0ff */
[C---:B------:R-:W-:Y:S02]  /*81ab0*/  LOP3.LUT P1, RZ, R0.reuse, 0x200000, RZ, 0xc0, !PT ;  /* 0x0020000000ff7812 */ /* 0x040fe4000782c0ff */
[----:B------:R-:W-:-:S02]  /*81ac0*/  LOP3.LUT P0, RZ, R0, 0x100000, RZ, 0xc0, !PT ;  /* 0x0010000000ff7812 */ /* 0x000fc4000780c0ff */
[C---:B------:R-:W-:Y:S02]  /*81ad0*/  PRMT R8, R9.reuse, 0x7772, RZ ;  /* 0x0000777209087816 */ /* 0x040fe400000000ff */
[----:B------:R-:W-:Y:S02]  /*81ae0*/  PRMT R2, R9, 0x7773, RZ ;  /* 0x0000777309027816 */ /* 0x000fe400000000ff */
[C---:B------:R-:W-:Y:S02]  /*81af0*/  PRMT R4, R7.reuse, 0x7771, RZ ;  /* 0x0000777107047816 */ /* 0x040fe400000000ff */
[----:B------:R-:W-:Y:S01]  /*81b00*/  PRMT R10, R7, 0x7772, RZ ;  /* 0x00007772070a7816 */ /* 0x000fe200000000ff */
[----:B--2---:R0:W-:Y:S01]  /*81b10*/  @P5 STG.E.U8 desc[UR32][R16.64], R3 ;  /* 0x0000000310005986 */ /* 0x0041e2000c101120 */
[----:B------:R-:W-:-:S13]  /*81b20*/  LOP3.LUT P5, RZ, R0, 0x2000000, RZ, 0xc0, !PT ;  /* 0x0200000000ff7812 */ /* 0x000fda00078ac0ff */
[----:B------:R0:W-:Y:S01]  /*81b30*/  @P5 STG.E.U8 desc[UR32][R22.64], R6 ;  /* 0x0000000616005986 */ /* 0x0001e2000c101120 */
[----:B------:R-:W-:-:S03]  /*81b40*/  LOP3.LUT P5, RZ, R11, 0x20000, RZ, 0xc0, !PT ;  /* 0x000200000bff7812 */ /* 0x000fc600078ac0ff */
[----:B----4-:R0:W-:Y:S01]  /*81b50*/  @P6 STG.E.U8 desc[UR32][R26.64], R5 ;  /* 0x000000051a006986 */ /* 0x0101e2000c101120 */
[----:B------:R-:W-:Y:S02]  /*81b60*/  LOP3.LUT P6, RZ, R0, 0x1000000, RZ, 0xc0, !PT ;  /* 0x0100000000ff7812 */ /* 0x000fe400078cc0ff */
[----:B------:R-:W-:Y:S02]  /*81b70*/  PRMT R0, R9, 0x7771, RZ ;  /* 0x0000777109007816 */ /* 0x000fe400000000ff */
[----:B------:R-:W-:-:S05]  /*81b80*/  PRMT R9, R7, 0x7770, RZ ;  /* 0x0000777007097816 */ /* 0x000fca00000000ff */
[----:B------:R0:W-:Y:S04]  /*81b90*/  @P5 STG.E.U8 desc[UR32][R12.64], R0 ;  /* 0x000000000c005986 */ /* 0x0001e8000c101120 */
[----:B------:R0:W-:Y:S04]  /*81ba0*/  @P4 STG.E.U8 desc[UR32][R20.64], R8 ;  /* 0x0000000814004986 */ /* 0x0001e8000c101120 */
[----:B------:R0:W-:Y:S04]  /*81bb0*/  @P6 STG.E.U8 desc[UR32][R24.64], R2 ;  /* 0x0000000218006986 */ /* 0x0001e8000c101120 */
[----:B------:R0:W-:Y:S04]  /*81bc0*/  @P3 STG.E.U8 desc[UR32][R14.64], R9 ;  /* 0x000000090e003986 */ /* 0x0001e8000c101120 */
[----:B------:R0:W-:Y:S01]  /*81bd0*/  @P2 STG.E.U8 desc[UR32][R18.64], R4 ;  /* 0x0000000412002986 */ /* 0x0001e2000c101120 */
[----:B------:R-:W-:-:S03]  /*81be0*/  PRMT R7, R7, 0x7773, RZ ;  /* 0x0000777307077816 */ /* 0x000fc600000000ff */
[----:B------:R0:W-:Y:S01]  /*81bf0*/  @P1 STG.E.U8 desc[UR32][R28.64], R10 ;  /* 0x0000000a1c001986 */ /* 0x0001e2000c101120 */
[----:B------:R-:W-:Y:S05]  /*81c00*/  @!P0 EXIT ;  /* 0x000000000000894d */ /* 0x000fea0003800000 */
[----:B0-----:R-:W2:Y:S04]  /*81c10*/  LDL.LU.64 R28, [R1+0x11f0] ;  /* 0x0011f000011c7983 */ /* 0x001ea80000300a00 */
[----:B--2---:R-:W-:Y:S01]  /*81c20*/  STG.E.U8 desc[UR32][R28.64], R7 ;  /* 0x000000071c007986 */ /* 0x004fe2000c101120 */
[----:B------:R-:W-:Y:S05]  /*81c30*/  EXIT ;  /* 0x000000000000794d */ /* 0x000fea0003800000 */
.L_x_3:
[----:B------:R-:W-:-:S00]  /*81c40*/  BRA `(.L_x_3) ;  /* 0xfffffffc00fc7947 */ /* 0x000fc0000383ffff */
[----:B------:R-:W-:-:S00]  /*81c50*/  NOP ;  /* 0x0000000000007918 */ /* 0x000fc00000000000 */
        /* <DEDUP_REMOVED lines=10> */
.L_x_4:


//--------------------- .nv.shared.matmul_kernel  --------------------------
	.section	.nv.shared.matmul_kernel,"aw",@nobits
	.sectionflags	@""
	.align	16
	.zero		1024


//--------------------- .nv.shared.reserved.0     --------------------------
	.section	.nv.shared.reserved.0,"aw",@nobits
	.weak		__nv_reservedSMEM_offset_0_alias
	.size		__nv_reservedSMEM_offset_0_alias, 0, 0
	.other		__nv_reservedSMEM_offset_0_alias,@"STO_CUDA_RESERVED_SHARED STV_DEFAULT"
__nv_reservedSMEM_offset_0_alias:
	.zero		0


//--------------------- .nv.constant0.matmul_kernel --------------------------
	.section	.nv.constant0.matmul_kernel,"a",@progbits
	.sectionflags	@""
	.align	4
.nv.constant0.matmul_kernel:
	.zero		608


//--------------------- SYMBOLS --------------------------

	.type		.nv.reservedSmem.offset0,@object
	.size		.nv.reservedSmem.offset0,0x4
